//
// Generated by NVIDIA NVVM Compiler
//
// Compiler Build ID: CL-36424714
// Cuda compilation tools, release 13.0, V13.0.88
// Based on NVVM 20.0.0
//

.version 9.0
.target sm_100
.address_size 64

	// .globl	VelVelCorrelation
.extern .func  (.param .b32 func_retval0) vprintf
(
	.param .b64 vprintf_param_0,
	.param .b64 vprintf_param_1
)
;
.func  (.param .align 16 .b8 func_retval0[16]) __internal_trig_reduction_slowpathd
(
	.param .b64 __internal_trig_reduction_slowpathd_param_0
)
;
.global .align 1 .b8 $str[12] = {121, 101, 115, 32, 98, 111, 114, 100, 101, 114, 32};
.global .align 8 .b8 __cudart_i2opi_d[144] = {8, 93, 141, 31, 177, 95, 251, 107, 234, 146, 82, 138, 247, 57, 7, 61, 123, 241, 229, 235, 199, 186, 39, 117, 45, 234, 95, 158, 102, 63, 70, 79, 183, 9, 203, 39, 207, 126, 54, 109, 31, 109, 10, 90, 139, 17, 47, 239, 15, 152, 5, 222, 255, 151, 248, 31, 59, 40, 249, 189, 139, 95, 132, 156, 244, 57, 83, 131, 57, 214, 145, 57, 65, 126, 95, 180, 38, 112, 156, 233, 132, 68, 187, 46, 245, 53, 130, 232, 62, 167, 41, 177, 28, 235, 29, 254, 28, 146, 209, 9, 234, 46, 73, 6, 224, 210, 77, 66, 58, 110, 36, 183, 97, 197, 187, 222, 171, 99, 81, 254, 65, 144, 67, 60, 153, 149, 98, 219, 192, 221, 52, 245, 209, 87, 39, 252, 41, 21, 68, 78, 110, 131, 249, 162};
.global .align 16 .b8 __cudart_sin_cos_coeffs[128] = {70, 210, 176, 44, 241, 229, 90, 190, 146, 227, 172, 105, 227, 29, 199, 62, 161, 98, 219, 25, 160, 1, 42, 191, 24, 8, 17, 17, 17, 17, 129, 63, 84, 85, 85, 85, 85, 85, 197, 191, 0, 0, 0, 0, 0, 0, 0, 0, 0, 0, 0, 0, 0, 0, 0, 0, 100, 129, 253, 32, 131, 255, 168, 189, 40, 133, 239, 193, 167, 238, 33, 62, 217, 230, 6, 142, 79, 126, 146, 190, 233, 188, 221, 25, 160, 1, 250, 62, 71, 93, 193, 22, 108, 193, 86, 191, 81, 85, 85, 85, 85, 85, 165, 63, 0, 0, 0, 0, 0, 0, 224, 191, 0, 0, 0, 0, 0, 0, 240, 63};

.visible .entry VelVelCorrelation(
	.param .u64 .ptr .align 1 VelVelCorrelation_param_0,
	.param .u64 .ptr .align 1 VelVelCorrelation_param_1,
	.param .u64 .ptr .align 1 VelVelCorrelation_param_2,
	.param .u64 .ptr .align 1 VelVelCorrelation_param_3,
	.param .u64 .ptr .align 1 VelVelCorrelation_param_4,
	.param .u32 VelVelCorrelation_param_5,
	.param .f64 VelVelCorrelation_param_6,
	.param .f64 VelVelCorrelation_param_7,
	.param .f64 VelVelCorrelation_param_8,
	.param .u32 VelVelCorrelation_param_9,
	.param .u64 .ptr .align 1 VelVelCorrelation_param_10,
	.param .u64 .ptr .align 1 VelVelCorrelation_param_11
)
{
	.reg .pred 	%p<104>;
	.reg .b32 	%r<202>;
	.reg .b64 	%rd<110>;
	.reg .b64 	%fd<827>;

	ld.param.u64 	%rd28, [VelVelCorrelation_param_0];
	ld.param.u64 	%rd29, [VelVelCorrelation_param_1];
	ld.param.u64 	%rd30, [VelVelCorrelation_param_2];
	ld.param.u64 	%rd31, [VelVelCorrelation_param_3];
	ld.param.u64 	%rd32, [VelVelCorrelation_param_4];
	ld.param.u32 	%r50, [VelVelCorrelation_param_5];
	ld.param.f64 	%fd122, [VelVelCorrelation_param_6];
	ld.param.f64 	%fd124, [VelVelCorrelation_param_8];
	ld.param.u32 	%r51, [VelVelCorrelation_param_9];
	cvta.to.global.u64 	%rd1, %rd28;
	cvta.to.global.u64 	%rd2, %rd32;
	cvta.to.global.u64 	%rd3, %rd31;
	cvta.to.global.u64 	%rd4, %rd30;
	cvta.to.global.u64 	%rd5, %rd29;
	mov.u32 	%r52, %tid.x;
	mov.u32 	%r53, %ctaid.x;
	mov.u32 	%r54, %ntid.x;
	mov.u32 	%r55, %tid.y;
	mov.u32 	%r56, %ctaid.y;
	mov.u32 	%r57, %ntid.y;
	mad.lo.s32 	%r58, %r56, %r57, %r55;
	mov.u32 	%r59, %nctaid.x;
	mad.lo.s32 	%r60, %r58, %r59, %r53;
	mad.lo.s32 	%r1, %r60, %r54, %r52;
	setp.ge.s32 	%p1, %r1, %r50;
	@%p1 bra 	$L__BB0_106;
	mul.wide.s32 	%rd33, %r1, 8;
	add.s64 	%rd34, %rd5, %rd33;
	ld.global.f64 	%fd1, [%rd34];
	add.s64 	%rd35, %rd4, %rd33;
	ld.global.f64 	%fd2, [%rd35];
	add.s64 	%rd36, %rd3, %rd33;
	ld.global.f64 	%fd3, [%rd36];
	add.s64 	%rd37, %rd2, %rd33;
	ld.global.f64 	%fd4, [%rd37];
	div.rn.f64 	%fd125, %fd122, 0d4000CCCCCCCCCCCD;
	add.f64 	%fd5, %fd125, %fd1;
	sub.f64 	%fd6, %fd1, %fd125;
	setp.lt.s32 	%p2, %r1, 1;
	mov.b32 	%r197, 0;
	@%p2 bra 	$L__BB0_35;
	ld.param.u32 	%r182, [VelVelCorrelation_param_5];
	fma.rn.f64 	%fd126, %fd4, 0d0000000000000000, %fd3;
	mul.f64 	%fd127, %fd4, %fd4;
	fma.rn.f64 	%fd128, %fd3, %fd3, %fd127;
	sqrt.rn.f64 	%fd7, %fd128;
	div.rn.f64 	%fd129, %fd126, %fd7;
	setp.lt.f64 	%p3, %fd129, 0dBFF0000000000000;
	setp.gt.f64 	%p4, %fd129, 0d3FF0000000000000;
	selp.f64 	%fd130, 0d3FF0000000000000, %fd129, %p4;
	selp.f64 	%fd131, 0dBFF0000000000000, %fd130, %p3;
	{
	.reg .b32 %temp; 
	mov.b64 	{%temp, %r2}, %fd131;
	}
	abs.f64 	%fd132, %fd131;
	{
	.reg .b32 %temp; 
	mov.b64 	{%temp, %r3}, %fd132;
	}
	mov.f64 	%fd133, 0d3FF0000000000000;
	sub.f64 	%fd134, %fd133, %fd132;
	{
	.reg .b32 %temp; 
	mov.b64 	{%r62, %temp}, %fd134;
	}
	{
	.reg .b32 %temp; 
	mov.b64 	{%temp, %r4}, %fd134;
	}
	add.s32 	%r63, %r4, -1048576;
	mov.b64 	%fd8, {%r62, %r63};
	fma.rn.f64 	%fd135, %fd134, 0d3EC715B371155F70, 0dBEBAC2FE66FAAC4B;
	fma.rn.f64 	%fd136, %fd135, %fd134, 0d3ED9A9B88EFCD9B8;
	fma.rn.f64 	%fd137, %fd136, %fd134, 0d3EDD0F40A8A0C4C3;
	fma.rn.f64 	%fd138, %fd137, %fd134, 0d3EF46D4CFA9E0E1F;
	fma.rn.f64 	%fd139, %fd138, %fd134, 0d3F079C168D1E2422;
	fma.rn.f64 	%fd140, %fd139, %fd134, 0d3F1C9A88C3BCA540;
	fma.rn.f64 	%fd141, %fd140, %fd134, 0d3F31C4E64BD476DF;
	fma.rn.f64 	%fd142, %fd141, %fd134, 0d3F46E8BA60009C8F;
	fma.rn.f64 	%fd143, %fd142, %fd134, 0d3F5F1C71C62B05A2;
	fma.rn.f64 	%fd144, %fd143, %fd134, 0d3F76DB6DB6DC9F2C;
	fma.rn.f64 	%fd145, %fd144, %fd134, 0d3F9333333333329C;
	fma.rn.f64 	%fd146, %fd145, %fd134, 0d3FB5555555555555;
	mov.f64 	%fd147, 0d0000000000000000;
	mul.rn.f64 	%fd9, %fd132, %fd147;
	mul.f64 	%fd10, %fd134, %fd146;
	setp.lt.s32 	%p5, %r2, 0;
	mul.f64 	%fd148, %fd131, %fd131;
	fma.rn.f64 	%fd149, %fd148, 0d3FB0066BDC1895E9, 0dBFB3823B180754AF;
	fma.rn.f64 	%fd150, %fd149, %fd148, 0d3FB11E52CC2F79AE;
	fma.rn.f64 	%fd151, %fd150, %fd148, 0dBF924EAF3526861B;
	fma.rn.f64 	%fd152, %fd151, %fd148, 0d3F91DF02A31E6CB7;
	fma.rn.f64 	%fd153, %fd152, %fd148, 0d3F847D18B0EEC6CC;
	fma.rn.f64 	%fd154, %fd153, %fd148, 0d3F8D0AF961BA53B0;
	fma.rn.f64 	%fd155, %fd154, %fd148, 0d3F91BF7734CF1C48;
	fma.rn.f64 	%fd156, %fd155, %fd148, 0d3F96E91483144EF7;
	fma.rn.f64 	%fd157, %fd156, %fd148, 0d3F9F1C6E0A4F9F81;
	fma.rn.f64 	%fd158, %fd157, %fd148, 0d3FA6DB6DC27FA92B;
	fma.rn.f64 	%fd159, %fd158, %fd148, 0d3FB333333320F91B;
	fma.rn.f64 	%fd160, %fd159, %fd148, 0d3FC5555555555F4D;
	mul.f64 	%fd161, %fd148, %fd160;
	fma.rn.f64 	%fd162, %fd161, %fd132, %fd132;
	mov.f64 	%fd163, 0dBC91A62633145C07;
	add.rn.f64 	%fd164, %fd162, %fd163;
	neg.f64 	%fd165, %fd164;
	mov.f64 	%fd166, 0d3FF921FB54442D18;
	add.rn.f64 	%fd167, %fd166, %fd165;
	mov.f64 	%fd168, 0d3C91A62633145C07;
	add.rn.f64 	%fd169, %fd162, %fd168;
	add.rn.f64 	%fd170, %fd166, %fd169;
	min.s32 	%r64, %r1, %r182;
	max.s32 	%r197, %r64, 1;
	selp.f64 	%fd11, %fd170, %fd167, %p5;
	neg.s32 	%r189, %r197;
	mov.u64 	%rd102, %rd5;
	mov.u64 	%rd103, %rd4;
	mov.u64 	%rd104, %rd3;
	mov.u64 	%rd105, %rd2;
$L__BB0_3:
	ld.global.f64 	%fd12, [%rd102];
	ld.global.f64 	%fd171, [%rd103];
	sub.f64 	%fd13, %fd171, %fd2;
	setp.leu.f64 	%p6, %fd12, %fd6;
	setp.geu.f64 	%p7, %fd12, %fd5;
	or.pred  	%p8, %p6, %p7;
	@%p8 bra 	$L__BB0_5;
	sub.f64 	%fd806, %fd12, %fd1;
	bra.uni 	$L__BB0_6;
$L__BB0_5:
	setp.lt.f64 	%p9, %fd12, %fd6;
	add.f64 	%fd172, %fd122, %fd12;
	sub.f64 	%fd173, %fd172, %fd1;
	add.f64 	%fd174, %fd122, %fd1;
	sub.f64 	%fd175, %fd12, %fd174;
	selp.f64 	%fd806, %fd173, %fd175, %p9;
$L__BB0_6:
	ld.param.f64 	%fd803, [VelVelCorrelation_param_7];
	mul.f64 	%fd176, %fd806, %fd806;
	fma.rn.f64 	%fd177, %fd13, %fd13, %fd176;
	sqrt.rn.f64 	%fd17, %fd177;
	setp.gt.f64 	%p10, %fd17, %fd803;
	@%p10 bra 	$L__BB0_34;
	setp.lt.s32 	%p11, %r3, 1071801958;
	mov.f64 	%fd808, %fd11;
	@%p11 bra 	$L__BB0_9;
	setp.lt.s32 	%p13, %r4, 0;
	setp.lt.s32 	%p14, %r4, 1;
	rsqrt.approx.ftz.f64 	%fd178, %fd8;
	{
	.reg .b32 %temp; 
	mov.b64 	{%r65, %temp}, %fd178;
	}
	{
	.reg .b32 %temp; 
	mov.b64 	{%temp, %r66}, %fd178;
	}
	add.s32 	%r67, %r66, -1048576;
	mov.b64 	%fd179, {%r65, %r67};
	mul.f64 	%fd180, %fd8, %fd178;
	neg.f64 	%fd181, %fd180;
	fma.rn.f64 	%fd182, %fd180, %fd181, %fd8;
	fma.rn.f64 	%fd183, %fd182, %fd179, %fd180;
	neg.f64 	%fd184, %fd183;
	fma.rn.f64 	%fd185, %fd178, %fd184, 0d3FF0000000000000;
	fma.rn.f64 	%fd186, %fd185, %fd179, %fd179;
	fma.rn.f64 	%fd187, %fd183, %fd184, %fd8;
	fma.rn.f64 	%fd188, %fd187, %fd186, %fd183;
	{
	.reg .b32 %temp; 
	mov.b64 	{%r68, %temp}, %fd188;
	}
	{
	.reg .b32 %temp; 
	mov.b64 	{%temp, %r69}, %fd188;
	}
	add.s32 	%r70, %r69, 1048576;
	mov.b64 	%fd189, {%r68, %r70};
	fma.rn.f64 	%fd190, %fd10, %fd189, %fd189;
	selp.f64 	%fd191, %fd9, %fd190, %p14;
	mov.f64 	%fd192, 0d7FF0000000000000;
	mul.rn.f64 	%fd193, %fd191, %fd192;
	selp.f64 	%fd194, %fd193, %fd191, %p13;
	mov.f64 	%fd195, 0dBCA1A62633145C07;
	add.rn.f64 	%fd196, %fd194, %fd195;
	neg.f64 	%fd197, %fd196;
	mov.f64 	%fd198, 0d400921FB54442D18;
	add.rn.f64 	%fd199, %fd198, %fd197;
	selp.f64 	%fd808, %fd199, %fd194, %p5;
$L__BB0_9:
	setp.leu.f64 	%p15, %fd808, 0d3FF921FB54442D18;
	@%p15 bra 	$L__BB0_13;
	setp.geu.f64 	%p18, %fd4, 0d0000000000000000;
	@%p18 bra 	$L__BB0_12;
	add.f64 	%fd202, %fd808, 0dC012D97C7F3321D2;
	abs.f64 	%fd808, %fd202;
	bra.uni 	$L__BB0_17;
$L__BB0_12:
	add.f64 	%fd808, %fd808, 0dBFF921FB54442D18;
	bra.uni 	$L__BB0_17;
$L__BB0_13:
	setp.geu.f64 	%p16, %fd808, 0d3FF921FB54442D18;
	@%p16 bra 	$L__BB0_17;
	setp.geu.f64 	%p17, %fd4, 0d0000000000000000;
	@%p17 bra 	$L__BB0_16;
	add.f64 	%fd201, %fd808, 0dC012D97C7F3321D2;
	abs.f64 	%fd808, %fd201;
	bra.uni 	$L__BB0_17;
$L__BB0_16:
	add.f64 	%fd200, %fd808, 0dBFF921FB54442D18;
	add.f64 	%fd808, %fd200, 0d401921FB54442D18;
$L__BB0_17:
	ld.global.f64 	%fd25, [%rd104];
	ld.global.f64 	%fd26, [%rd105];
	abs.f64 	%fd27, %fd808;
	setp.neu.f64 	%p19, %fd27, 0d7FF0000000000000;
	@%p19 bra 	$L__BB0_19;
	mov.f64 	%fd208, 0d0000000000000000;
	mul.rn.f64 	%fd810, %fd808, %fd208;
	mov.b32 	%r191, 1;
	bra.uni 	$L__BB0_22;
$L__BB0_19:
	mul.f64 	%fd203, %fd808, 0d3FE45F306DC9C883;
	cvt.rni.s32.f64 	%r190, %fd203;
	cvt.rn.f64.s32 	%fd204, %r190;
	fma.rn.f64 	%fd205, %fd204, 0dBFF921FB54442D18, %fd808;
	fma.rn.f64 	%fd206, %fd204, 0dBC91A62633145C00, %fd205;
	fma.rn.f64 	%fd810, %fd204, 0dB97B839A252049C0, %fd206;
	setp.ltu.f64 	%p20, %fd27, 0d41E0000000000000;
	@%p20 bra 	$L__BB0_21;
	{ // callseq 0, 0
	.param .b64 param0;
	st.param.f64 	[param0], %fd808;
	.param .align 16 .b8 retval0[16];
	call.uni (retval0), 
	__internal_trig_reduction_slowpathd, 
	(
	param0
	);
	ld.param.f64 	%fd810, [retval0];
	ld.param.b32 	%r190, [retval0+8];
	} // callseq 0
$L__BB0_21:
	add.s32 	%r191, %r190, 1;
$L__BB0_22:
	shl.b32 	%r73, %r191, 6;
	cvt.u64.u32 	%rd38, %r73;
	and.b64  	%rd39, %rd38, 64;
	mov.u64 	%rd40, __cudart_sin_cos_coeffs;
	add.s64 	%rd41, %rd40, %rd39;
	mul.rn.f64 	%fd209, %fd810, %fd810;
	and.b32  	%r74, %r191, 1;
	setp.eq.b32 	%p22, %r74, 1;
	selp.f64 	%fd210, 0dBDA8FF8320FD8164, 0d3DE5DB65F9785EBA, %p22;
	ld.global.nc.v2.f64 	{%fd211, %fd212}, [%rd41];
	fma.rn.f64 	%fd213, %fd210, %fd209, %fd211;
	fma.rn.f64 	%fd214, %fd213, %fd209, %fd212;
	ld.global.nc.v2.f64 	{%fd215, %fd216}, [%rd41+16];
	fma.rn.f64 	%fd217, %fd214, %fd209, %fd215;
	fma.rn.f64 	%fd218, %fd217, %fd209, %fd216;
	ld.global.nc.v2.f64 	{%fd219, %fd220}, [%rd41+32];
	fma.rn.f64 	%fd221, %fd218, %fd209, %fd219;
	fma.rn.f64 	%fd222, %fd221, %fd209, %fd220;
	fma.rn.f64 	%fd223, %fd222, %fd810, %fd810;
	fma.rn.f64 	%fd224, %fd222, %fd209, 0d3FF0000000000000;
	selp.f64 	%fd225, %fd224, %fd223, %p22;
	and.b32  	%r75, %r191, 2;
	setp.eq.s32 	%p23, %r75, 0;
	mov.f64 	%fd226, 0d0000000000000000;
	sub.f64 	%fd227, %fd226, %fd225;
	selp.f64 	%fd33, %fd225, %fd227, %p23;
	@%p19 bra 	$L__BB0_24;
	mov.f64 	%fd233, 0d0000000000000000;
	mul.rn.f64 	%fd811, %fd808, %fd233;
	mov.b32 	%r192, 0;
	bra.uni 	$L__BB0_26;
$L__BB0_24:
	mul.f64 	%fd228, %fd808, 0d3FE45F306DC9C883;
	cvt.rni.s32.f64 	%r192, %fd228;
	cvt.rn.f64.s32 	%fd229, %r192;
	fma.rn.f64 	%fd230, %fd229, 0dBFF921FB54442D18, %fd808;
	fma.rn.f64 	%fd231, %fd229, 0dBC91A62633145C00, %fd230;
	fma.rn.f64 	%fd811, %fd229, 0dB97B839A252049C0, %fd231;
	setp.ltu.f64 	%p24, %fd27, 0d41E0000000000000;
	@%p24 bra 	$L__BB0_26;
	{ // callseq 1, 0
	.param .b64 param0;
	st.param.f64 	[param0], %fd808;
	.param .align 16 .b8 retval0[16];
	call.uni (retval0), 
	__internal_trig_reduction_slowpathd, 
	(
	param0
	);
	ld.param.f64 	%fd811, [retval0];
	ld.param.b32 	%r192, [retval0+8];
	} // callseq 1
$L__BB0_26:
	shl.b32 	%r78, %r192, 6;
	cvt.u64.u32 	%rd42, %r78;
	and.b64  	%rd43, %rd42, 64;
	mov.u64 	%rd44, __cudart_sin_cos_coeffs;
	add.s64 	%rd45, %rd44, %rd43;
	mul.rn.f64 	%fd234, %fd811, %fd811;
	and.b32  	%r79, %r192, 1;
	setp.eq.b32 	%p25, %r79, 1;
	selp.f64 	%fd235, 0dBDA8FF8320FD8164, 0d3DE5DB65F9785EBA, %p25;
	ld.global.nc.v2.f64 	{%fd236, %fd237}, [%rd45];
	fma.rn.f64 	%fd238, %fd235, %fd234, %fd236;
	fma.rn.f64 	%fd239, %fd238, %fd234, %fd237;
	ld.global.nc.v2.f64 	{%fd240, %fd241}, [%rd45+16];
	fma.rn.f64 	%fd242, %fd239, %fd234, %fd240;
	fma.rn.f64 	%fd243, %fd242, %fd234, %fd241;
	ld.global.nc.v2.f64 	{%fd244, %fd245}, [%rd45+32];
	fma.rn.f64 	%fd246, %fd243, %fd234, %fd244;
	fma.rn.f64 	%fd247, %fd246, %fd234, %fd245;
	fma.rn.f64 	%fd248, %fd247, %fd811, %fd811;
	fma.rn.f64 	%fd249, %fd247, %fd234, 0d3FF0000000000000;
	selp.f64 	%fd250, %fd249, %fd248, %p25;
	and.b32  	%r80, %r192, 2;
	setp.eq.s32 	%p26, %r80, 0;
	mov.f64 	%fd251, 0d0000000000000000;
	sub.f64 	%fd252, %fd251, %fd250;
	selp.f64 	%fd253, %fd250, %fd252, %p26;
	mul.f64 	%fd254, %fd4, %fd253;
	fma.rn.f64 	%fd255, %fd3, %fd33, %fd254;
	mul.f64 	%fd256, %fd4, %fd33;
	mul.f64 	%fd257, %fd3, %fd253;
	sub.f64 	%fd258, %fd256, %fd257;
	mul.f64 	%fd259, %fd26, %fd253;
	fma.rn.f64 	%fd260, %fd25, %fd33, %fd259;
	mul.f64 	%fd261, %fd26, %fd33;
	mul.f64 	%fd262, %fd25, %fd253;
	sub.f64 	%fd263, %fd261, %fd262;
	mul.f64 	%fd264, %fd258, %fd263;
	fma.rn.f64 	%fd265, %fd255, %fd260, %fd264;
	mul.f64 	%fd266, %fd13, %fd253;
	fma.rn.f64 	%fd267, %fd806, %fd33, %fd266;
	mul.f64 	%fd268, %fd13, %fd33;
	mul.f64 	%fd269, %fd806, %fd253;
	sub.f64 	%fd270, %fd268, %fd269;
	div.rn.f64 	%fd271, %fd267, %fd124;
	cvt.rmi.f64.f64 	%fd272, %fd271;
	cvt.rzi.s32.f64 	%r81, %fd272;
	add.s32 	%r82, %r81, %r51;
	div.rn.f64 	%fd273, %fd270, %fd124;
	cvt.rmi.f64.f64 	%fd274, %fd273;
	cvt.rzi.s32.f64 	%r83, %fd274;
	add.s32 	%r84, %r83, %r51;
	mul.lo.s32 	%r85, %r51, %r84;
	shl.b32 	%r86, %r85, 1;
	add.s32 	%r87, %r82, %r86;
	mul.wide.s32 	%rd46, %r87, 8;
	add.s64 	%rd47, %rd1, %rd46;
	ld.global.f64 	%fd275, [%rd47];
	add.f64 	%fd276, %fd275, %fd265;
	st.global.f64 	[%rd47], %fd276;
	mul.f64 	%fd277, %fd4, %fd26;
	fma.rn.f64 	%fd278, %fd3, %fd25, %fd277;
	mul.f64 	%fd279, %fd26, %fd26;
	fma.rn.f64 	%fd280, %fd25, %fd25, %fd279;
	sqrt.rn.f64 	%fd281, %fd280;
	mul.f64 	%fd282, %fd7, %fd281;
	div.rn.f64 	%fd283, %fd278, %fd282;
	setp.lt.f64 	%p27, %fd283, 0dBFF0000000000000;
	setp.gt.f64 	%p28, %fd283, 0d3FF0000000000000;
	selp.f64 	%fd284, 0d3FF0000000000000, %fd283, %p28;
	selp.f64 	%fd38, 0dBFF0000000000000, %fd284, %p27;
	{
	.reg .b32 %temp; 
	mov.b64 	{%temp, %r16}, %fd38;
	}
	abs.f64 	%fd39, %fd38;
	{
	.reg .b32 %temp; 
	mov.b64 	{%temp, %r88}, %fd39;
	}
	setp.gt.s32 	%p29, %r88, 1071801957;
	@%p29 bra 	$L__BB0_30;
	mul.f64 	%fd325, %fd38, %fd38;
	fma.rn.f64 	%fd326, %fd325, 0d3FB0066BDC1895E9, 0dBFB3823B180754AF;
	fma.rn.f64 	%fd327, %fd326, %fd325, 0d3FB11E52CC2F79AE;
	fma.rn.f64 	%fd328, %fd327, %fd325, 0dBF924EAF3526861B;
	fma.rn.f64 	%fd329, %fd328, %fd325, 0d3F91DF02A31E6CB7;
	fma.rn.f64 	%fd330, %fd329, %fd325, 0d3F847D18B0EEC6CC;
	fma.rn.f64 	%fd331, %fd330, %fd325, 0d3F8D0AF961BA53B0;
	fma.rn.f64 	%fd332, %fd331, %fd325, 0d3F91BF7734CF1C48;
	fma.rn.f64 	%fd333, %fd332, %fd325, 0d3F96E91483144EF7;
	fma.rn.f64 	%fd334, %fd333, %fd325, 0d3F9F1C6E0A4F9F81;
	fma.rn.f64 	%fd335, %fd334, %fd325, 0d3FA6DB6DC27FA92B;
	fma.rn.f64 	%fd336, %fd335, %fd325, 0d3FB333333320F91B;
	fma.rn.f64 	%fd337, %fd336, %fd325, 0d3FC5555555555F4D;
	mul.f64 	%fd338, %fd325, %fd337;
	fma.rn.f64 	%fd40, %fd338, %fd39, %fd39;
	setp.gt.s32 	%p33, %r16, -1;
	@%p33 bra 	$L__BB0_29;
	mov.f64 	%fd343, 0d3C91A62633145C07;
	add.rn.f64 	%fd344, %fd40, %fd343;
	mov.f64 	%fd345, 0d3FF921FB54442D18;
	add.rn.f64 	%fd812, %fd345, %fd344;
	bra.uni 	$L__BB0_31;
$L__BB0_29:
	mov.f64 	%fd339, 0dBC91A62633145C07;
	add.rn.f64 	%fd340, %fd40, %fd339;
	neg.f64 	%fd341, %fd340;
	mov.f64 	%fd342, 0d3FF921FB54442D18;
	add.rn.f64 	%fd812, %fd342, %fd341;
	bra.uni 	$L__BB0_31;
$L__BB0_30:
	mov.f64 	%fd285, 0d3FF0000000000000;
	sub.f64 	%fd286, %fd285, %fd39;
	{
	.reg .b32 %temp; 
	mov.b64 	{%r89, %temp}, %fd286;
	}
	{
	.reg .b32 %temp; 
	mov.b64 	{%temp, %r90}, %fd286;
	}
	add.s32 	%r91, %r90, -1048576;
	mov.b64 	%fd287, {%r89, %r91};
	rsqrt.approx.ftz.f64 	%fd288, %fd287;
	{
	.reg .b32 %temp; 
	mov.b64 	{%r92, %temp}, %fd288;
	}
	{
	.reg .b32 %temp; 
	mov.b64 	{%temp, %r93}, %fd288;
	}
	add.s32 	%r94, %r93, -1048576;
	mov.b64 	%fd289, {%r92, %r94};
	mul.f64 	%fd290, %fd287, %fd288;
	neg.f64 	%fd291, %fd290;
	fma.rn.f64 	%fd292, %fd290, %fd291, %fd287;
	fma.rn.f64 	%fd293, %fd292, %fd289, %fd290;
	neg.f64 	%fd294, %fd293;
	fma.rn.f64 	%fd295, %fd288, %fd294, 0d3FF0000000000000;
	fma.rn.f64 	%fd296, %fd295, %fd289, %fd289;
	fma.rn.f64 	%fd297, %fd293, %fd294, %fd287;
	fma.rn.f64 	%fd298, %fd297, %fd296, %fd293;
	{
	.reg .b32 %temp; 
	mov.b64 	{%r95, %temp}, %fd298;
	}
	{
	.reg .b32 %temp; 
	mov.b64 	{%temp, %r96}, %fd298;
	}
	add.s32 	%r97, %r96, 1048576;
	mov.b64 	%fd299, {%r95, %r97};
	fma.rn.f64 	%fd300, %fd286, 0d3EC715B371155F70, 0dBEBAC2FE66FAAC4B;
	fma.rn.f64 	%fd301, %fd300, %fd286, 0d3ED9A9B88EFCD9B8;
	fma.rn.f64 	%fd302, %fd301, %fd286, 0d3EDD0F40A8A0C4C3;
	fma.rn.f64 	%fd303, %fd302, %fd286, 0d3EF46D4CFA9E0E1F;
	fma.rn.f64 	%fd304, %fd303, %fd286, 0d3F079C168D1E2422;
	fma.rn.f64 	%fd305, %fd304, %fd286, 0d3F1C9A88C3BCA540;
	fma.rn.f64 	%fd306, %fd305, %fd286, 0d3F31C4E64BD476DF;
	fma.rn.f64 	%fd307, %fd306, %fd286, 0d3F46E8BA60009C8F;
	fma.rn.f64 	%fd308, %fd307, %fd286, 0d3F5F1C71C62B05A2;
	fma.rn.f64 	%fd309, %fd308, %fd286, 0d3F76DB6DB6DC9F2C;
	fma.rn.f64 	%fd310, %fd309, %fd286, 0d3F9333333333329C;
	fma.rn.f64 	%fd311, %fd310, %fd286, 0d3FB5555555555555;
	setp.lt.s32 	%p30, %r90, 1;
	mov.f64 	%fd312, 0d0000000000000000;
	mul.rn.f64 	%fd313, %fd39, %fd312;
	mul.f64 	%fd314, %fd286, %fd311;
	fma.rn.f64 	%fd315, %fd314, %fd299, %fd299;
	selp.f64 	%fd316, %fd313, %fd315, %p30;
	setp.lt.s32 	%p31, %r90, 0;
	mov.f64 	%fd317, 0d7FF0000000000000;
	mul.rn.f64 	%fd318, %fd316, %fd317;
	selp.f64 	%fd319, %fd318, %fd316, %p31;
	setp.lt.s32 	%p32, %r16, 0;
	mov.f64 	%fd320, 0dBCA1A62633145C07;
	add.rn.f64 	%fd321, %fd319, %fd320;
	neg.f64 	%fd322, %fd321;
	mov.f64 	%fd323, 0d400921FB54442D18;
	add.rn.f64 	%fd324, %fd323, %fd322;
	selp.f64 	%fd812, %fd324, %fd319, %p32;
$L__BB0_31:
	ld.param.u32 	%r183, [VelVelCorrelation_param_5];
	div.rn.f64 	%fd346, %fd17, %fd124;
	cvt.rmi.f64.f64 	%fd347, %fd346;
	cvt.rzi.s32.f64 	%r98, %fd347;
	mad.lo.s32 	%r17, %r51, %r1, %r98;
	mul.lo.s32 	%r99, %r51, %r183;
	setp.lt.s32 	%p34, %r17, %r99;
	@%p34 bra 	$L__BB0_33;
	mov.u64 	%rd48, $str;
	cvta.global.u64 	%rd49, %rd48;
	{ // callseq 2, 0
	.param .b64 param0;
	st.param.b64 	[param0], %rd49;
	.param .b64 param1;
	st.param.b64 	[param1], 0;
	.param .b32 retval0;
	call.uni (retval0), 
	vprintf, 
	(
	param0, 
	param1
	);
	ld.param.b32 	%r100, [retval0];
	} // callseq 2
$L__BB0_33:
	ld.param.u64 	%rd99, [VelVelCorrelation_param_11];
	ld.param.u64 	%rd96, [VelVelCorrelation_param_10];
	cvta.to.global.u64 	%rd50, %rd96;
	mul.wide.s32 	%rd51, %r17, 8;
	add.s64 	%rd52, %rd50, %rd51;
	ld.global.f64 	%fd348, [%rd52];
	add.f64 	%fd349, %fd812, %fd348;
	st.global.f64 	[%rd52], %fd349;
	cvta.to.global.u64 	%rd53, %rd99;
	add.s64 	%rd54, %rd53, %rd51;
	ld.global.f64 	%fd350, [%rd54];
	add.f64 	%fd351, %fd350, 0d3FF0000000000000;
	st.global.f64 	[%rd54], %fd351;
$L__BB0_34:
	add.s32 	%r189, %r189, 1;
	setp.ne.s32 	%p35, %r189, 0;
	add.s64 	%rd105, %rd105, 8;
	add.s64 	%rd104, %rd104, 8;
	add.s64 	%rd103, %rd103, 8;
	add.s64 	%rd102, %rd102, 8;
	@%p35 bra 	$L__BB0_3;
$L__BB0_35:
	ld.param.u32 	%r184, [VelVelCorrelation_param_5];
	setp.ge.s32 	%p36, %r197, %r184;
	@%p36 bra 	$L__BB0_72;
	setp.eq.s32 	%p37, %r197, %r1;
	@%p37 bra 	$L__BB0_71;
	mul.wide.u32 	%rd55, %r197, 8;
	add.s64 	%rd56, %rd5, %rd55;
	ld.global.f64 	%fd45, [%rd56];
	add.s64 	%rd57, %rd4, %rd55;
	ld.global.f64 	%fd352, [%rd57];
	sub.f64 	%fd46, %fd352, %fd2;
	setp.gt.f64 	%p38, %fd45, %fd6;
	setp.lt.f64 	%p39, %fd45, %fd5;
	and.pred  	%p40, %p38, %p39;
	@%p40 bra 	$L__BB0_39;
	setp.lt.f64 	%p41, %fd45, %fd6;
	add.f64 	%fd353, %fd122, %fd45;
	sub.f64 	%fd354, %fd353, %fd1;
	add.f64 	%fd355, %fd122, %fd1;
	sub.f64 	%fd356, %fd45, %fd355;
	selp.f64 	%fd813, %fd354, %fd356, %p41;
	bra.uni 	$L__BB0_40;
$L__BB0_39:
	sub.f64 	%fd813, %fd45, %fd1;
$L__BB0_40:
	ld.param.f64 	%fd804, [VelVelCorrelation_param_7];
	mul.f64 	%fd357, %fd813, %fd813;
	fma.rn.f64 	%fd358, %fd46, %fd46, %fd357;
	sqrt.rn.f64 	%fd50, %fd358;
	setp.gt.f64 	%p42, %fd50, %fd804;
	@%p42 bra 	$L__BB0_71;
	fma.rn.f64 	%fd359, %fd4, 0d0000000000000000, %fd3;
	mul.f64 	%fd360, %fd4, %fd4;
	fma.rn.f64 	%fd361, %fd3, %fd3, %fd360;
	sqrt.rn.f64 	%fd51, %fd361;
	div.rn.f64 	%fd362, %fd359, %fd51;
	setp.lt.f64 	%p43, %fd362, 0dBFF0000000000000;
	setp.gt.f64 	%p44, %fd362, 0d3FF0000000000000;
	selp.f64 	%fd363, 0d3FF0000000000000, %fd362, %p44;
	selp.f64 	%fd52, 0dBFF0000000000000, %fd363, %p43;
	{
	.reg .b32 %temp; 
	mov.b64 	{%temp, %r20}, %fd52;
	}
	abs.f64 	%fd53, %fd52;
	{
	.reg .b32 %temp; 
	mov.b64 	{%temp, %r102}, %fd53;
	}
	setp.lt.s32 	%p45, %r102, 1071801958;
	@%p45 bra 	$L__BB0_43;
	mov.f64 	%fd364, 0d3FF0000000000000;
	sub.f64 	%fd365, %fd364, %fd53;
	{
	.reg .b32 %temp; 
	mov.b64 	{%r103, %temp}, %fd365;
	}
	{
	.reg .b32 %temp; 
	mov.b64 	{%temp, %r104}, %fd365;
	}
	add.s32 	%r105, %r104, -1048576;
	mov.b64 	%fd366, {%r103, %r105};
	rsqrt.approx.ftz.f64 	%fd367, %fd366;
	{
	.reg .b32 %temp; 
	mov.b64 	{%r106, %temp}, %fd367;
	}
	{
	.reg .b32 %temp; 
	mov.b64 	{%temp, %r107}, %fd367;
	}
	add.s32 	%r108, %r107, -1048576;
	mov.b64 	%fd368, {%r106, %r108};
	mul.f64 	%fd369, %fd366, %fd367;
	neg.f64 	%fd370, %fd369;
	fma.rn.f64 	%fd371, %fd369, %fd370, %fd366;
	fma.rn.f64 	%fd372, %fd371, %fd368, %fd369;
	neg.f64 	%fd373, %fd372;
	fma.rn.f64 	%fd374, %fd367, %fd373, 0d3FF0000000000000;
	fma.rn.f64 	%fd375, %fd374, %fd368, %fd368;
	fma.rn.f64 	%fd376, %fd372, %fd373, %fd366;
	fma.rn.f64 	%fd377, %fd376, %fd375, %fd372;
	{
	.reg .b32 %temp; 
	mov.b64 	{%r109, %temp}, %fd377;
	}
	{
	.reg .b32 %temp; 
	mov.b64 	{%temp, %r110}, %fd377;
	}
	add.s32 	%r111, %r110, 1048576;
	mov.b64 	%fd378, {%r109, %r111};
	fma.rn.f64 	%fd379, %fd365, 0d3EC715B371155F70, 0dBEBAC2FE66FAAC4B;
	fma.rn.f64 	%fd380, %fd379, %fd365, 0d3ED9A9B88EFCD9B8;
	fma.rn.f64 	%fd381, %fd380, %fd365, 0d3EDD0F40A8A0C4C3;
	fma.rn.f64 	%fd382, %fd381, %fd365, 0d3EF46D4CFA9E0E1F;
	fma.rn.f64 	%fd383, %fd382, %fd365, 0d3F079C168D1E2422;
	fma.rn.f64 	%fd384, %fd383, %fd365, 0d3F1C9A88C3BCA540;
	fma.rn.f64 	%fd385, %fd384, %fd365, 0d3F31C4E64BD476DF;
	fma.rn.f64 	%fd386, %fd385, %fd365, 0d3F46E8BA60009C8F;
	fma.rn.f64 	%fd387, %fd386, %fd365, 0d3F5F1C71C62B05A2;
	fma.rn.f64 	%fd388, %fd387, %fd365, 0d3F76DB6DB6DC9F2C;
	fma.rn.f64 	%fd389, %fd388, %fd365, 0d3F9333333333329C;
	fma.rn.f64 	%fd390, %fd389, %fd365, 0d3FB5555555555555;
	setp.lt.s32 	%p46, %r104, 1;
	mov.f64 	%fd391, 0d0000000000000000;
	mul.rn.f64 	%fd392, %fd53, %fd391;
	mul.f64 	%fd393, %fd365, %fd390;
	fma.rn.f64 	%fd394, %fd393, %fd378, %fd378;
	selp.f64 	%fd395, %fd392, %fd394, %p46;
	setp.lt.s32 	%p47, %r104, 0;
	mov.f64 	%fd396, 0d7FF0000000000000;
	mul.rn.f64 	%fd397, %fd395, %fd396;
	selp.f64 	%fd398, %fd397, %fd395, %p47;
	setp.lt.s32 	%p48, %r20, 0;
	mov.f64 	%fd399, 0dBCA1A62633145C07;
	add.rn.f64 	%fd400, %fd398, %fd399;
	neg.f64 	%fd401, %fd400;
	mov.f64 	%fd402, 0d400921FB54442D18;
	add.rn.f64 	%fd403, %fd402, %fd401;
	selp.f64 	%fd815, %fd403, %fd398, %p48;
	bra.uni 	$L__BB0_46;
$L__BB0_43:
	mul.f64 	%fd404, %fd52, %fd52;
	fma.rn.f64 	%fd405, %fd404, 0d3FB0066BDC1895E9, 0dBFB3823B180754AF;
	fma.rn.f64 	%fd406, %fd405, %fd404, 0d3FB11E52CC2F79AE;
	fma.rn.f64 	%fd407, %fd406, %fd404, 0dBF924EAF3526861B;
	fma.rn.f64 	%fd408, %fd407, %fd404, 0d3F91DF02A31E6CB7;
	fma.rn.f64 	%fd409, %fd408, %fd404, 0d3F847D18B0EEC6CC;
	fma.rn.f64 	%fd410, %fd409, %fd404, 0d3F8D0AF961BA53B0;
	fma.rn.f64 	%fd411, %fd410, %fd404, 0d3F91BF7734CF1C48;
	fma.rn.f64 	%fd412, %fd411, %fd404, 0d3F96E91483144EF7;
	fma.rn.f64 	%fd413, %fd412, %fd404, 0d3F9F1C6E0A4F9F81;
	fma.rn.f64 	%fd414, %fd413, %fd404, 0d3FA6DB6DC27FA92B;
	fma.rn.f64 	%fd415, %fd414, %fd404, 0d3FB333333320F91B;
	fma.rn.f64 	%fd416, %fd415, %fd404, 0d3FC5555555555F4D;
	mul.f64 	%fd417, %fd404, %fd416;
	fma.rn.f64 	%fd55, %fd417, %fd53, %fd53;
	setp.lt.s32 	%p49, %r20, 0;
	@%p49 bra 	$L__BB0_45;
	mov.f64 	%fd418, 0dBC91A62633145C07;
	add.rn.f64 	%fd419, %fd55, %fd418;
	neg.f64 	%fd420, %fd419;
	mov.f64 	%fd421, 0d3FF921FB54442D18;
	add.rn.f64 	%fd815, %fd421, %fd420;
	bra.uni 	$L__BB0_46;
$L__BB0_45:
	mov.f64 	%fd422, 0d3C91A62633145C07;
	add.rn.f64 	%fd423, %fd55, %fd422;
	mov.f64 	%fd424, 0d3FF921FB54442D18;
	add.rn.f64 	%fd815, %fd424, %fd423;
$L__BB0_46:
	setp.gt.f64 	%p50, %fd815, 0d3FF921FB54442D18;
	@%p50 bra 	$L__BB0_51;
	setp.geu.f64 	%p51, %fd815, 0d3FF921FB54442D18;
	@%p51 bra 	$L__BB0_54;
	setp.lt.f64 	%p52, %fd4, 0d0000000000000000;
	@%p52 bra 	$L__BB0_50;
	add.f64 	%fd425, %fd815, 0dBFF921FB54442D18;
	add.f64 	%fd815, %fd425, 0d401921FB54442D18;
	bra.uni 	$L__BB0_54;
$L__BB0_50:
	add.f64 	%fd426, %fd815, 0dC012D97C7F3321D2;
	abs.f64 	%fd815, %fd426;
	bra.uni 	$L__BB0_54;
$L__BB0_51:
	setp.lt.f64 	%p53, %fd4, 0d0000000000000000;
	@%p53 bra 	$L__BB0_53;
	add.f64 	%fd815, %fd815, 0dBFF921FB54442D18;
	bra.uni 	$L__BB0_54;
$L__BB0_53:
	add.f64 	%fd427, %fd815, 0dC012D97C7F3321D2;
	abs.f64 	%fd815, %fd427;
$L__BB0_54:
	add.s64 	%rd59, %rd3, %rd55;
	ld.global.f64 	%fd64, [%rd59];
	add.s64 	%rd60, %rd2, %rd55;
	ld.global.f64 	%fd65, [%rd60];
	abs.f64 	%fd66, %fd815;
	setp.eq.f64 	%p54, %fd66, 0d7FF0000000000000;
	@%p54 bra 	$L__BB0_58;
	mul.f64 	%fd428, %fd815, 0d3FE45F306DC9C883;
	cvt.rni.s32.f64 	%r194, %fd428;
	cvt.rn.f64.s32 	%fd429, %r194;
	fma.rn.f64 	%fd430, %fd429, 0dBFF921FB54442D18, %fd815;
	fma.rn.f64 	%fd431, %fd429, 0dBC91A62633145C00, %fd430;
	fma.rn.f64 	%fd817, %fd429, 0dB97B839A252049C0, %fd431;
	setp.ltu.f64 	%p55, %fd66, 0d41E0000000000000;
	@%p55 bra 	$L__BB0_57;
	{ // callseq 3, 0
	.param .b64 param0;
	st.param.f64 	[param0], %fd815;
	.param .align 16 .b8 retval0[16];
	call.uni (retval0), 
	__internal_trig_reduction_slowpathd, 
	(
	param0
	);
	ld.param.f64 	%fd817, [retval0];
	ld.param.b32 	%r194, [retval0+8];
	} // callseq 3
$L__BB0_57:
	add.s32 	%r195, %r194, 1;
	bra.uni 	$L__BB0_59;
$L__BB0_58:
	mov.f64 	%fd433, 0d0000000000000000;
	mul.rn.f64 	%fd817, %fd815, %fd433;
	mov.b32 	%r195, 1;
$L__BB0_59:
	setp.eq.f64 	%p56, %fd66, 0d7FF0000000000000;
	shl.b32 	%r114, %r195, 6;
	cvt.u64.u32 	%rd61, %r114;
	and.b64  	%rd62, %rd61, 64;
	mov.u64 	%rd63, __cudart_sin_cos_coeffs;
	add.s64 	%rd64, %rd63, %rd62;
	mul.rn.f64 	%fd434, %fd817, %fd817;
	and.b32  	%r115, %r195, 1;
	setp.eq.b32 	%p57, %r115, 1;
	selp.f64 	%fd435, 0dBDA8FF8320FD8164, 0d3DE5DB65F9785EBA, %p57;
	ld.global.nc.v2.f64 	{%fd436, %fd437}, [%rd64];
	fma.rn.f64 	%fd438, %fd435, %fd434, %fd436;
	fma.rn.f64 	%fd439, %fd438, %fd434, %fd437;
	ld.global.nc.v2.f64 	{%fd440, %fd441}, [%rd64+16];
	fma.rn.f64 	%fd442, %fd439, %fd434, %fd440;
	fma.rn.f64 	%fd443, %fd442, %fd434, %fd441;
	ld.global.nc.v2.f64 	{%fd444, %fd445}, [%rd64+32];
	fma.rn.f64 	%fd446, %fd443, %fd434, %fd444;
	fma.rn.f64 	%fd447, %fd446, %fd434, %fd445;
	fma.rn.f64 	%fd448, %fd447, %fd817, %fd817;
	fma.rn.f64 	%fd449, %fd447, %fd434, 0d3FF0000000000000;
	selp.f64 	%fd450, %fd449, %fd448, %p57;
	and.b32  	%r116, %r195, 2;
	setp.eq.s32 	%p58, %r116, 0;
	mov.f64 	%fd451, 0d0000000000000000;
	sub.f64 	%fd452, %fd451, %fd450;
	selp.f64 	%fd72, %fd450, %fd452, %p58;
	@%p56 bra 	$L__BB0_62;
	mul.f64 	%fd453, %fd815, 0d3FE45F306DC9C883;
	cvt.rni.s32.f64 	%r196, %fd453;
	cvt.rn.f64.s32 	%fd454, %r196;
	fma.rn.f64 	%fd455, %fd454, 0dBFF921FB54442D18, %fd815;
	fma.rn.f64 	%fd456, %fd454, 0dBC91A62633145C00, %fd455;
	fma.rn.f64 	%fd818, %fd454, 0dB97B839A252049C0, %fd456;
	setp.ltu.f64 	%p59, %fd66, 0d41E0000000000000;
	@%p59 bra 	$L__BB0_63;
	{ // callseq 4, 0
	.param .b64 param0;
	st.param.f64 	[param0], %fd815;
	.param .align 16 .b8 retval0[16];
	call.uni (retval0), 
	__internal_trig_reduction_slowpathd, 
	(
	param0
	);
	ld.param.f64 	%fd818, [retval0];
	ld.param.b32 	%r196, [retval0+8];
	} // callseq 4
	bra.uni 	$L__BB0_63;
$L__BB0_62:
	mov.f64 	%fd458, 0d0000000000000000;
	mul.rn.f64 	%fd818, %fd815, %fd458;
	mov.b32 	%r196, 0;
$L__BB0_63:
	shl.b32 	%r119, %r196, 6;
	cvt.u64.u32 	%rd65, %r119;
	and.b64  	%rd66, %rd65, 64;
	add.s64 	%rd68, %rd63, %rd66;
	mul.rn.f64 	%fd459, %fd818, %fd818;
	and.b32  	%r120, %r196, 1;
	setp.eq.b32 	%p60, %r120, 1;
	selp.f64 	%fd460, 0dBDA8FF8320FD8164, 0d3DE5DB65F9785EBA, %p60;
	ld.global.nc.v2.f64 	{%fd461, %fd462}, [%rd68];
	fma.rn.f64 	%fd463, %fd460, %fd459, %fd461;
	fma.rn.f64 	%fd464, %fd463, %fd459, %fd462;
	ld.global.nc.v2.f64 	{%fd465, %fd466}, [%rd68+16];
	fma.rn.f64 	%fd467, %fd464, %fd459, %fd465;
	fma.rn.f64 	%fd468, %fd467, %fd459, %fd466;
	ld.global.nc.v2.f64 	{%fd469, %fd470}, [%rd68+32];
	fma.rn.f64 	%fd471, %fd468, %fd459, %fd469;
	fma.rn.f64 	%fd472, %fd471, %fd459, %fd470;
	fma.rn.f64 	%fd473, %fd472, %fd818, %fd818;
	fma.rn.f64 	%fd474, %fd472, %fd459, 0d3FF0000000000000;
	selp.f64 	%fd475, %fd474, %fd473, %p60;
	and.b32  	%r121, %r196, 2;
	setp.eq.s32 	%p61, %r121, 0;
	mov.f64 	%fd476, 0d0000000000000000;
	sub.f64 	%fd477, %fd476, %fd475;
	selp.f64 	%fd478, %fd475, %fd477, %p61;
	mul.f64 	%fd479, %fd4, %fd478;
	fma.rn.f64 	%fd480, %fd3, %fd72, %fd479;
	mul.f64 	%fd481, %fd4, %fd72;
	mul.f64 	%fd482, %fd3, %fd478;
	sub.f64 	%fd483, %fd481, %fd482;
	mul.f64 	%fd484, %fd65, %fd478;
	fma.rn.f64 	%fd485, %fd64, %fd72, %fd484;
	mul.f64 	%fd486, %fd65, %fd72;
	mul.f64 	%fd487, %fd64, %fd478;
	sub.f64 	%fd488, %fd486, %fd487;
	mul.f64 	%fd489, %fd483, %fd488;
	fma.rn.f64 	%fd490, %fd480, %fd485, %fd489;
	mul.f64 	%fd491, %fd46, %fd478;
	fma.rn.f64 	%fd492, %fd813, %fd72, %fd491;
	mul.f64 	%fd493, %fd46, %fd72;
	mul.f64 	%fd494, %fd813, %fd478;
	sub.f64 	%fd495, %fd493, %fd494;
	div.rn.f64 	%fd496, %fd492, %fd124;
	cvt.rmi.f64.f64 	%fd497, %fd496;
	cvt.rzi.s32.f64 	%r122, %fd497;
	add.s32 	%r123, %r122, %r51;
	div.rn.f64 	%fd498, %fd495, %fd124;
	cvt.rmi.f64.f64 	%fd499, %fd498;
	cvt.rzi.s32.f64 	%r124, %fd499;
	add.s32 	%r125, %r124, %r51;
	mul.lo.s32 	%r126, %r51, %r125;
	shl.b32 	%r127, %r126, 1;
	add.s32 	%r128, %r123, %r127;
	mul.wide.s32 	%rd69, %r128, 8;
	add.s64 	%rd70, %rd1, %rd69;
	ld.global.f64 	%fd500, [%rd70];
	add.f64 	%fd501, %fd500, %fd490;
	st.global.f64 	[%rd70], %fd501;
	mul.f64 	%fd502, %fd4, %fd65;
	fma.rn.f64 	%fd503, %fd3, %fd64, %fd502;
	mul.f64 	%fd504, %fd65, %fd65;
	fma.rn.f64 	%fd505, %fd64, %fd64, %fd504;
	sqrt.rn.f64 	%fd506, %fd505;
	mul.f64 	%fd507, %fd51, %fd506;
	div.rn.f64 	%fd508, %fd503, %fd507;
	setp.lt.f64 	%p62, %fd508, 0dBFF0000000000000;
	setp.gt.f64 	%p63, %fd508, 0d3FF0000000000000;
	selp.f64 	%fd509, 0d3FF0000000000000, %fd508, %p63;
	selp.f64 	%fd77, 0dBFF0000000000000, %fd509, %p62;
	{
	.reg .b32 %temp; 
	mov.b64 	{%temp, %r29}, %fd77;
	}
	abs.f64 	%fd78, %fd77;
	{
	.reg .b32 %temp; 
	mov.b64 	{%temp, %r129}, %fd78;
	}
	setp.lt.s32 	%p64, %r129, 1071801958;
	@%p64 bra 	$L__BB0_65;
	mov.f64 	%fd510, 0d3FF0000000000000;
	sub.f64 	%fd511, %fd510, %fd78;
	{
	.reg .b32 %temp; 
	mov.b64 	{%r130, %temp}, %fd511;
	}
	{
	.reg .b32 %temp; 
	mov.b64 	{%temp, %r131}, %fd511;
	}
	add.s32 	%r132, %r131, -1048576;
	mov.b64 	%fd512, {%r130, %r132};
	rsqrt.approx.ftz.f64 	%fd513, %fd512;
	{
	.reg .b32 %temp; 
	mov.b64 	{%r133, %temp}, %fd513;
	}
	{
	.reg .b32 %temp; 
	mov.b64 	{%temp, %r134}, %fd513;
	}
	add.s32 	%r135, %r134, -1048576;
	mov.b64 	%fd514, {%r133, %r135};
	mul.f64 	%fd515, %fd512, %fd513;
	neg.f64 	%fd516, %fd515;
	fma.rn.f64 	%fd517, %fd515, %fd516, %fd512;
	fma.rn.f64 	%fd518, %fd517, %fd514, %fd515;
	neg.f64 	%fd519, %fd518;
	fma.rn.f64 	%fd520, %fd513, %fd519, 0d3FF0000000000000;
	fma.rn.f64 	%fd521, %fd520, %fd514, %fd514;
	fma.rn.f64 	%fd522, %fd518, %fd519, %fd512;
	fma.rn.f64 	%fd523, %fd522, %fd521, %fd518;
	{
	.reg .b32 %temp; 
	mov.b64 	{%r136, %temp}, %fd523;
	}
	{
	.reg .b32 %temp; 
	mov.b64 	{%temp, %r137}, %fd523;
	}
	add.s32 	%r138, %r137, 1048576;
	mov.b64 	%fd524, {%r136, %r138};
	fma.rn.f64 	%fd525, %fd511, 0d3EC715B371155F70, 0dBEBAC2FE66FAAC4B;
	fma.rn.f64 	%fd526, %fd525, %fd511, 0d3ED9A9B88EFCD9B8;
	fma.rn.f64 	%fd527, %fd526, %fd511, 0d3EDD0F40A8A0C4C3;
	fma.rn.f64 	%fd528, %fd527, %fd511, 0d3EF46D4CFA9E0E1F;
	fma.rn.f64 	%fd529, %fd528, %fd511, 0d3F079C168D1E2422;
	fma.rn.f64 	%fd530, %fd529, %fd511, 0d3F1C9A88C3BCA540;
	fma.rn.f64 	%fd531, %fd530, %fd511, 0d3F31C4E64BD476DF;
	fma.rn.f64 	%fd532, %fd531, %fd511, 0d3F46E8BA60009C8F;
	fma.rn.f64 	%fd533, %fd532, %fd511, 0d3F5F1C71C62B05A2;
	fma.rn.f64 	%fd534, %fd533, %fd511, 0d3F76DB6DB6DC9F2C;
	fma.rn.f64 	%fd535, %fd534, %fd511, 0d3F9333333333329C;
	fma.rn.f64 	%fd536, %fd535, %fd511, 0d3FB5555555555555;
	setp.lt.s32 	%p65, %r131, 1;
	mov.f64 	%fd537, 0d0000000000000000;
	mul.rn.f64 	%fd538, %fd78, %fd537;
	mul.f64 	%fd539, %fd511, %fd536;
	fma.rn.f64 	%fd540, %fd539, %fd524, %fd524;
	selp.f64 	%fd541, %fd538, %fd540, %p65;
	setp.lt.s32 	%p66, %r131, 0;
	mov.f64 	%fd542, 0d7FF0000000000000;
	mul.rn.f64 	%fd543, %fd541, %fd542;
	selp.f64 	%fd544, %fd543, %fd541, %p66;
	setp.lt.s32 	%p67, %r29, 0;
	mov.f64 	%fd545, 0dBCA1A62633145C07;
	add.rn.f64 	%fd546, %fd544, %fd545;
	neg.f64 	%fd547, %fd546;
	mov.f64 	%fd548, 0d400921FB54442D18;
	add.rn.f64 	%fd549, %fd548, %fd547;
	selp.f64 	%fd819, %fd549, %fd544, %p67;
	bra.uni 	$L__BB0_68;
$L__BB0_65:
	mul.f64 	%fd550, %fd77, %fd77;
	fma.rn.f64 	%fd551, %fd550, 0d3FB0066BDC1895E9, 0dBFB3823B180754AF;
	fma.rn.f64 	%fd552, %fd551, %fd550, 0d3FB11E52CC2F79AE;
	fma.rn.f64 	%fd553, %fd552, %fd550, 0dBF924EAF3526861B;
	fma.rn.f64 	%fd554, %fd553, %fd550, 0d3F91DF02A31E6CB7;
	fma.rn.f64 	%fd555, %fd554, %fd550, 0d3F847D18B0EEC6CC;
	fma.rn.f64 	%fd556, %fd555, %fd550, 0d3F8D0AF961BA53B0;
	fma.rn.f64 	%fd557, %fd556, %fd550, 0d3F91BF7734CF1C48;
	fma.rn.f64 	%fd558, %fd557, %fd550, 0d3F96E91483144EF7;
	fma.rn.f64 	%fd559, %fd558, %fd550, 0d3F9F1C6E0A4F9F81;
	fma.rn.f64 	%fd560, %fd559, %fd550, 0d3FA6DB6DC27FA92B;
	fma.rn.f64 	%fd561, %fd560, %fd550, 0d3FB333333320F91B;
	fma.rn.f64 	%fd562, %fd561, %fd550, 0d3FC5555555555F4D;
	mul.f64 	%fd563, %fd550, %fd562;
	fma.rn.f64 	%fd80, %fd563, %fd78, %fd78;
	setp.lt.s32 	%p68, %r29, 0;
	@%p68 bra 	$L__BB0_67;
	mov.f64 	%fd564, 0dBC91A62633145C07;
	add.rn.f64 	%fd565, %fd80, %fd564;
	neg.f64 	%fd566, %fd565;
	mov.f64 	%fd567, 0d3FF921FB54442D18;
	add.rn.f64 	%fd819, %fd567, %fd566;
	bra.uni 	$L__BB0_68;
$L__BB0_67:
	mov.f64 	%fd568, 0d3C91A62633145C07;
	add.rn.f64 	%fd569, %fd80, %fd568;
	mov.f64 	%fd570, 0d3FF921FB54442D18;
	add.rn.f64 	%fd819, %fd570, %fd569;
$L__BB0_68:
	ld.param.u32 	%r185, [VelVelCorrelation_param_5];
	div.rn.f64 	%fd571, %fd50, %fd124;
	cvt.rmi.f64.f64 	%fd572, %fd571;
	cvt.rzi.s32.f64 	%r139, %fd572;
	mad.lo.s32 	%r30, %r51, %r1, %r139;
	mul.lo.s32 	%r140, %r51, %r185;
	setp.lt.s32 	%p69, %r30, %r140;
	@%p69 bra 	$L__BB0_70;
	mov.u64 	%rd71, $str;
	cvta.global.u64 	%rd72, %rd71;
	{ // callseq 5, 0
	.param .b64 param0;
	st.param.b64 	[param0], %rd72;
	.param .b64 param1;
	st.param.b64 	[param1], 0;
	.param .b32 retval0;
	call.uni (retval0), 
	vprintf, 
	(
	param0, 
	param1
	);
	ld.param.b32 	%r141, [retval0];
	} // callseq 5
$L__BB0_70:
	ld.param.u64 	%rd100, [VelVelCorrelation_param_11];
	ld.param.u64 	%rd97, [VelVelCorrelation_param_10];
	cvta.to.global.u64 	%rd73, %rd97;
	mul.wide.s32 	%rd74, %r30, 8;
	add.s64 	%rd75, %rd73, %rd74;
	ld.global.f64 	%fd573, [%rd75];
	add.f64 	%fd574, %fd819, %fd573;
	st.global.f64 	[%rd75], %fd574;
	cvta.to.global.u64 	%rd76, %rd100;
	add.s64 	%rd77, %rd76, %rd74;
	ld.global.f64 	%fd575, [%rd77];
	add.f64 	%fd576, %fd575, 0d3FF0000000000000;
	st.global.f64 	[%rd77], %fd576;
$L__BB0_71:
	add.s32 	%r197, %r197, 1;
$L__BB0_72:
	ld.param.u32 	%r186, [VelVelCorrelation_param_5];
	setp.ge.s32 	%p70, %r197, %r186;
	@%p70 bra 	$L__BB0_106;
	ld.param.u32 	%r187, [VelVelCorrelation_param_5];
	fma.rn.f64 	%fd577, %fd4, 0d0000000000000000, %fd3;
	mul.f64 	%fd578, %fd4, %fd4;
	fma.rn.f64 	%fd579, %fd3, %fd3, %fd578;
	sqrt.rn.f64 	%fd84, %fd579;
	div.rn.f64 	%fd580, %fd577, %fd84;
	setp.lt.f64 	%p71, %fd580, 0dBFF0000000000000;
	setp.gt.f64 	%p72, %fd580, 0d3FF0000000000000;
	selp.f64 	%fd581, 0d3FF0000000000000, %fd580, %p72;
	selp.f64 	%fd582, 0dBFF0000000000000, %fd581, %p71;
	{
	.reg .b32 %temp; 
	mov.b64 	{%temp, %r33}, %fd582;
	}
	abs.f64 	%fd583, %fd582;
	{
	.reg .b32 %temp; 
	mov.b64 	{%temp, %r34}, %fd583;
	}
	mov.f64 	%fd584, 0d3FF0000000000000;
	sub.f64 	%fd585, %fd584, %fd583;
	{
	.reg .b32 %temp; 
	mov.b64 	{%r143, %temp}, %fd585;
	}
	{
	.reg .b32 %temp; 
	mov.b64 	{%temp, %r35}, %fd585;
	}
	add.s32 	%r144, %r35, -1048576;
	mov.b64 	%fd85, {%r143, %r144};
	fma.rn.f64 	%fd586, %fd585, 0d3EC715B371155F70, 0dBEBAC2FE66FAAC4B;
	fma.rn.f64 	%fd587, %fd586, %fd585, 0d3ED9A9B88EFCD9B8;
	fma.rn.f64 	%fd588, %fd587, %fd585, 0d3EDD0F40A8A0C4C3;
	fma.rn.f64 	%fd589, %fd588, %fd585, 0d3EF46D4CFA9E0E1F;
	fma.rn.f64 	%fd590, %fd589, %fd585, 0d3F079C168D1E2422;
	fma.rn.f64 	%fd591, %fd590, %fd585, 0d3F1C9A88C3BCA540;
	fma.rn.f64 	%fd592, %fd591, %fd585, 0d3F31C4E64BD476DF;
	fma.rn.f64 	%fd593, %fd592, %fd585, 0d3F46E8BA60009C8F;
	fma.rn.f64 	%fd594, %fd593, %fd585, 0d3F5F1C71C62B05A2;
	fma.rn.f64 	%fd595, %fd594, %fd585, 0d3F76DB6DB6DC9F2C;
	fma.rn.f64 	%fd596, %fd595, %fd585, 0d3F9333333333329C;
	fma.rn.f64 	%fd597, %fd596, %fd585, 0d3FB5555555555555;
	mov.f64 	%fd598, 0d0000000000000000;
	mul.rn.f64 	%fd86, %fd583, %fd598;
	mul.f64 	%fd87, %fd585, %fd597;
	setp.lt.s32 	%p73, %r33, 0;
	mul.f64 	%fd599, %fd582, %fd582;
	fma.rn.f64 	%fd600, %fd599, 0d3FB0066BDC1895E9, 0dBFB3823B180754AF;
	fma.rn.f64 	%fd601, %fd600, %fd599, 0d3FB11E52CC2F79AE;
	fma.rn.f64 	%fd602, %fd601, %fd599, 0dBF924EAF3526861B;
	fma.rn.f64 	%fd603, %fd602, %fd599, 0d3F91DF02A31E6CB7;
	fma.rn.f64 	%fd604, %fd603, %fd599, 0d3F847D18B0EEC6CC;
	fma.rn.f64 	%fd605, %fd604, %fd599, 0d3F8D0AF961BA53B0;
	fma.rn.f64 	%fd606, %fd605, %fd599, 0d3F91BF7734CF1C48;
	fma.rn.f64 	%fd607, %fd606, %fd599, 0d3F96E91483144EF7;
	fma.rn.f64 	%fd608, %fd607, %fd599, 0d3F9F1C6E0A4F9F81;
	fma.rn.f64 	%fd609, %fd608, %fd599, 0d3FA6DB6DC27FA92B;
	fma.rn.f64 	%fd610, %fd609, %fd599, 0d3FB333333320F91B;
	fma.rn.f64 	%fd611, %fd610, %fd599, 0d3FC5555555555F4D;
	mul.f64 	%fd612, %fd599, %fd611;
	fma.rn.f64 	%fd613, %fd612, %fd583, %fd583;
	mov.f64 	%fd614, 0dBC91A62633145C07;
	add.rn.f64 	%fd615, %fd613, %fd614;
	neg.f64 	%fd616, %fd615;
	mov.f64 	%fd617, 0d3FF921FB54442D18;
	add.rn.f64 	%fd618, %fd617, %fd616;
	mov.f64 	%fd619, 0d3C91A62633145C07;
	add.rn.f64 	%fd620, %fd613, %fd619;
	add.rn.f64 	%fd621, %fd617, %fd620;
	mul.lo.s32 	%r36, %r51, %r1;
	selp.f64 	%fd88, %fd621, %fd618, %p73;
	sub.s32 	%r198, %r197, %r187;
	mul.wide.u32 	%rd78, %r197, 8;
	add.s64 	%rd109, %rd2, %rd78;
	add.s64 	%rd108, %rd3, %rd78;
	add.s64 	%rd107, %rd4, %rd78;
	add.s64 	%rd106, %rd5, %rd78;
$L__BB0_74:
	ld.global.f64 	%fd89, [%rd106];
	ld.global.f64 	%fd622, [%rd107];
	sub.f64 	%fd90, %fd622, %fd2;
	setp.gt.f64 	%p74, %fd89, %fd6;
	setp.lt.f64 	%p75, %fd89, %fd5;
	and.pred  	%p76, %p74, %p75;
	@%p76 bra 	$L__BB0_76;
	setp.lt.f64 	%p77, %fd89, %fd6;
	add.f64 	%fd623, %fd122, %fd89;
	sub.f64 	%fd624, %fd623, %fd1;
	add.f64 	%fd625, %fd122, %fd1;
	sub.f64 	%fd626, %fd89, %fd625;
	selp.f64 	%fd820, %fd624, %fd626, %p77;
	bra.uni 	$L__BB0_77;
$L__BB0_76:
	sub.f64 	%fd820, %fd89, %fd1;
$L__BB0_77:
	ld.param.f64 	%fd805, [VelVelCorrelation_param_7];
	mul.f64 	%fd627, %fd820, %fd820;
	fma.rn.f64 	%fd628, %fd90, %fd90, %fd627;
	sqrt.rn.f64 	%fd94, %fd628;
	setp.gt.f64 	%p78, %fd94, %fd805;
	@%p78 bra 	$L__BB0_105;
	setp.lt.s32 	%p79, %r34, 1071801958;
	mov.f64 	%fd822, %fd88;
	@%p79 bra 	$L__BB0_80;
	setp.lt.s32 	%p80, %r33, 0;
	setp.lt.s32 	%p81, %r35, 0;
	setp.lt.s32 	%p82, %r35, 1;
	rsqrt.approx.ftz.f64 	%fd629, %fd85;
	{
	.reg .b32 %temp; 
	mov.b64 	{%r145, %temp}, %fd629;
	}
	{
	.reg .b32 %temp; 
	mov.b64 	{%temp, %r146}, %fd629;
	}
	add.s32 	%r147, %r146, -1048576;
	mov.b64 	%fd630, {%r145, %r147};
	mul.f64 	%fd631, %fd85, %fd629;
	neg.f64 	%fd632, %fd631;
	fma.rn.f64 	%fd633, %fd631, %fd632, %fd85;
	fma.rn.f64 	%fd634, %fd633, %fd630, %fd631;
	neg.f64 	%fd635, %fd634;
	fma.rn.f64 	%fd636, %fd629, %fd635, 0d3FF0000000000000;
	fma.rn.f64 	%fd637, %fd636, %fd630, %fd630;
	fma.rn.f64 	%fd638, %fd634, %fd635, %fd85;
	fma.rn.f64 	%fd639, %fd638, %fd637, %fd634;
	{
	.reg .b32 %temp; 
	mov.b64 	{%r148, %temp}, %fd639;
	}
	{
	.reg .b32 %temp; 
	mov.b64 	{%temp, %r149}, %fd639;
	}
	add.s32 	%r150, %r149, 1048576;
	mov.b64 	%fd640, {%r148, %r150};
	fma.rn.f64 	%fd641, %fd87, %fd640, %fd640;
	selp.f64 	%fd642, %fd86, %fd641, %p82;
	mov.f64 	%fd643, 0d7FF0000000000000;
	mul.rn.f64 	%fd644, %fd642, %fd643;
	selp.f64 	%fd645, %fd644, %fd642, %p81;
	mov.f64 	%fd646, 0dBCA1A62633145C07;
	add.rn.f64 	%fd647, %fd645, %fd646;
	neg.f64 	%fd648, %fd647;
	mov.f64 	%fd649, 0d400921FB54442D18;
	add.rn.f64 	%fd650, %fd649, %fd648;
	selp.f64 	%fd822, %fd650, %fd645, %p80;
$L__BB0_80:
	setp.gt.f64 	%p83, %fd822, 0d3FF921FB54442D18;
	@%p83 bra 	$L__BB0_85;
	setp.geu.f64 	%p84, %fd822, 0d3FF921FB54442D18;
	@%p84 bra 	$L__BB0_88;
	setp.lt.f64 	%p85, %fd4, 0d0000000000000000;
	@%p85 bra 	$L__BB0_84;
	add.f64 	%fd651, %fd822, 0dBFF921FB54442D18;
	add.f64 	%fd822, %fd651, 0d401921FB54442D18;
	bra.uni 	$L__BB0_88;
$L__BB0_84:
	add.f64 	%fd652, %fd822, 0dC012D97C7F3321D2;
	abs.f64 	%fd822, %fd652;
	bra.uni 	$L__BB0_88;
$L__BB0_85:
	setp.lt.f64 	%p86, %fd4, 0d0000000000000000;
	@%p86 bra 	$L__BB0_87;
	add.f64 	%fd822, %fd822, 0dBFF921FB54442D18;
	bra.uni 	$L__BB0_88;
$L__BB0_87:
	add.f64 	%fd653, %fd822, 0dC012D97C7F3321D2;
	abs.f64 	%fd822, %fd653;
$L__BB0_88:
	ld.global.f64 	%fd102, [%rd108];
	ld.global.f64 	%fd103, [%rd109];
	abs.f64 	%fd104, %fd822;
	setp.eq.f64 	%p87, %fd104, 0d7FF0000000000000;
	@%p87 bra 	$L__BB0_92;
	mul.f64 	%fd654, %fd822, 0d3FE45F306DC9C883;
	cvt.rni.s32.f64 	%r199, %fd654;
	cvt.rn.f64.s32 	%fd655, %r199;
	fma.rn.f64 	%fd656, %fd655, 0dBFF921FB54442D18, %fd822;
	fma.rn.f64 	%fd657, %fd655, 0dBC91A62633145C00, %fd656;
	fma.rn.f64 	%fd824, %fd655, 0dB97B839A252049C0, %fd657;
	setp.ltu.f64 	%p88, %fd104, 0d41E0000000000000;
	@%p88 bra 	$L__BB0_91;
	{ // callseq 6, 0
	.param .b64 param0;
	st.param.f64 	[param0], %fd822;
	.param .align 16 .b8 retval0[16];
	call.uni (retval0), 
	__internal_trig_reduction_slowpathd, 
	(
	param0
	);
	ld.param.f64 	%fd824, [retval0];
	ld.param.b32 	%r199, [retval0+8];
	} // callseq 6
$L__BB0_91:
	add.s32 	%r200, %r199, 1;
	bra.uni 	$L__BB0_93;
$L__BB0_92:
	mov.f64 	%fd659, 0d0000000000000000;
	mul.rn.f64 	%fd824, %fd822, %fd659;
	mov.b32 	%r200, 1;
$L__BB0_93:
	shl.b32 	%r153, %r200, 6;
	cvt.u64.u32 	%rd79, %r153;
	and.b64  	%rd80, %rd79, 64;
	mov.u64 	%rd81, __cudart_sin_cos_coeffs;
	add.s64 	%rd82, %rd81, %rd80;
	mul.rn.f64 	%fd660, %fd824, %fd824;
	and.b32  	%r154, %r200, 1;
	setp.eq.b32 	%p90, %r154, 1;
	selp.f64 	%fd661, 0dBDA8FF8320FD8164, 0d3DE5DB65F9785EBA, %p90;
	ld.global.nc.v2.f64 	{%fd662, %fd663}, [%rd82];
	fma.rn.f64 	%fd664, %fd661, %fd660, %fd662;
	fma.rn.f64 	%fd665, %fd664, %fd660, %fd663;
	ld.global.nc.v2.f64 	{%fd666, %fd667}, [%rd82+16];
	fma.rn.f64 	%fd668, %fd665, %fd660, %fd666;
	fma.rn.f64 	%fd669, %fd668, %fd660, %fd667;
	ld.global.nc.v2.f64 	{%fd670, %fd671}, [%rd82+32];
	fma.rn.f64 	%fd672, %fd669, %fd660, %fd670;
	fma.rn.f64 	%fd673, %fd672, %fd660, %fd671;
	fma.rn.f64 	%fd674, %fd673, %fd824, %fd824;
	fma.rn.f64 	%fd675, %fd673, %fd660, 0d3FF0000000000000;
	selp.f64 	%fd676, %fd675, %fd674, %p90;
	and.b32  	%r155, %r200, 2;
	setp.eq.s32 	%p91, %r155, 0;
	mov.f64 	%fd677, 0d0000000000000000;
	sub.f64 	%fd678, %fd677, %fd676;
	selp.f64 	%fd110, %fd676, %fd678, %p91;
	@%p87 bra 	$L__BB0_96;
	mul.f64 	%fd679, %fd822, 0d3FE45F306DC9C883;
	cvt.rni.s32.f64 	%r201, %fd679;
	cvt.rn.f64.s32 	%fd680, %r201;
	fma.rn.f64 	%fd681, %fd680, 0dBFF921FB54442D18, %fd822;
	fma.rn.f64 	%fd682, %fd680, 0dBC91A62633145C00, %fd681;
	fma.rn.f64 	%fd825, %fd680, 0dB97B839A252049C0, %fd682;
	setp.ltu.f64 	%p92, %fd104, 0d41E0000000000000;
	@%p92 bra 	$L__BB0_97;
	{ // callseq 7, 0
	.param .b64 param0;
	st.param.f64 	[param0], %fd822;
	.param .align 16 .b8 retval0[16];
	call.uni (retval0), 
	__internal_trig_reduction_slowpathd, 
	(
	param0
	);
	ld.param.f64 	%fd825, [retval0];
	ld.param.b32 	%r201, [retval0+8];
	} // callseq 7
	bra.uni 	$L__BB0_97;
$L__BB0_96:
	mov.f64 	%fd684, 0d0000000000000000;
	mul.rn.f64 	%fd825, %fd822, %fd684;
	mov.b32 	%r201, 0;
$L__BB0_97:
	shl.b32 	%r158, %r201, 6;
	cvt.u64.u32 	%rd83, %r158;
	and.b64  	%rd84, %rd83, 64;
	mov.u64 	%rd85, __cudart_sin_cos_coeffs;
	add.s64 	%rd86, %rd85, %rd84;
	mul.rn.f64 	%fd685, %fd825, %fd825;
	and.b32  	%r159, %r201, 1;
	setp.eq.b32 	%p93, %r159, 1;
	selp.f64 	%fd686, 0dBDA8FF8320FD8164, 0d3DE5DB65F9785EBA, %p93;
	ld.global.nc.v2.f64 	{%fd687, %fd688}, [%rd86];
	fma.rn.f64 	%fd689, %fd686, %fd685, %fd687;
	fma.rn.f64 	%fd690, %fd689, %fd685, %fd688;
	ld.global.nc.v2.f64 	{%fd691, %fd692}, [%rd86+16];
	fma.rn.f64 	%fd693, %fd690, %fd685, %fd691;
	fma.rn.f64 	%fd694, %fd693, %fd685, %fd692;
	ld.global.nc.v2.f64 	{%fd695, %fd696}, [%rd86+32];
	fma.rn.f64 	%fd697, %fd694, %fd685, %fd695;
	fma.rn.f64 	%fd698, %fd697, %fd685, %fd696;
	fma.rn.f64 	%fd699, %fd698, %fd825, %fd825;
	fma.rn.f64 	%fd700, %fd698, %fd685, 0d3FF0000000000000;
	selp.f64 	%fd701, %fd700, %fd699, %p93;
	and.b32  	%r160, %r201, 2;
	setp.eq.s32 	%p94, %r160, 0;
	mov.f64 	%fd702, 0d0000000000000000;
	sub.f64 	%fd703, %fd702, %fd701;
	selp.f64 	%fd704, %fd701, %fd703, %p94;
	mul.f64 	%fd705, %fd4, %fd704;
	fma.rn.f64 	%fd706, %fd3, %fd110, %fd705;
	mul.f64 	%fd707, %fd4, %fd110;
	mul.f64 	%fd708, %fd3, %fd704;
	sub.f64 	%fd709, %fd707, %fd708;
	mul.f64 	%fd710, %fd103, %fd704;
	fma.rn.f64 	%fd711, %fd102, %fd110, %fd710;
	mul.f64 	%fd712, %fd103, %fd110;
	mul.f64 	%fd713, %fd102, %fd704;
	sub.f64 	%fd714, %fd712, %fd713;
	mul.f64 	%fd715, %fd709, %fd714;
	fma.rn.f64 	%fd716, %fd706, %fd711, %fd715;
	mul.f64 	%fd717, %fd90, %fd704;
	fma.rn.f64 	%fd718, %fd820, %fd110, %fd717;
	mul.f64 	%fd719, %fd90, %fd110;
	mul.f64 	%fd720, %fd820, %fd704;
	sub.f64 	%fd721, %fd719, %fd720;
	div.rn.f64 	%fd722, %fd718, %fd124;
	cvt.rmi.f64.f64 	%fd723, %fd722;
	cvt.rzi.s32.f64 	%r161, %fd723;
	add.s32 	%r162, %r161, %r51;
	div.rn.f64 	%fd724, %fd721, %fd124;
	cvt.rmi.f64.f64 	%fd725, %fd724;
	cvt.rzi.s32.f64 	%r163, %fd725;
	add.s32 	%r164, %r163, %r51;
	mul.lo.s32 	%r165, %r51, %r164;
	shl.b32 	%r166, %r165, 1;
	add.s32 	%r167, %r162, %r166;
	mul.wide.s32 	%rd87, %r167, 8;
	add.s64 	%rd88, %rd1, %rd87;
	ld.global.f64 	%fd726, [%rd88];
	add.f64 	%fd727, %fd726, %fd716;
	st.global.f64 	[%rd88], %fd727;
	mul.f64 	%fd728, %fd4, %fd103;
	fma.rn.f64 	%fd729, %fd3, %fd102, %fd728;
	mul.f64 	%fd730, %fd103, %fd103;
	fma.rn.f64 	%fd731, %fd102, %fd102, %fd730;
	sqrt.rn.f64 	%fd732, %fd731;
	mul.f64 	%fd733, %fd84, %fd732;
	div.rn.f64 	%fd734, %fd729, %fd733;
	setp.lt.f64 	%p95, %fd734, 0dBFF0000000000000;
	setp.gt.f64 	%p96, %fd734, 0d3FF0000000000000;
	selp.f64 	%fd735, 0d3FF0000000000000, %fd734, %p96;
	selp.f64 	%fd115, 0dBFF0000000000000, %fd735, %p95;
	{
	.reg .b32 %temp; 
	mov.b64 	{%temp, %r47}, %fd115;
	}
	abs.f64 	%fd116, %fd115;
	{
	.reg .b32 %temp; 
	mov.b64 	{%temp, %r168}, %fd116;
	}
	setp.lt.s32 	%p97, %r168, 1071801958;
	@%p97 bra 	$L__BB0_99;
	mov.f64 	%fd736, 0d3FF0000000000000;
	sub.f64 	%fd737, %fd736, %fd116;
	{
	.reg .b32 %temp; 
	mov.b64 	{%r169, %temp}, %fd737;
	}
	{
	.reg .b32 %temp; 
	mov.b64 	{%temp, %r170}, %fd737;
	}
	add.s32 	%r171, %r170, -1048576;
	mov.b64 	%fd738, {%r169, %r171};
	rsqrt.approx.ftz.f64 	%fd739, %fd738;
	{
	.reg .b32 %temp; 
	mov.b64 	{%r172, %temp}, %fd739;
	}
	{
	.reg .b32 %temp; 
	mov.b64 	{%temp, %r173}, %fd739;
	}
	add.s32 	%r174, %r173, -1048576;
	mov.b64 	%fd740, {%r172, %r174};
	mul.f64 	%fd741, %fd738, %fd739;
	neg.f64 	%fd742, %fd741;
	fma.rn.f64 	%fd743, %fd741, %fd742, %fd738;
	fma.rn.f64 	%fd744, %fd743, %fd740, %fd741;
	neg.f64 	%fd745, %fd744;
	fma.rn.f64 	%fd746, %fd739, %fd745, 0d3FF0000000000000;
	fma.rn.f64 	%fd747, %fd746, %fd740, %fd740;
	fma.rn.f64 	%fd748, %fd744, %fd745, %fd738;
	fma.rn.f64 	%fd749, %fd748, %fd747, %fd744;
	{
	.reg .b32 %temp; 
	mov.b64 	{%r175, %temp}, %fd749;
	}
	{
	.reg .b32 %temp; 
	mov.b64 	{%temp, %r176}, %fd749;
	}
	add.s32 	%r177, %r176, 1048576;
	mov.b64 	%fd750, {%r175, %r177};
	fma.rn.f64 	%fd751, %fd737, 0d3EC715B371155F70, 0dBEBAC2FE66FAAC4B;
	fma.rn.f64 	%fd752, %fd751, %fd737, 0d3ED9A9B88EFCD9B8;
	fma.rn.f64 	%fd753, %fd752, %fd737, 0d3EDD0F40A8A0C4C3;
	fma.rn.f64 	%fd754, %fd753, %fd737, 0d3EF46D4CFA9E0E1F;
	fma.rn.f64 	%fd755, %fd754, %fd737, 0d3F079C168D1E2422;
	fma.rn.f64 	%fd756, %fd755, %fd737, 0d3F1C9A88C3BCA540;
	fma.rn.f64 	%fd757, %fd756, %fd737, 0d3F31C4E64BD476DF;
	fma.rn.f64 	%fd758, %fd757, %fd737, 0d3F46E8BA60009C8F;
	fma.rn.f64 	%fd759, %fd758, %fd737, 0d3F5F1C71C62B05A2;
	fma.rn.f64 	%fd760, %fd759, %fd737, 0d3F76DB6DB6DC9F2C;
	fma.rn.f64 	%fd761, %fd760, %fd737, 0d3F9333333333329C;
	fma.rn.f64 	%fd762, %fd761, %fd737, 0d3FB5555555555555;
	setp.lt.s32 	%p98, %r170, 1;
	mov.f64 	%fd763, 0d0000000000000000;
	mul.rn.f64 	%fd764, %fd116, %fd763;
	mul.f64 	%fd765, %fd737, %fd762;
	fma.rn.f64 	%fd766, %fd765, %fd750, %fd750;
	selp.f64 	%fd767, %fd764, %fd766, %p98;
	setp.lt.s32 	%p99, %r170, 0;
	mov.f64 	%fd768, 0d7FF0000000000000;
	mul.rn.f64 	%fd769, %fd767, %fd768;
	selp.f64 	%fd770, %fd769, %fd767, %p99;
	setp.lt.s32 	%p100, %r47, 0;
	mov.f64 	%fd771, 0dBCA1A62633145C07;
	add.rn.f64 	%fd772, %fd770, %fd771;
	neg.f64 	%fd773, %fd772;
	mov.f64 	%fd774, 0d400921FB54442D18;
	add.rn.f64 	%fd775, %fd774, %fd773;
	selp.f64 	%fd826, %fd775, %fd770, %p100;
	bra.uni 	$L__BB0_102;
$L__BB0_99:
	mul.f64 	%fd776, %fd115, %fd115;
	fma.rn.f64 	%fd777, %fd776, 0d3FB0066BDC1895E9, 0dBFB3823B180754AF;
	fma.rn.f64 	%fd778, %fd777, %fd776, 0d3FB11E52CC2F79AE;
	fma.rn.f64 	%fd779, %fd778, %fd776, 0dBF924EAF3526861B;
	fma.rn.f64 	%fd780, %fd779, %fd776, 0d3F91DF02A31E6CB7;
	fma.rn.f64 	%fd781, %fd780, %fd776, 0d3F847D18B0EEC6CC;
	fma.rn.f64 	%fd782, %fd781, %fd776, 0d3F8D0AF961BA53B0;
	fma.rn.f64 	%fd783, %fd782, %fd776, 0d3F91BF7734CF1C48;
	fma.rn.f64 	%fd784, %fd783, %fd776, 0d3F96E91483144EF7;
	fma.rn.f64 	%fd785, %fd784, %fd776, 0d3F9F1C6E0A4F9F81;
	fma.rn.f64 	%fd786, %fd785, %fd776, 0d3FA6DB6DC27FA92B;
	fma.rn.f64 	%fd787, %fd786, %fd776, 0d3FB333333320F91B;
	fma.rn.f64 	%fd788, %fd787, %fd776, 0d3FC5555555555F4D;
	mul.f64 	%fd789, %fd776, %fd788;
	fma.rn.f64 	%fd118, %fd789, %fd116, %fd116;
	setp.lt.s32 	%p101, %r47, 0;
	@%p101 bra 	$L__BB0_101;
	mov.f64 	%fd790, 0dBC91A62633145C07;
	add.rn.f64 	%fd791, %fd118, %fd790;
	neg.f64 	%fd792, %fd791;
	mov.f64 	%fd793, 0d3FF921FB54442D18;
	add.rn.f64 	%fd826, %fd793, %fd792;
	bra.uni 	$L__BB0_102;
$L__BB0_101:
	mov.f64 	%fd794, 0d3C91A62633145C07;
	add.rn.f64 	%fd795, %fd118, %fd794;
	mov.f64 	%fd796, 0d3FF921FB54442D18;
	add.rn.f64 	%fd826, %fd796, %fd795;
$L__BB0_102:
	ld.param.u32 	%r188, [VelVelCorrelation_param_5];
	div.rn.f64 	%fd797, %fd94, %fd124;
	cvt.rmi.f64.f64 	%fd798, %fd797;
	cvt.rzi.s32.f64 	%r178, %fd798;
	add.s32 	%r48, %r178, %r36;
	mul.lo.s32 	%r179, %r51, %r188;
	setp.lt.s32 	%p102, %r48, %r179;
	@%p102 bra 	$L__BB0_104;
	mov.u64 	%rd89, $str;
	cvta.global.u64 	%rd90, %rd89;
	{ // callseq 8, 0
	.param .b64 param0;
	st.param.b64 	[param0], %rd90;
	.param .b64 param1;
	st.param.b64 	[param1], 0;
	.param .b32 retval0;
	call.uni (retval0), 
	vprintf, 
	(
	param0, 
	param1
	);
	ld.param.b32 	%r180, [retval0];
	} // callseq 8
$L__BB0_104:
	ld.param.u64 	%rd101, [VelVelCorrelation_param_11];
	ld.param.u64 	%rd98, [VelVelCorrelation_param_10];
	cvta.to.global.u64 	%rd91, %rd98;
	mul.wide.s32 	%rd92, %r48, 8;
	add.s64 	%rd93, %rd91, %rd92;
	ld.global.f64 	%fd799, [%rd93];
	add.f64 	%fd800, %fd826, %fd799;
	st.global.f64 	[%rd93], %fd800;
	cvta.to.global.u64 	%rd94, %rd101;
	add.s64 	%rd95, %rd94, %rd92;
	ld.global.f64 	%fd801, [%rd95];
	add.f64 	%fd802, %fd801, 0d3FF0000000000000;
	st.global.f64 	[%rd95], %fd802;
$L__BB0_105:
	add.s32 	%r198, %r198, 1;
	setp.ne.s32 	%p103, %r198, 0;
	add.s64 	%rd109, %rd109, 8;
	add.s64 	%rd108, %rd108, 8;
	add.s64 	%rd107, %rd107, 8;
	add.s64 	%rd106, %rd106, 8;
	@%p103 bra 	$L__BB0_74;
$L__BB0_106:
	ret;

}
	// .globl	CalcImpulsMomentGPU
.visible .entry CalcImpulsMomentGPU(
	.param .u64 .ptr .align 1 CalcImpulsMomentGPU_param_0,
	.param .u64 .ptr .align 1 CalcImpulsMomentGPU_param_1,
	.param .u64 .ptr .align 1 CalcImpulsMomentGPU_param_2,
	.param .u64 .ptr .align 1 CalcImpulsMomentGPU_param_3,
	.param .u64 .ptr .align 1 CalcImpulsMomentGPU_param_4,
	.param .u32 CalcImpulsMomentGPU_param_5,
	.param .f64 CalcImpulsMomentGPU_param_6
)
{
	.reg .pred 	%p<8>;
	.reg .b32 	%r<12>;
	.reg .b64 	%rd<25>;
	.reg .b64 	%fd<25>;

	ld.param.u64 	%rd5, [CalcImpulsMomentGPU_param_0];
	ld.param.u64 	%rd6, [CalcImpulsMomentGPU_param_1];
	ld.param.u64 	%rd7, [CalcImpulsMomentGPU_param_2];
	ld.param.u64 	%rd8, [CalcImpulsMomentGPU_param_3];
	ld.param.u64 	%rd9, [CalcImpulsMomentGPU_param_4];
	ld.param.u32 	%r2, [CalcImpulsMomentGPU_param_5];
	ld.param.f64 	%fd3, [CalcImpulsMomentGPU_param_6];
	cvta.to.global.u64 	%rd1, %rd7;
	cvta.to.global.u64 	%rd2, %rd6;
	cvta.to.global.u64 	%rd3, %rd8;
	cvta.to.global.u64 	%rd4, %rd9;
	mov.u32 	%r3, %tid.x;
	mov.u32 	%r4, %ctaid.x;
	mov.u32 	%r5, %ntid.x;
	mov.u32 	%r6, %tid.y;
	mov.u32 	%r7, %ctaid.y;
	mov.u32 	%r8, %ntid.y;
	mad.lo.s32 	%r9, %r7, %r8, %r6;
	mov.u32 	%r10, %nctaid.x;
	mad.lo.s32 	%r11, %r9, %r10, %r4;
	mad.lo.s32 	%r1, %r11, %r5, %r3;
	mul.f64 	%fd1, %fd3, 0d3FD0000000000000;
	setp.ge.s32 	%p1, %r1, %r2;
	@%p1 bra 	$L__BB1_6;
	cvta.to.global.u64 	%rd10, %rd5;
	mul.wide.s32 	%rd11, %r1, 8;
	add.s64 	%rd12, %rd10, %rd11;
	ld.global.f64 	%fd2, [%rd12];
	setp.leu.f64 	%p2, %fd2, 0d0000000000000000;
	setp.geu.f64 	%p3, %fd2, %fd1;
	or.pred  	%p4, %p2, %p3;
	@%p4 bra 	$L__BB1_3;
	fma.rn.f64 	%fd16, %fd1, 0dBFE0000000000000, %fd2;
	add.s64 	%rd21, %rd3, %rd11;
	ld.global.f64 	%fd17, [%rd21];
	mul.f64 	%fd18, %fd16, %fd17;
	add.s64 	%rd22, %rd2, %rd11;
	ld.global.f64 	%fd19, [%rd22];
	add.s64 	%rd23, %rd1, %rd11;
	ld.global.f64 	%fd20, [%rd23];
	mul.f64 	%fd21, %fd19, %fd20;
	sub.f64 	%fd22, %fd18, %fd21;
	add.s64 	%rd24, %rd4, %rd11;
	ld.global.f64 	%fd23, [%rd24];
	add.f64 	%fd24, %fd23, %fd22;
	st.global.f64 	[%rd24], %fd24;
	bra.uni 	$L__BB1_6;
$L__BB1_3:
	setp.geu.f64 	%p5, %fd2, 0d0000000000000000;
	neg.f64 	%fd4, %fd1;
	setp.leu.f64 	%p6, %fd2, %fd4;
	or.pred  	%p7, %p5, %p6;
	@%p7 bra 	$L__BB1_5;
	fma.rn.f64 	%fd7, %fd1, 0d3FE0000000000000, %fd2;
	add.s64 	%rd16, %rd3, %rd11;
	ld.global.f64 	%fd8, [%rd16];
	mul.f64 	%fd9, %fd7, %fd8;
	add.s64 	%rd17, %rd2, %rd11;
	ld.global.f64 	%fd10, [%rd17];
	add.s64 	%rd18, %rd1, %rd11;
	ld.global.f64 	%fd11, [%rd18];
	mul.f64 	%fd12, %fd10, %fd11;
	sub.f64 	%fd13, %fd9, %fd12;
	add.s64 	%rd19, %rd4, %rd11;
	ld.global.f64 	%fd14, [%rd19];
	sub.f64 	%fd15, %fd14, %fd13;
	st.global.f64 	[%rd19], %fd15;
	bra.uni 	$L__BB1_6;
$L__BB1_5:
	add.s64 	%rd14, %rd4, %rd11;
	ld.global.f64 	%fd5, [%rd14];
	add.f64 	%fd6, %fd5, 0d0000000000000000;
	st.global.f64 	[%rd14], %fd6;
$L__BB1_6:
	ret;

}
	// .globl	ReturnSigma2tDependences
.visible .entry ReturnSigma2tDependences(
	.param .u64 .ptr .align 1 ReturnSigma2tDependences_param_0,
	.param .u64 .ptr .align 1 ReturnSigma2tDependences_param_1,
	.param .u32 ReturnSigma2tDependences_param_2,
	.param .u32 ReturnSigma2tDependences_param_3
)
{
	.reg .pred 	%p<12>;
	.reg .b32 	%r<37>;
	.reg .b64 	%rd<29>;
	.reg .b64 	%fd<56>;

	ld.param.u64 	%rd4, [ReturnSigma2tDependences_param_0];
	ld.param.u64 	%rd3, [ReturnSigma2tDependences_param_1];
	ld.param.u32 	%r16, [ReturnSigma2tDependences_param_2];
	ld.param.u32 	%r17, [ReturnSigma2tDependences_param_3];
	cvta.to.global.u64 	%rd1, %rd4;
	mov.u32 	%r18, %tid.x;
	mov.u32 	%r19, %ctaid.x;
	mov.u32 	%r20, %ntid.x;
	mov.u32 	%r21, %tid.y;
	mov.u32 	%r22, %ctaid.y;
	mov.u32 	%r23, %ntid.y;
	mad.lo.s32 	%r24, %r22, %r23, %r21;
	mov.u32 	%r25, %nctaid.x;
	mad.lo.s32 	%r26, %r24, %r25, %r19;
	mad.lo.s32 	%r1, %r26, %r20, %r18;
	setp.ge.s32 	%p1, %r1, %r16;
	setp.lt.s32 	%p2, %r17, 1;
	or.pred  	%p3, %p1, %p2;
	@%p3 bra 	$L__BB2_12;
	cvta.to.global.u64 	%rd5, %rd3;
	cvt.rn.f64.u32 	%fd1, %r17;
	mul.wide.s32 	%rd6, %r1, 8;
	add.s64 	%rd2, %rd5, %rd6;
	ld.global.f64 	%fd53, [%rd2];
	and.b32  	%r2, %r17, 7;
	setp.lt.u32 	%p4, %r17, 8;
	mov.b32 	%r35, 0;
	@%p4 bra 	$L__BB2_4;
	and.b32  	%r35, %r17, 2147483640;
	neg.s32 	%r33, %r35;
	shl.b32 	%r5, %r16, 3;
	mul.wide.s32 	%rd9, %r16, 8;
	mov.u32 	%r32, %r1;
$L__BB2_3:
	.pragma "nounroll";
	mul.wide.s32 	%rd7, %r32, 8;
	add.s64 	%rd8, %rd1, %rd7;
	ld.global.f64 	%fd10, [%rd8];
	div.rn.f64 	%fd11, %fd10, %fd1;
	add.f64 	%fd12, %fd53, %fd11;
	st.global.f64 	[%rd2], %fd12;
	add.s64 	%rd10, %rd8, %rd9;
	ld.global.f64 	%fd13, [%rd10];
	div.rn.f64 	%fd14, %fd13, %fd1;
	add.f64 	%fd15, %fd12, %fd14;
	st.global.f64 	[%rd2], %fd15;
	add.s64 	%rd11, %rd10, %rd9;
	ld.global.f64 	%fd16, [%rd11];
	div.rn.f64 	%fd17, %fd16, %fd1;
	add.f64 	%fd18, %fd15, %fd17;
	st.global.f64 	[%rd2], %fd18;
	add.s64 	%rd12, %rd11, %rd9;
	ld.global.f64 	%fd19, [%rd12];
	div.rn.f64 	%fd20, %fd19, %fd1;
	add.f64 	%fd21, %fd18, %fd20;
	st.global.f64 	[%rd2], %fd21;
	add.s64 	%rd13, %rd12, %rd9;
	ld.global.f64 	%fd22, [%rd13];
	div.rn.f64 	%fd23, %fd22, %fd1;
	add.f64 	%fd24, %fd21, %fd23;
	st.global.f64 	[%rd2], %fd24;
	add.s64 	%rd14, %rd13, %rd9;
	ld.global.f64 	%fd25, [%rd14];
	div.rn.f64 	%fd26, %fd25, %fd1;
	add.f64 	%fd27, %fd24, %fd26;
	st.global.f64 	[%rd2], %fd27;
	add.s64 	%rd15, %rd14, %rd9;
	ld.global.f64 	%fd28, [%rd15];
	div.rn.f64 	%fd29, %fd28, %fd1;
	add.f64 	%fd30, %fd27, %fd29;
	st.global.f64 	[%rd2], %fd30;
	add.s64 	%rd16, %rd15, %rd9;
	ld.global.f64 	%fd31, [%rd16];
	div.rn.f64 	%fd32, %fd31, %fd1;
	add.f64 	%fd53, %fd30, %fd32;
	st.global.f64 	[%rd2], %fd53;
	add.s32 	%r33, %r33, 8;
	add.s32 	%r32, %r32, %r5;
	setp.ne.s32 	%p5, %r33, 0;
	@%p5 bra 	$L__BB2_3;
$L__BB2_4:
	setp.eq.s32 	%p6, %r2, 0;
	@%p6 bra 	$L__BB2_12;
	and.b32  	%r11, %r17, 3;
	setp.lt.u32 	%p7, %r2, 4;
	@%p7 bra 	$L__BB2_7;
	mad.lo.s32 	%r28, %r35, %r16, %r1;
	mul.wide.s32 	%rd17, %r28, 8;
	add.s64 	%rd18, %rd1, %rd17;
	ld.global.f64 	%fd33, [%rd18];
	div.rn.f64 	%fd34, %fd33, %fd1;
	add.f64 	%fd35, %fd53, %fd34;
	st.global.f64 	[%rd2], %fd35;
	mul.wide.s32 	%rd19, %r16, 8;
	add.s64 	%rd20, %rd18, %rd19;
	ld.global.f64 	%fd36, [%rd20];
	div.rn.f64 	%fd37, %fd36, %fd1;
	add.f64 	%fd38, %fd35, %fd37;
	st.global.f64 	[%rd2], %fd38;
	add.s64 	%rd21, %rd20, %rd19;
	ld.global.f64 	%fd39, [%rd21];
	div.rn.f64 	%fd40, %fd39, %fd1;
	add.f64 	%fd41, %fd38, %fd40;
	st.global.f64 	[%rd2], %fd41;
	add.s64 	%rd22, %rd21, %rd19;
	ld.global.f64 	%fd42, [%rd22];
	div.rn.f64 	%fd43, %fd42, %fd1;
	add.f64 	%fd53, %fd41, %fd43;
	st.global.f64 	[%rd2], %fd53;
	add.s32 	%r35, %r35, 4;
$L__BB2_7:
	setp.eq.s32 	%p8, %r11, 0;
	@%p8 bra 	$L__BB2_12;
	setp.eq.s32 	%p9, %r11, 1;
	@%p9 bra 	$L__BB2_10;
	mad.lo.s32 	%r29, %r35, %r16, %r1;
	mul.wide.s32 	%rd23, %r29, 8;
	add.s64 	%rd24, %rd1, %rd23;
	ld.global.f64 	%fd44, [%rd24];
	div.rn.f64 	%fd45, %fd44, %fd1;
	add.f64 	%fd46, %fd53, %fd45;
	st.global.f64 	[%rd2], %fd46;
	mul.wide.s32 	%rd25, %r16, 8;
	add.s64 	%rd26, %rd24, %rd25;
	ld.global.f64 	%fd47, [%rd26];
	div.rn.f64 	%fd48, %fd47, %fd1;
	add.f64 	%fd53, %fd46, %fd48;
	st.global.f64 	[%rd2], %fd53;
	add.s32 	%r35, %r35, 2;
$L__BB2_10:
	and.b32  	%r30, %r17, 1;
	setp.eq.b32 	%p10, %r30, 1;
	not.pred 	%p11, %p10;
	@%p11 bra 	$L__BB2_12;
	mad.lo.s32 	%r31, %r35, %r16, %r1;
	mul.wide.s32 	%rd27, %r31, 8;
	add.s64 	%rd28, %rd1, %rd27;
	ld.global.f64 	%fd49, [%rd28];
	div.rn.f64 	%fd50, %fd49, %fd1;
	add.f64 	%fd51, %fd53, %fd50;
	st.global.f64 	[%rd2], %fd51;
$L__BB2_12:
	ret;

}
	// .globl	CalcMsd
.visible .entry CalcMsd(
	.param .u64 .ptr .align 1 CalcMsd_param_0,
	.param .u64 .ptr .align 1 CalcMsd_param_1,
	.param .u64 .ptr .align 1 CalcMsd_param_2,
	.param .u64 .ptr .align 1 CalcMsd_param_3,
	.param .u64 .ptr .align 1 CalcMsd_param_4,
	.param .u64 .ptr .align 1 CalcMsd_param_5,
	.param .u64 .ptr .align 1 CalcMsd_param_6,
	.param .f64 CalcMsd_param_7,
	.param .u64 .ptr .align 1 CalcMsd_param_8,
	.param .u32 CalcMsd_param_9,
	.param .f64 CalcMsd_param_10,
	.param .u32 CalcMsd_param_11,
	.param .u32 CalcMsd_param_12,
	.param .u64 .ptr .align 1 CalcMsd_param_13
)
{
	.reg .pred 	%p<54>;
	.reg .b32 	%r<52>;
	.reg .b64 	%rd<87>;
	.reg .b64 	%fd<186>;

	ld.param.u64 	%rd20, [CalcMsd_param_4];
	ld.param.u64 	%rd21, [CalcMsd_param_5];
	ld.param.u32 	%r19, [CalcMsd_param_9];
	cvta.to.global.u64 	%rd1, %rd21;
	cvta.to.global.u64 	%rd2, %rd20;
	mov.u32 	%r20, %tid.x;
	mov.u32 	%r21, %ctaid.x;
	mov.u32 	%r22, %ntid.x;
	mov.u32 	%r23, %tid.y;
	mov.u32 	%r24, %ctaid.y;
	mov.u32 	%r25, %ntid.y;
	mad.lo.s32 	%r26, %r24, %r25, %r23;
	mov.u32 	%r27, %nctaid.x;
	mad.lo.s32 	%r28, %r26, %r27, %r21;
	mad.lo.s32 	%r1, %r28, %r22, %r20;
	setp.ge.s32 	%p1, %r1, %r19;
	@%p1 bra 	$L__BB3_36;
	ld.param.f64 	%fd173, [CalcMsd_param_7];
	ld.param.u64 	%rd73, [CalcMsd_param_3];
	ld.param.u64 	%rd72, [CalcMsd_param_2];
	ld.param.u64 	%rd71, [CalcMsd_param_1];
	ld.param.u64 	%rd70, [CalcMsd_param_0];
	cvta.to.global.u64 	%rd25, %rd70;
	cvta.to.global.u64 	%rd26, %rd71;
	cvta.to.global.u64 	%rd27, %rd72;
	cvta.to.global.u64 	%rd28, %rd73;
	mul.wide.s32 	%rd29, %r1, 8;
	add.s64 	%rd30, %rd25, %rd29;
	ld.global.f64 	%fd1, [%rd30];
	add.s64 	%rd31, %rd26, %rd29;
	ld.global.f64 	%fd2, [%rd31];
	add.s64 	%rd32, %rd27, %rd29;
	ld.global.f64 	%fd3, [%rd32];
	add.s64 	%rd33, %rd28, %rd29;
	ld.global.f64 	%fd4, [%rd33];
	div.rn.f64 	%fd35, %fd173, 0d4000CCCCCCCCCCCD;
	add.f64 	%fd36, %fd35, %fd1;
	sub.f64 	%fd5, %fd1, %fd35;
	setp.leu.f64 	%p2, %fd3, %fd5;
	setp.geu.f64 	%p3, %fd3, %fd36;
	or.pred  	%p4, %p2, %p3;
	@%p4 bra 	$L__BB3_3;
	sub.f64 	%fd177, %fd1, %fd3;
	bra.uni 	$L__BB3_4;
$L__BB3_3:
	ld.param.f64 	%fd174, [CalcMsd_param_7];
	setp.lt.f64 	%p5, %fd3, %fd5;
	sub.f64 	%fd37, %fd174, %fd1;
	add.f64 	%fd38, %fd37, %fd3;
	sub.f64 	%fd39, %fd174, %fd3;
	add.f64 	%fd40, %fd1, %fd39;
	selp.f64 	%fd177, %fd38, %fd40, %p5;
$L__BB3_4:
	ld.param.u32 	%r46, [CalcMsd_param_12];
	ld.param.u32 	%r40, [CalcMsd_param_11];
	ld.param.f64 	%fd176, [CalcMsd_param_10];
	ld.param.u64 	%rd82, [CalcMsd_param_8];
	sub.f64 	%fd41, %fd2, %fd4;
	mul.lo.s32 	%r2, %r40, %r1;
	add.s32 	%r29, %r2, %r46;
	mul.wide.s32 	%rd34, %r29, 8;
	add.s64 	%rd35, %rd2, %rd34;
	st.global.f64 	[%rd35], %fd177;
	add.s64 	%rd36, %rd1, %rd34;
	st.global.f64 	[%rd36], %fd41;
	mul.f64 	%fd42, %fd177, %fd177;
	fma.rn.f64 	%fd43, %fd41, %fd41, %fd42;
	sqrt.rn.f64 	%fd44, %fd43;
	div.rn.f64 	%fd45, %fd44, %fd176;
	cvt.rmi.f64.f64 	%fd46, %fd45;
	cvt.rzi.s32.f64 	%r30, %fd46;
	cvt.rn.f64.s32 	%fd47, %r30;
	cvta.to.global.u64 	%rd37, %rd82;
	add.s64 	%rd38, %rd37, %rd34;
	st.global.f64 	[%rd38], %fd47;
	rem.s32 	%r3, %r46, %r40;
	add.s32 	%r31, %r40, -1;
	setp.ne.s32 	%p6, %r3, %r31;
	@%p6 bra 	$L__BB3_18;
	ld.param.u32 	%r41, [CalcMsd_param_11];
	ld.param.u64 	%rd80, [CalcMsd_param_6];
	ld.param.u64 	%rd78, [CalcMsd_param_5];
	ld.param.u64 	%rd74, [CalcMsd_param_4];
	cvta.to.global.u64 	%rd3, %rd74;
	mul.wide.s32 	%rd39, %r2, 8;
	add.s64 	%rd40, %rd3, %rd39;
	ld.global.f64 	%fd183, [%rd40];
	cvta.to.global.u64 	%rd41, %rd78;
	add.s64 	%rd4, %rd41, %rd39;
	ld.global.f64 	%fd182, [%rd4];
	mul.f64 	%fd48, %fd182, %fd182;
	fma.rn.f64 	%fd49, %fd183, %fd183, %fd48;
	sqrt.rn.f64 	%fd50, %fd49;
	cvta.to.global.u64 	%rd42, %rd80;
	add.s64 	%rd5, %rd42, %rd39;
	st.global.f64 	[%rd5], %fd50;
	setp.lt.s32 	%p7, %r41, 2;
	@%p7 bra 	$L__BB3_18;
	ld.param.u32 	%r42, [CalcMsd_param_11];
	add.s32 	%r33, %r42, -2;
	setp.lt.u32 	%p8, %r33, 7;
	mov.b32 	%r50, 1;
	@%p8 bra 	$L__BB3_10;
	ld.param.u64 	%rd81, [CalcMsd_param_6];
	ld.param.u64 	%rd79, [CalcMsd_param_5];
	and.b32  	%r35, %r3, -8;
	neg.s32 	%r48, %r35;
	mul.wide.s32 	%rd43, %r2, 8;
	add.s64 	%rd44, %rd43, 32;
	add.s64 	%rd86, %rd3, %rd44;
	cvta.to.global.u64 	%rd45, %rd79;
	add.s64 	%rd85, %rd45, %rd44;
	cvta.to.global.u64 	%rd46, %rd81;
	add.s64 	%rd84, %rd46, %rd44;
	mov.b32 	%r47, 0;
$L__BB3_8:
	.pragma "nounroll";
	ld.global.f64 	%fd51, [%rd86+-24];
	add.f64 	%fd52, %fd183, %fd51;
	ld.global.f64 	%fd53, [%rd85+-24];
	add.f64 	%fd54, %fd182, %fd53;
	mul.f64 	%fd55, %fd54, %fd54;
	fma.rn.f64 	%fd56, %fd52, %fd52, %fd55;
	sqrt.rn.f64 	%fd57, %fd56;
	st.global.f64 	[%rd84+-24], %fd57;
	ld.global.f64 	%fd58, [%rd86+-16];
	add.f64 	%fd59, %fd52, %fd58;
	ld.global.f64 	%fd60, [%rd85+-16];
	add.f64 	%fd61, %fd54, %fd60;
	mul.f64 	%fd62, %fd61, %fd61;
	fma.rn.f64 	%fd63, %fd59, %fd59, %fd62;
	sqrt.rn.f64 	%fd64, %fd63;
	st.global.f64 	[%rd84+-16], %fd64;
	ld.global.f64 	%fd65, [%rd86+-8];
	add.f64 	%fd66, %fd59, %fd65;
	ld.global.f64 	%fd67, [%rd85+-8];
	add.f64 	%fd68, %fd61, %fd67;
	mul.f64 	%fd69, %fd68, %fd68;
	fma.rn.f64 	%fd70, %fd66, %fd66, %fd69;
	sqrt.rn.f64 	%fd71, %fd70;
	st.global.f64 	[%rd84+-8], %fd71;
	ld.global.f64 	%fd72, [%rd86];
	add.f64 	%fd73, %fd66, %fd72;
	ld.global.f64 	%fd74, [%rd85];
	add.f64 	%fd75, %fd68, %fd74;
	mul.f64 	%fd76, %fd75, %fd75;
	fma.rn.f64 	%fd77, %fd73, %fd73, %fd76;
	sqrt.rn.f64 	%fd78, %fd77;
	st.global.f64 	[%rd84], %fd78;
	ld.global.f64 	%fd79, [%rd86+8];
	add.f64 	%fd80, %fd73, %fd79;
	ld.global.f64 	%fd81, [%rd85+8];
	add.f64 	%fd82, %fd75, %fd81;
	mul.f64 	%fd83, %fd82, %fd82;
	fma.rn.f64 	%fd84, %fd80, %fd80, %fd83;
	sqrt.rn.f64 	%fd85, %fd84;
	st.global.f64 	[%rd84+8], %fd85;
	ld.global.f64 	%fd86, [%rd86+16];
	add.f64 	%fd87, %fd80, %fd86;
	ld.global.f64 	%fd88, [%rd85+16];
	add.f64 	%fd89, %fd82, %fd88;
	mul.f64 	%fd90, %fd89, %fd89;
	fma.rn.f64 	%fd91, %fd87, %fd87, %fd90;
	sqrt.rn.f64 	%fd92, %fd91;
	st.global.f64 	[%rd84+16], %fd92;
	ld.global.f64 	%fd93, [%rd86+24];
	add.f64 	%fd94, %fd87, %fd93;
	ld.global.f64 	%fd95, [%rd85+24];
	add.f64 	%fd96, %fd89, %fd95;
	mul.f64 	%fd97, %fd96, %fd96;
	fma.rn.f64 	%fd98, %fd94, %fd94, %fd97;
	sqrt.rn.f64 	%fd99, %fd98;
	st.global.f64 	[%rd84+24], %fd99;
	ld.global.f64 	%fd100, [%rd86+32];
	add.f64 	%fd183, %fd94, %fd100;
	ld.global.f64 	%fd101, [%rd85+32];
	add.f64 	%fd182, %fd96, %fd101;
	mul.f64 	%fd102, %fd182, %fd182;
	fma.rn.f64 	%fd103, %fd183, %fd183, %fd102;
	sqrt.rn.f64 	%fd104, %fd103;
	st.global.f64 	[%rd84+32], %fd104;
	add.s32 	%r48, %r48, 8;
	add.s32 	%r47, %r47, 8;
	add.s64 	%rd86, %rd86, 64;
	add.s64 	%rd85, %rd85, 64;
	add.s64 	%rd84, %rd84, 64;
	setp.ne.s32 	%p9, %r48, 0;
	@%p9 bra 	$L__BB3_8;
	add.s32 	%r50, %r47, 1;
$L__BB3_10:
	and.b32  	%r11, %r3, 7;
	setp.eq.s32 	%p10, %r11, 0;
	@%p10 bra 	$L__BB3_18;
	setp.lt.u32 	%p11, %r11, 4;
	@%p11 bra 	$L__BB3_13;
	ld.param.u32 	%r43, [CalcMsd_param_11];
	ld.param.u64 	%rd75, [CalcMsd_param_4];
	mul.wide.s32 	%rd47, %r50, 8;
	cvta.to.global.u64 	%rd48, %rd75;
	mul.lo.s32 	%r36, %r43, %r1;
	mul.wide.s32 	%rd49, %r36, 8;
	add.s64 	%rd50, %rd48, %rd49;
	add.s64 	%rd51, %rd50, %rd47;
	ld.global.f64 	%fd105, [%rd51];
	add.f64 	%fd106, %fd183, %fd105;
	add.s64 	%rd52, %rd4, %rd47;
	ld.global.f64 	%fd107, [%rd52];
	add.f64 	%fd108, %fd182, %fd107;
	mul.f64 	%fd109, %fd108, %fd108;
	fma.rn.f64 	%fd110, %fd106, %fd106, %fd109;
	sqrt.rn.f64 	%fd111, %fd110;
	add.s64 	%rd53, %rd5, %rd47;
	st.global.f64 	[%rd53], %fd111;
	ld.global.f64 	%fd112, [%rd51+8];
	add.f64 	%fd113, %fd106, %fd112;
	ld.global.f64 	%fd114, [%rd52+8];
	add.f64 	%fd115, %fd108, %fd114;
	mul.f64 	%fd116, %fd115, %fd115;
	fma.rn.f64 	%fd117, %fd113, %fd113, %fd116;
	sqrt.rn.f64 	%fd118, %fd117;
	st.global.f64 	[%rd53+8], %fd118;
	ld.global.f64 	%fd119, [%rd51+16];
	add.f64 	%fd120, %fd113, %fd119;
	ld.global.f64 	%fd121, [%rd52+16];
	add.f64 	%fd122, %fd115, %fd121;
	mul.f64 	%fd123, %fd122, %fd122;
	fma.rn.f64 	%fd124, %fd120, %fd120, %fd123;
	sqrt.rn.f64 	%fd125, %fd124;
	st.global.f64 	[%rd53+16], %fd125;
	ld.global.f64 	%fd126, [%rd51+24];
	add.f64 	%fd183, %fd120, %fd126;
	ld.global.f64 	%fd127, [%rd52+24];
	add.f64 	%fd182, %fd122, %fd127;
	mul.f64 	%fd128, %fd182, %fd182;
	fma.rn.f64 	%fd129, %fd183, %fd183, %fd128;
	sqrt.rn.f64 	%fd130, %fd129;
	st.global.f64 	[%rd53+24], %fd130;
	add.s32 	%r50, %r50, 4;
$L__BB3_13:
	and.b32  	%r14, %r3, 3;
	setp.eq.s32 	%p12, %r14, 0;
	@%p12 bra 	$L__BB3_18;
	setp.eq.s32 	%p13, %r14, 1;
	@%p13 bra 	$L__BB3_16;
	ld.param.u32 	%r44, [CalcMsd_param_11];
	ld.param.u64 	%rd76, [CalcMsd_param_4];
	mul.wide.s32 	%rd54, %r50, 8;
	cvta.to.global.u64 	%rd55, %rd76;
	mul.lo.s32 	%r37, %r44, %r1;
	mul.wide.s32 	%rd56, %r37, 8;
	add.s64 	%rd57, %rd55, %rd56;
	add.s64 	%rd58, %rd57, %rd54;
	ld.global.f64 	%fd131, [%rd58];
	add.f64 	%fd132, %fd183, %fd131;
	add.s64 	%rd59, %rd4, %rd54;
	ld.global.f64 	%fd133, [%rd59];
	add.f64 	%fd134, %fd182, %fd133;
	mul.f64 	%fd135, %fd134, %fd134;
	fma.rn.f64 	%fd136, %fd132, %fd132, %fd135;
	sqrt.rn.f64 	%fd137, %fd136;
	add.s64 	%rd60, %rd5, %rd54;
	st.global.f64 	[%rd60], %fd137;
	ld.global.f64 	%fd138, [%rd58+8];
	add.f64 	%fd183, %fd132, %fd138;
	ld.global.f64 	%fd139, [%rd59+8];
	add.f64 	%fd182, %fd134, %fd139;
	mul.f64 	%fd140, %fd182, %fd182;
	fma.rn.f64 	%fd141, %fd183, %fd183, %fd140;
	sqrt.rn.f64 	%fd142, %fd141;
	st.global.f64 	[%rd60+8], %fd142;
	add.s32 	%r50, %r50, 2;
$L__BB3_16:
	and.b32  	%r38, %r3, 1;
	setp.eq.b32 	%p14, %r38, 1;
	not.pred 	%p15, %p14;
	@%p15 bra 	$L__BB3_18;
	ld.param.u32 	%r45, [CalcMsd_param_11];
	ld.param.u64 	%rd77, [CalcMsd_param_4];
	mul.wide.s32 	%rd61, %r50, 8;
	cvta.to.global.u64 	%rd62, %rd77;
	mul.lo.s32 	%r39, %r45, %r1;
	mul.wide.s32 	%rd63, %r39, 8;
	add.s64 	%rd64, %rd62, %rd63;
	add.s64 	%rd65, %rd64, %rd61;
	ld.global.f64 	%fd143, [%rd65];
	add.f64 	%fd144, %fd183, %fd143;
	add.s64 	%rd66, %rd4, %rd61;
	ld.global.f64 	%fd145, [%rd66];
	add.f64 	%fd146, %fd182, %fd145;
	mul.f64 	%fd147, %fd146, %fd146;
	fma.rn.f64 	%fd148, %fd144, %fd144, %fd147;
	sqrt.rn.f64 	%fd149, %fd148;
	add.s64 	%rd67, %rd5, %rd61;
	st.global.f64 	[%rd67], %fd149;
$L__BB3_18:
	ld.param.u64 	%rd83, [CalcMsd_param_13];
	ld.param.f64 	%fd175, [CalcMsd_param_7];
	mul.f64 	%fd25, %fd175, 0dBFE0000000000000;
	mul.f64 	%fd26, %fd175, 0d3FE0000000000000;
	div.rn.f64 	%fd27, %fd26, 0d4012000000000000;
	mov.f64 	%fd150, 0d0000000000000000;
	sub.f64 	%fd151, %fd150, %fd27;
	setp.leu.f64 	%p16, %fd1, %fd151;
	setp.geu.f64 	%p17, %fd1, %fd27;
	setp.leu.f64 	%p18, %fd3, %fd151;
	or.pred  	%p19, %p16, %p18;
	or.pred  	%p20, %p19, %p17;
	setp.geu.f64 	%p21, %fd3, %fd27;
	or.pred  	%p22, %p21, %p20;
	mul.f64 	%fd152, %fd2, %fd4;
	setp.geu.f64 	%p23, %fd152, 0d0000000000000000;
	cvta.to.global.u64 	%rd68, %rd83;
	add.s64 	%rd15, %rd68, %rd29;
	or.pred  	%p24, %p22, %p23;
	@%p24 bra 	$L__BB3_22;
	setp.leu.f64 	%p25, %fd2, 0d0000000000000000;
	@%p25 bra 	$L__BB3_21;
	ld.global.f64 	%fd155, [%rd15];
	add.f64 	%fd156, %fd155, 0dBFF0000000000000;
	st.global.f64 	[%rd15], %fd156;
	bra.uni 	$L__BB3_22;
$L__BB3_21:
	ld.global.f64 	%fd153, [%rd15];
	add.f64 	%fd154, %fd153, 0d3FF0000000000000;
	st.global.f64 	[%rd15], %fd154;
$L__BB3_22:
	setp.geu.f64 	%p26, %fd152, 0d0000000000000000;
	add.f64 	%fd157, %fd25, %fd27;
	setp.geu.f64 	%p27, %fd1, %fd157;
	sub.f64 	%fd158, %fd26, %fd27;
	setp.leu.f64 	%p28, %fd1, %fd158;
	setp.geu.f64 	%p29, %fd3, %fd157;
	or.pred  	%p30, %p27, %p29;
	or.pred  	%p31, %p30, %p28;
	setp.leu.f64 	%p32, %fd3, %fd158;
	or.pred  	%p33, %p32, %p31;
	or.pred  	%p34, %p33, %p26;
	@%p34 bra 	$L__BB3_26;
	setp.leu.f64 	%p35, %fd2, 0d0000000000000000;
	@%p35 bra 	$L__BB3_25;
	ld.global.f64 	%fd161, [%rd15];
	add.f64 	%fd162, %fd161, 0dBFF0000000000000;
	st.global.f64 	[%rd15], %fd162;
	bra.uni 	$L__BB3_26;
$L__BB3_25:
	ld.global.f64 	%fd159, [%rd15];
	add.f64 	%fd160, %fd159, 0d3FF0000000000000;
	st.global.f64 	[%rd15], %fd160;
$L__BB3_26:
	mul.f64 	%fd29, %fd26, 0d3FE0000000000000;
	sub.f64 	%fd30, %fd29, %fd27;
	setp.leu.f64 	%p36, %fd1, %fd30;
	@%p36 bra 	$L__BB3_31;
	setp.geu.f64 	%p37, %fd152, 0d0000000000000000;
	add.f64 	%fd163, %fd29, %fd27;
	setp.geu.f64 	%p38, %fd1, %fd163;
	setp.leu.f64 	%p39, %fd3, %fd30;
	setp.geu.f64 	%p40, %fd3, %fd163;
	or.pred  	%p41, %p38, %p40;
	or.pred  	%p42, %p41, %p39;
	or.pred  	%p43, %p42, %p37;
	@%p43 bra 	$L__BB3_31;
	setp.leu.f64 	%p44, %fd2, 0d0000000000000000;
	@%p44 bra 	$L__BB3_30;
	ld.global.f64 	%fd166, [%rd15];
	add.f64 	%fd167, %fd166, 0d3FF0000000000000;
	st.global.f64 	[%rd15], %fd167;
	bra.uni 	$L__BB3_31;
$L__BB3_30:
	ld.global.f64 	%fd164, [%rd15];
	add.f64 	%fd165, %fd164, 0dBFF0000000000000;
	st.global.f64 	[%rd15], %fd165;
$L__BB3_31:
	mul.f64 	%fd31, %fd25, 0d3FE0000000000000;
	sub.f64 	%fd32, %fd31, %fd27;
	setp.leu.f64 	%p45, %fd1, %fd32;
	@%p45 bra 	$L__BB3_36;
	setp.geu.f64 	%p46, %fd152, 0d0000000000000000;
	add.f64 	%fd168, %fd31, %fd27;
	setp.geu.f64 	%p47, %fd1, %fd168;
	setp.leu.f64 	%p48, %fd3, %fd32;
	setp.geu.f64 	%p49, %fd3, %fd168;
	or.pred  	%p50, %p47, %p49;
	or.pred  	%p51, %p50, %p48;
	or.pred  	%p52, %p51, %p46;
	@%p52 bra 	$L__BB3_36;
	setp.leu.f64 	%p53, %fd2, 0d0000000000000000;
	@%p53 bra 	$L__BB3_35;
	ld.global.f64 	%fd171, [%rd15];
	add.f64 	%fd172, %fd171, 0d3FF0000000000000;
	st.global.f64 	[%rd15], %fd172;
	bra.uni 	$L__BB3_36;
$L__BB3_35:
	ld.global.f64 	%fd169, [%rd15];
	add.f64 	%fd170, %fd169, 0dBFF0000000000000;
	st.global.f64 	[%rd15], %fd170;
$L__BB3_36:
	ret;

}
.func  (.param .align 16 .b8 func_retval0[16]) __internal_trig_reduction_slowpathd(
	.param .b64 __internal_trig_reduction_slowpathd_param_0
)
{
	.local .align 8 .b8 	__local_depot4[40];
	.reg .b64 	%SP;
	.reg .b64 	%SPL;
	.reg .pred 	%p<10>;
	.reg .b32 	%r<47>;
	.reg .b64 	%rd<74>;
	.reg .b64 	%fd<5>;

	mov.u64 	%SPL, __local_depot4;
	ld.param.f64 	%fd4, [__internal_trig_reduction_slowpathd_param_0];
	add.u64 	%rd1, %SPL, 0;
	{
	.reg .b32 %temp; 
	mov.b64 	{%temp, %r1}, %fd4;
	}
	shr.u32 	%r2, %r1, 20;
	and.b32  	%r3, %r2, 2047;
	setp.eq.s32 	%p1, %r3, 2047;
	mov.b32 	%r46, 0;
	@%p1 bra 	$L__BB4_9;
	add.s32 	%r20, %r3, -1024;
	mov.b64 	%rd20, %fd4;
	shl.b64 	%rd2, %rd20, 11;
	shr.u32 	%r4, %r20, 6;
	sub.s32 	%r45, 15, %r4;
	sub.s32 	%r21, 19, %r4;
	setp.lt.u32 	%p2, %r20, 128;
	selp.b32 	%r6, 18, %r21, %p2;
	setp.ge.s32 	%p3, %r45, %r6;
	mov.b64 	%rd70, 0;
	@%p3 bra 	$L__BB4_4;
	add.s32 	%r23, %r6, %r4;
	neg.s32 	%r43, %r23;
	or.b64  	%rd3, %rd2, -9223372036854775808;
	mov.b64 	%rd70, 0;
	mov.b32 	%r42, 0;
	mov.u64 	%rd25, __cudart_i2opi_d;
	mov.u32 	%r44, %r45;
$L__BB4_3:
	.pragma "nounroll";
	mul.wide.s32 	%rd22, %r42, 8;
	add.s64 	%rd23, %rd1, %rd22;
	mul.wide.s32 	%rd24, %r44, 8;
	add.s64 	%rd26, %rd25, %rd24;
	ld.global.nc.u64 	%rd27, [%rd26];
	{
	.reg .u32 %r0, %r1, %r2, %r3, %alo, %ahi, %blo, %bhi, %clo, %chi;
	mov.b64 	{%alo,%ahi}, %rd27;
	mov.b64 	{%blo,%bhi}, %rd3;
	mov.b64 	{%clo,%chi}, %rd70;
	mad.lo.cc.u32 	%r0, %alo, %blo, %clo;
	madc.hi.cc.u32 	%r1, %alo, %blo, %chi;
	madc.hi.u32 	%r2, %alo, %bhi, 0;
	mad.lo.cc.u32 	%r1, %alo, %bhi, %r1;
	madc.hi.cc.u32 	%r2, %ahi, %blo, %r2;
	madc.hi.u32 	%r3, %ahi, %bhi, 0;
	mad.lo.cc.u32 	%r1, %ahi, %blo, %r1;
	madc.lo.cc.u32 	%r2, %ahi, %bhi, %r2;
	addc.u32 	%r3, %r3, 0;
	mov.b64 	%rd28, {%r0,%r1};
	mov.b64 	%rd70, {%r2,%r3};
	}
	st.local.u64 	[%rd23], %rd28;
	add.s32 	%r44, %r44, 1;
	add.s32 	%r43, %r43, 1;
	add.s32 	%r42, %r42, 1;
	setp.ne.s32 	%p4, %r43, -15;
	mov.u32 	%r45, %r6;
	@%p4 bra 	$L__BB4_3;
$L__BB4_4:
	cvt.s64.s32 	%rd29, %r45;
	cvt.u64.u32 	%rd30, %r4;
	add.s64 	%rd31, %rd30, %rd29;
	shl.b64 	%rd32, %rd31, 3;
	add.s64 	%rd33, %rd1, %rd32;
	st.local.u64 	[%rd33+-120], %rd70;
	and.b32  	%r15, %r2, 63;
	ld.local.u64 	%rd72, [%rd1+16];
	ld.local.u64 	%rd71, [%rd1+24];
	setp.eq.s32 	%p5, %r15, 0;
	@%p5 bra 	$L__BB4_6;
	shl.b64 	%rd34, %rd71, %r15;
	shr.u64 	%rd35, %rd72, 1;
	xor.b32  	%r24, %r15, 63;
	shr.u64 	%rd36, %rd35, %r24;
	or.b64  	%rd71, %rd34, %rd36;
	ld.local.u64 	%rd37, [%rd1+8];
	shl.b64 	%rd38, %rd72, %r15;
	shr.u64 	%rd39, %rd37, 1;
	shr.u64 	%rd40, %rd39, %r24;
	or.b64  	%rd72, %rd38, %rd40;
$L__BB4_6:
	and.b32  	%r25, %r1, -2147483648;
	shr.u64 	%rd41, %rd71, 62;
	cvt.u32.u64 	%r26, %rd41;
	mov.b64 	{%r27, %r28}, %rd71;
	mov.b64 	{%r29, %r30}, %rd72;
	shf.l.wrap.b32 	%r31, %r30, %r27, 2;
	shf.l.wrap.b32 	%r32, %r27, %r28, 2;
	mov.b64 	%rd42, {%r31, %r32};
	shl.b64 	%rd43, %rd72, 2;
	shr.u64 	%rd44, %rd42, 63;
	cvt.u32.u64 	%r33, %rd44;
	add.s32 	%r34, %r33, %r26;
	setp.eq.s32 	%p6, %r25, 0;
	neg.s32 	%r35, %r34;
	selp.b32 	%r46, %r34, %r35, %p6;
	setp.gt.s64 	%p7, %rd42, -1;
	mov.b64 	%rd45, 0;
	{
	.reg .u32 %r0, %r1, %r2, %r3, %a0, %a1, %a2, %a3, %b0, %b1, %b2, %b3;
	mov.b64 	{%a0,%a1}, %rd45;
	mov.b64 	{%a2,%a3}, %rd45;
	mov.b64 	{%b0,%b1}, %rd43;
	mov.b64 	{%b2,%b3}, %rd42;
	sub.cc.u32 	%r0, %a0, %b0;
	subc.cc.u32 	%r1, %a1, %b1;
	subc.cc.u32 	%r2, %a2, %b2;
	subc.u32 	%r3, %a3, %b3;
	mov.b64 	%rd46, {%r0,%r1};
	mov.b64 	%rd47, {%r2,%r3};
	}
	xor.b32  	%r36, %r25, -2147483648;
	selp.b64 	%rd73, %rd42, %rd47, %p7;
	selp.b64 	%rd14, %rd43, %rd46, %p7;
	selp.b32 	%r17, %r25, %r36, %p7;
	clz.b64 	%r37, %rd73;
	cvt.u64.u32 	%rd15, %r37;
	setp.eq.s32 	%p8, %r37, 0;
	@%p8 bra 	$L__BB4_8;
	cvt.u32.u64 	%r38, %rd15;
	and.b32  	%r39, %r38, 63;
	shl.b64 	%rd48, %rd73, %r39;
	shr.u64 	%rd49, %rd14, 1;
	not.b32 	%r40, %r38;
	and.b32  	%r41, %r40, 63;
	shr.u64 	%rd50, %rd49, %r41;
	or.b64  	%rd73, %rd48, %rd50;
$L__BB4_8:
	mov.b64 	%rd51, -3958705157555305931;
	{
	.reg .u32 %r0, %r1, %r2, %r3, %alo, %ahi, %blo, %bhi;
	mov.b64 	{%alo,%ahi}, %rd73;
	mov.b64 	{%blo,%bhi}, %rd51;
	mul.lo.u32 	%r0, %alo, %blo;
	mul.hi.u32 	%r1, %alo, %blo;
	mad.lo.cc.u32 	%r1, %alo, %bhi, %r1;
	madc.hi.u32 	%r2, %alo, %bhi, 0;
	mad.lo.cc.u32 	%r1, %ahi, %blo, %r1;
	madc.hi.cc.u32 	%r2, %ahi, %blo, %r2;
	madc.hi.u32 	%r3, %ahi, %bhi, 0;
	mad.lo.cc.u32 	%r2, %ahi, %bhi, %r2;
	addc.u32 	%r3, %r3, 0;
	mov.b64 	%rd52, {%r0,%r1};
	mov.b64 	%rd53, {%r2,%r3};
	}
	setp.gt.s64 	%p9, %rd53, 0;
	{
	.reg .u32 %r0, %r1, %r2, %r3, %a0, %a1, %a2, %a3, %b0, %b1, %b2, %b3;
	mov.b64 	{%a0,%a1}, %rd52;
	mov.b64 	{%a2,%a3}, %rd53;
	mov.b64 	{%b0,%b1}, %rd52;
	mov.b64 	{%b2,%b3}, %rd53;
	add.cc.u32 	%r0, %a0, %b0;
	addc.cc.u32 	%r1, %a1, %b1;
	addc.cc.u32 	%r2, %a2, %b2;
	addc.u32 	%r3, %a3, %b3;
	mov.b64 	%rd54, {%r0,%r1};
	mov.b64 	%rd55, {%r2,%r3};
	}
	selp.b64 	%rd56, %rd55, %rd53, %p9;
	selp.s64 	%rd57, -1, 0, %p9;
	sub.s64 	%rd58, %rd57, %rd15;
	cvt.u64.u32 	%rd59, %r17;
	shl.b64 	%rd60, %rd59, 32;
	add.s64 	%rd61, %rd56, 1;
	shr.u64 	%rd62, %rd61, 10;
	add.s64 	%rd63, %rd62, 1;
	shr.u64 	%rd64, %rd63, 1;
	shl.b64 	%rd65, %rd58, 52;
	add.s64 	%rd66, %rd65, %rd64;
	add.s64 	%rd67, %rd66, 4602678819172646912;
	or.b64  	%rd68, %rd67, %rd60;
	mov.b64 	%fd4, %rd68;
$L__BB4_9:
	st.param.f64 	[func_retval0], %fd4;
	st.param.b32 	[func_retval0+8], %r46;
	ret;

}


// ===== COMPILED SASS (sm_100) =====

	.target	sm_100

	.elftype	@"ET_EXEC"


//--------------------- .note.nv.tkinfo           --------------------------
	.section	.note.nv.tkinfo,"",@"SHT_NOTE"
	.sectionflags	@"SHF_NOTE_NV_TKINFO"
	.tkinfo
        /*0018*/ 	.word	0x00000002
        /*0030*/ 	.string	""
        /*0030*/ 	.string	"ptxas"
        /*0030*/ 	.string	"Cuda compilation tools, release 13.0, V13.0.88"
        /*0030*/ 	.string	"Build cuda_13.0.r13.0/compiler.36424714_0"
        /*0030*/ 	.string	"-arch sm_100 -m 64 "



//--------------------- .note.nv.cuinfo           --------------------------
	.section	.note.nv.cuinfo,"",@"SHT_NOTE"
	.sectionflags	@"SHF_NOTE_NV_CUINFO"
        /*0018*/ 	.short	0x0002
        /*001a*/ 	.short	0x0064
        /*001c*/ 	.short	0x0082
	.zero		2


//--------------------- .nv.info                  --------------------------
	.section	.nv.info,"",@"SHT_CUDA_INFO"
	.align	4


	//----- nvinfo : EIATTR_REGCOUNT
	.align		4
        /*0000*/ 	.byte	0x04, 0x2f
        /*0002*/ 	.short	(.L_4 - .L_3)
	.align		4
.L_3:
        /*0004*/ 	.word	index@(VelVelCorrelation)
        /*0008*/ 	.word	0x0000004c


	//----- nvinfo : EIATTR_FRAME_SIZE
	.align		4
.L_4:
        /*000c*/ 	.byte	0x04, 0x11
        /*000e*/ 	.short	(.L_6 - .L_5)
	.align		4
.L_5:
        /*0010*/ 	.word	index@($VelVelCorrelation$__internal_trig_reduction_slowpathd)
        /*0014*/ 	.word	0x00000028


	//----- nvinfo : EIATTR_FRAME_SIZE
	.align		4
.L_6:
        /*0018*/ 	.byte	0x04, 0x11
        /*001a*/ 	.short	(.L_8 - .L_7)
	.align		4
.L_7:
        /*001c*/ 	.word	index@($__internal_4_$__cuda_sm20_dsqrt_rn_f64_mediumpath_v1)
        /*0020*/ 	.word	0x00000028


	//----- nvinfo : EIATTR_FRAME_SIZE
	.align		4
.L_8:
        /*0024*/ 	.byte	0x04, 0x11
        /*0026*/ 	.short	(.L_10 - .L_9)
	.align		4
.L_9:
        /*0028*/ 	.word	index@($__internal_3_$__cuda_sm20_div_rn_f64_full)
        /*002c*/ 	.word	0x00000028


	//----- nvinfo : EIATTR_FRAME_SIZE
	.align		4
.L_10:
        /*0030*/ 	.byte	0x04, 0x11
        /*0032*/ 	.short	(.L_12 - .L_11)
	.align		4
.L_11:
        /*0034*/ 	.word	index@(VelVelCorrelation)
        /*0038*/ 	.word	0x00000028


	//----- nvinfo : EIATTR_REGCOUNT
	.align		4
.L_12:
        /*003c*/ 	.byte	0x04, 0x2f
        /*003e*/ 	.short	(.L_14 - .L_13)
	.align		4
.L_13:
        /*0040*/ 	.word	index@(CalcImpulsMomentGPU)
        /*0044*/ 	.word	0x00000014


	//----- nvinfo : EIATTR_FRAME_SIZE
	.align		4
.L_14:
        /*0048*/ 	.byte	0x04, 0x11
        /*004a*/ 	.short	(.L_16 - .L_15)
	.align		4
.L_15:
        /*004c*/ 	.word	index@(CalcImpulsMomentGPU)
        /*0050*/ 	.word	0x00000000


	//----- nvinfo : EIATTR_REGCOUNT
	.align		4
.L_16:
        /*0054*/ 	.byte	0x04, 0x2f
        /*0056*/ 	.short	(.L_18 - .L_17)
	.align		4
.L_17:
        /*0058*/ 	.word	index@(ReturnSigma2tDependences)
        /*005c*/ 	.word	0x00000026


	//----- nvinfo : EIATTR_FRAME_SIZE
	.align		4
.L_18:
        /*0060*/ 	.byte	0x04, 0x11
        /*0062*/ 	.short	(.L_20 - .L_19)
	.align		4
.L_19:
        /*0064*/ 	.word	index@($__internal_2_$__cuda_sm20_div_rn_f64_full)
        /*0068*/ 	.word	0x00000000


	//----- nvinfo : EIATTR_FRAME_SIZE
	.align		4
.L_20:
        /*006c*/ 	.byte	0x04, 0x11
        /*006e*/ 	.short	(.L_22 - .L_21)
	.align		4
.L_21:
        /*0070*/ 	.word	index@(ReturnSigma2tDependences)
        /*0074*/ 	.word	0x00000000


	//----- nvinfo : EIATTR_REGCOUNT
	.align		4
.L_22:
        /*0078*/ 	.byte	0x04, 0x2f
        /*007a*/ 	.short	(.L_24 - .L_23)
	.align		4
.L_23:
        /*007c*/ 	.word	index@(CalcMsd)
        /*0080*/ 	.word	0x0000002e


	//----- nvinfo : EIATTR_FRAME_SIZE
	.align		4
.L_24:
        /*0084*/ 	.byte	0x04, 0x11
        /*0086*/ 	.short	(.L_26 - .L_25)
	.align		4
.L_25:
        /*0088*/ 	.word	index@($__internal_1_$__cuda_sm20_dsqrt_rn_f64_mediumpath_v1)
        /*008c*/ 	.word	0x00000000


	//----- nvinfo : EIATTR_FRAME_SIZE
	.align		4
.L_26:
        /*0090*/ 	.byte	0x04, 0x11
        /*0092*/ 	.short	(.L_28 - .L_27)
	.align		4
.L_27:
        /*0094*/ 	.word	index@($__internal_0_$__cuda_sm20_div_rn_f64_full)
        /*0098*/ 	.word	0x00000000


	//----- nvinfo : EIATTR_FRAME_SIZE
	.align		4
.L_28:
        /*009c*/ 	.byte	0x04, 0x11
        /*009e*/ 	.short	(.L_30 - .L_29)
	.align		4
.L_29:
        /*00a0*/ 	.word	index@(CalcMsd)
        /*00a4*/ 	.word	0x00000000


	//----- nvinfo : EIATTR_MIN_STACK_SIZE
	.align		4
.L_30:
        /*00a8*/ 	.byte	0x04, 0x12
        /*00aa*/ 	.short	(.L_32 - .L_31)
	.align		4
.L_31:
        /*00ac*/ 	.word	index@(CalcMsd)
        /*00b0*/ 	.word	0x00000000


	//----- nvinfo : EIATTR_MIN_STACK_SIZE
	.align		4
.L_32:
        /*00b4*/ 	.byte	0x04, 0x12
        /*00b6*/ 	.short	(.L_34 - .L_33)
	.align		4
.L_33:
        /*00b8*/ 	.word	index@(ReturnSigma2tDependences)
        /*00bc*/ 	.word	0x00000000


	//----- nvinfo : EIATTR_MIN_STACK_SIZE
	.align		4
.L_34:
        /*00c0*/ 	.byte	0x04, 0x12
        /*00c2*/ 	.short	(.L_36 - .L_35)
	.align		4
.L_35:
        /*00c4*/ 	.word	index@(CalcImpulsMomentGPU)
        /*00c8*/ 	.word	0x00000000


	//----- nvinfo : EIATTR_MIN_STACK_SIZE
	.align		4
.L_36:
        /*00cc*/ 	.byte	0x04, 0x12
        /*00ce*/ 	.short	(.L_38 - .L_37)
	.align		4
.L_37:
        /*00d0*/ 	.word	index@(VelVelCorrelation)
        /*00d4*/ 	.word	0x00000028
.L_38:


//--------------------- .nv.compat                --------------------------
	.section	.nv.compat,"",@"SHT_CUDA_COMPAT_INFO"
	.align	4
        /*0000*/ 	.byte	0x02, 0x09, 0x00, 0x00, 0x02, 0x02, 0x01, 0x00, 0x02, 0x05, 0x05, 0x00, 0x03, 0x07, 0x01, 0x01
        /*0010*/ 	.byte	0x02, 0x03, 0x00, 0x00, 0x02, 0x06, 0x01, 0x00, 0x04, 0x0b, 0x08, 0x00, 0x01, 0x00, 0x00, 0x00
        /*0020*/ 	.byte	0x00, 0x00, 0x00, 0x00


//--------------------- .nv.info.CalcMsd          --------------------------
	.section	.nv.info.CalcMsd,"",@"SHT_CUDA_INFO"
	.sectionflags	@""
	.align	4


	//----- nvinfo : EIATTR_CUDA_API_VERSION
	.align		4
        /*0000*/ 	.byte	0x04, 0x37
        /*0002*/ 	.short	(.L_40 - .L_39)
.L_39:
        /*0004*/ 	.word	0x00000082


	//----- nvinfo : EIATTR_KPARAM_INFO
	.align		4
.L_40:
        /*0008*/ 	.byte	0x04, 0x17
        /*000a*/ 	.short	(.L_42 - .L_41)
.L_41:
        /*000c*/ 	.word	0x00000000
        /*0010*/ 	.short	0x000d
        /*0012*/ 	.short	0x0060
        /*0014*/ 	.byte	0x00, 0xf5, 0x21, 0x00


	//----- nvinfo : EIATTR_KPARAM_INFO
	.align		4
.L_42:
        /*0018*/ 	.byte	0x04, 0x17
        /*001a*/ 	.short	(.L_44 - .L_43)
.L_43:
        /*001c*/ 	.word	0x00000000
        /*0020*/ 	.short	0x000c
        /*0022*/ 	.short	0x005c
        /*0024*/ 	.byte	0x00, 0xf0, 0x11, 0x00


	//----- nvinfo : EIATTR_KPARAM_INFO
	.align		4
.L_44:
        /*0028*/ 	.byte	0x04, 0x17
        /*002a*/ 	.short	(.L_46 - .L_45)
.L_45:
        /*002c*/ 	.word	0x00000000
        /*0030*/ 	.short	0x000b
        /*0032*/ 	.short	0x0058
        /*0034*/ 	.byte	0x00, 0xf0, 0x11, 0x00


	//----- nvinfo : EIATTR_KPARAM_INFO
	.align		4
.L_46:
        /*0038*/ 	.byte	0x04, 0x17
        /*003a*/ 	.short	(.L_48 - .L_47)
.L_47:
        /*003c*/ 	.word	0x00000000
        /*0040*/ 	.short	0x000a
        /*0042*/ 	.short	0x0050
        /*0044*/ 	.byte	0x00, 0xf0, 0x21, 0x00


	//----- nvinfo : EIATTR_KPARAM_INFO
	.align		4
.L_48:
        /*0048*/ 	.byte	0x04, 0x17
        /*004a*/ 	.short	(.L_50 - .L_49)
.L_49:
        /*004c*/ 	.word	0x00000000
        /*0050*/ 	.short	0x0009
        /*0052*/ 	.short	0x0048
        /*0054*/ 	.byte	0x00, 0xf0, 0x11, 0x00


	//----- nvinfo : EIATTR_KPARAM_INFO
	.align		4
.L_50:
        /*0058*/ 	.byte	0x04, 0x17
        /*005a*/ 	.short	(.L_52 - .L_51)
.L_51:
        /*005c*/ 	.word	0x00000000
        /*0060*/ 	.short	0x0008
        /*0062*/ 	.short	0x0040
        /*0064*/ 	.byte	0x00, 0xf5, 0x21, 0x00


	//----- nvinfo : EIATTR_KPARAM_INFO
	.align		4
.L_52:
        /*0068*/ 	.byte	0x04, 0x17
        /*006a*/ 	.short	(.L_54 - .L_53)
.L_53:
        /*006c*/ 	.word	0x00000000
        /*0070*/ 	.short	0x0007
        /*0072*/ 	.short	0x0038
        /*0074*/ 	.byte	0x00, 0xf0, 0x21, 0x00


	//----- nvinfo : EIATTR_KPARAM_INFO
	.align		4
.L_54:
        /*0078*/ 	.byte	0x04, 0x17
        /*007a*/ 	.short	(.L_56 - .L_55)
.L_55:
        /*007c*/ 	.word	0x00000000
        /*0080*/ 	.short	0x0006
        /*0082*/ 	.short	0x0030
        /*0084*/ 	.byte	0x00, 0xf5, 0x21, 0x00


	//----- nvinfo : EIATTR_KPARAM_INFO
	.align		4
.L_56:
        /*0088*/ 	.byte	0x04, 0x17
        /*008a*/ 	.short	(.L_58 - .L_57)
.L_57:
        /*008c*/ 	.word	0x00000000
        /*0090*/ 	.short	0x0005
        /*0092*/ 	.short	0x0028
        /*0094*/ 	.byte	0x00, 0xf5, 0x21, 0x00


	//----- nvinfo : EIATTR_KPARAM_INFO
	.align		4
.L_58:
        /*0098*/ 	.byte	0x04, 0x17
        /*009a*/ 	.short	(.L_60 - .L_59)
.L_59:
        /*009c*/ 	.word	0x00000000
        /*00a0*/ 	.short	0x0004
        /*00a2*/ 	.short	0x0020
        /*00a4*/ 	.byte	0x00, 0xf5, 0x21, 0x00


	//----- nvinfo : EIATTR_KPARAM_INFO
	.align		4
.L_60:
        /*00a8*/ 	.byte	0x04, 0x17
        /*00aa*/ 	.short	(.L_62 - .L_61)
.L_61:
        /*00ac*/ 	.word	0x00000000
        /*00b0*/ 	.short	0x0003
        /*00b2*/ 	.short	0x0018
        /*00b4*/ 	.byte	0x00, 0xf5, 0x21, 0x00


	//----- nvinfo : EIATTR_KPARAM_INFO
	.align		4
.L_62:
        /*00b8*/ 	.byte	0x04, 0x17
        /*00ba*/ 	.short	(.L_64 - .L_63)
.L_63:
        /*00bc*/ 	.word	0x00000000
        /*00c0*/ 	.short	0x0002
        /*00c2*/ 	.short	0x0010
        /*00c4*/ 	.byte	0x00, 0xf5, 0x21, 0x00


	//----- nvinfo : EIATTR_KPARAM_INFO
	.align		4
.L_64:
        /*00c8*/ 	.byte	0x04, 0x17
        /*00ca*/ 	.short	(.L_66 - .L_65)
.L_65:
        /*00cc*/ 	.word	0x00000000
        /*00d0*/ 	.short	0x0001
        /*00d2*/ 	.short	0x0008
        /*00d4*/ 	.byte	0x00, 0xf5, 0x21, 0x00


	//----- nvinfo : EIATTR_KPARAM_INFO
	.align		4
.L_66:
        /*00d8*/ 	.byte	0x04, 0x17
        /*00da*/ 	.short	(.L_68 - .L_67)
.L_67:
        /*00dc*/ 	.word	0x00000000
        /*00e0*/ 	.short	0x0000
        /*00e2*/ 	.short	0x0000
        /*00e4*/ 	.byte	0x00, 0xf5, 0x21, 0x00


	//----- nvinfo : EIATTR_SPARSE_MMA_MASK
	.align		4
.L_68:
        /*00e8*/ 	.byte	0x03, 0x50
        /*00ea*/ 	.short	0x0000


	//----- nvinfo : EIATTR_MAXREG_COUNT
	.align		4
        /*00ec*/ 	.byte	0x03, 0x1b
        /*00ee*/ 	.short	0x00ff


	//----- nvinfo : EIATTR_MERCURY_ISA_VERSION
	.align		4
        /*00f0*/ 	.byte	0x03, 0x5f
        /*00f2*/ 	.short	0x0101


	//----- nvinfo : EIATTR_VRC_CTA_INIT_COUNT
	.align		4
        /*00f4*/ 	.byte	0x02, 0x4a
	.zero		1
	.zero		1


	//----- nvinfo : EIATTR_EXIT_INSTR_OFFSETS
	.align		4
        /*00f8*/ 	.byte	0x04, 0x1c
        /*00fa*/ 	.short	(.L_70 - .L_69)


	//   ....[0]....
.L_69:
        /*00fc*/ 	.word	0x000000d0


	//   ....[1]....
        /*0100*/ 	.word	0x000034f0


	//   ....[2]....
        /*0104*/ 	.word	0x00003550


	//   ....[3]....
        /*0108*/ 	.word	0x000035b0


	//   ....[4]....
        /*010c*/ 	.word	0x000035f0


	//----- nvinfo : EIATTR_CRS_STACK_SIZE
	.align		4
.L_70:
        /*0110*/ 	.byte	0x04, 0x1e
        /*0112*/ 	.short	(.L_72 - .L_71)
.L_71:
        /*0114*/ 	.word	0x00000000


	//----- nvinfo : EIATTR_CBANK_PARAM_SIZE
	.align		4
.L_72:
        /*0118*/ 	.byte	0x03, 0x19
        /*011a*/ 	.short	0x0068


	//----- nvinfo : EIATTR_PARAM_CBANK
	.align		4
        /*011c*/ 	.byte	0x04, 0x0a
        /*011e*/ 	.short	(.L_74 - .L_73)
	.align		4
.L_73:
        /*0120*/ 	.word	index@(.nv.constant0.CalcMsd)
        /*0124*/ 	.short	0x0380
        /*0126*/ 	.short	0x0068


	//----- nvinfo : EIATTR_SW_WAR
	.align		4
.L_74:
        /*0128*/ 	.byte	0x04, 0x36
        /*012a*/ 	.short	(.L_76 - .L_75)
.L_75:
        /*012c*/ 	.word	0x00000008
.L_76:


//--------------------- .nv.info.ReturnSigma2tDependences --------------------------
	.section	.nv.info.ReturnSigma2tDependences,"",@"SHT_CUDA_INFO"
	.sectionflags	@""
	.align	4


	//----- nvinfo : EIATTR_CUDA_API_VERSION
	.align		4
        /*0000*/ 	.byte	0x04, 0x37
        /*0002*/ 	.short	(.L_78 - .L_77)
.L_77:
        /*0004*/ 	.word	0x00000082


	//----- nvinfo : EIATTR_KPARAM_INFO
	.align		4
.L_78:
        /*0008*/ 	.byte	0x04, 0x17
        /*000a*/ 	.short	(.L_80 - .L_79)
.L_79:
        /*000c*/ 	.word	0x00000000
        /*0010*/ 	.short	0x0003
        /*0012*/ 	.short	0x0014
        /*0014*/ 	.byte	0x00, 0xf0, 0x11, 0x00


	//----- nvinfo : EIATTR_KPARAM_INFO
	.align		4
.L_80:
        /*0018*/ 	.byte	0x04, 0x17
        /*001a*/ 	.short	(.L_82 - .L_81)
.L_81:
        /*001c*/ 	.word	0x00000000
        /*0020*/ 	.short	0x0002
        /*0022*/ 	.short	0x0010
        /*0024*/ 	.byte	0x00, 0xf0, 0x11, 0x00


	//----- nvinfo : EIATTR_KPARAM_INFO
	.align		4
.L_82:
        /*0028*/ 	.byte	0x04, 0x17
        /*002a*/ 	.short	(.L_84 - .L_83)
.L_83:
        /*002c*/ 	.word	0x00000000
        /*0030*/ 	.short	0x0001
        /*0032*/ 	.short	0x0008
        /*0034*/ 	.byte	0x00, 0xf5, 0x21, 0x00


	//----- nvinfo : EIATTR_KPARAM_INFO
	.align		4
.L_84:
        /*0038*/ 	.byte	0x04, 0x17
        /*003a*/ 	.short	(.L_86 - .L_85)
.L_85:
        /*003c*/ 	.word	0x00000000
        /*0040*/ 	.short	0x0000
        /*0042*/ 	.short	0x0000
        /*0044*/ 	.byte	0x00, 0xf5, 0x21, 0x00


	//----- nvinfo : EIATTR_SPARSE_MMA_MASK
	.align		4
.L_86:
        /*0048*/ 	.byte	0x03, 0x50
        /*004a*/ 	.short	0x0000


	//----- nvinfo : EIATTR_MAXREG_COUNT
	.align		4
        /*004c*/ 	.byte	0x03, 0x1b
        /*004e*/ 	.short	0x00ff


	//----- nvinfo : EIATTR_MERCURY_ISA_VERSION
	.align		4
        /*0050*/ 	.byte	0x03, 0x5f
        /*0052*/ 	.short	0x0101


	//----- nvinfo : EIATTR_VRC_CTA_INIT_COUNT
	.align		4
        /*0054*/ 	.byte	0x02, 0x4a
	.zero		1
	.zero		1


	//----- nvinfo : EIATTR_EXIT_INSTR_OFFSETS
	.align		4
        /*0058*/ 	.byte	0x04, 0x1c
        /*005a*/ 	.short	(.L_88 - .L_87)


	//   ....[0]....
.L_87:
        /*005c*/ 	.word	0x000000e0


	//   ....[1]....
        /*0060*/ 	.word	0x00001020


	//   ....[2]....
        /*0064*/ 	.word	0x000017e0


	//   ....[3]....
        /*0068*/ 	.word	0x00001c10


	//   ....[4]....
        /*006c*/ 	.word	0x00001e00


	//----- nvinfo : EIATTR_CRS_STACK_SIZE
	.align		4
.L_88:
        /*0070*/ 	.byte	0x04, 0x1e
        /*0072*/ 	.short	(.L_90 - .L_89)
.L_89:
        /*0074*/ 	.word	0x00000000


	//----- nvinfo : EIATTR_CBANK_PARAM_SIZE
	.align		4
.L_90:
        /*0078*/ 	.byte	0x03, 0x19
        /*007a*/ 	.short	0x0018


	//----- nvinfo : EIATTR_PARAM_CBANK
	.align		4
        /*007c*/ 	.byte	0x04, 0x0a
        /*007e*/ 	.short	(.L_92 - .L_91)
	.align		4
.L_91:
        /*0080*/ 	.word	index@(.nv.constant0.ReturnSigma2tDependences)
        /*0084*/ 	.short	0x0380
        /*0086*/ 	.short	0x0018


	//----- nvinfo : EIATTR_SW_WAR
	.align		4
.L_92:
        /*0088*/ 	.byte	0x04, 0x36
        /*008a*/ 	.short	(.L_94 - .L_93)
.L_93:
        /*008c*/ 	.word	0x00000008
.L_94:


//--------------------- .nv.info.CalcImpulsMomentGPU --------------------------
	.section	.nv.info.CalcImpulsMomentGPU,"",@"SHT_CUDA_INFO"
	.sectionflags	@""
	.align	4


	//----- nvinfo : EIATTR_CUDA_API_VERSION
	.align		4
        /*0000*/ 	.byte	0x04, 0x37
        /*0002*/ 	.short	(.L_96 - .L_95)
.L_95:
        /*0004*/ 	.word	0x00000082


	//----- nvinfo : EIATTR_KPARAM_INFO
	.align		4
.L_96:
        /*0008*/ 	.byte	0x04, 0x17
        /*000a*/ 	.short	(.L_98 - .L_97)
.L_97:
        /*000c*/ 	.word	0x00000000
        /*0010*/ 	.short	0x0006
        /*0012*/ 	.short	0x0030
        /*0014*/ 	.byte	0x00, 0xf0, 0x21, 0x00


	//----- nvinfo : EIATTR_KPARAM_INFO
	.align		4
.L_98:
        /*0018*/ 	.byte	0x04, 0x17
        /*001a*/ 	.short	(.L_100 - .L_99)
.L_99:
        /*001c*/ 	.word	0x00000000
        /*0020*/ 	.short	0x0005
        /*0022*/ 	.short	0x0028
        /*0024*/ 	.byte	0x00, 0xf0, 0x11, 0x00


	//----- nvinfo : EIATTR_KPARAM_INFO
	.align		4
.L_100:
        /*0028*/ 	.byte	0x04, 0x17
        /*002a*/ 	.short	(.L_102 - .L_101)
.L_101:
        /*002c*/ 	.word	0x00000000
        /*0030*/ 	.short	0x0004
        /*0032*/ 	.short	0x0020
        /*0034*/ 	.byte	0x00, 0xf5, 0x21, 0x00


	//----- nvinfo : EIATTR_KPARAM_INFO
	.align		4
.L_102:
        /*0038*/ 	.byte	0x04, 0x17
        /*003a*/ 	.short	(.L_104 - .L_103)
.L_103:
        /*003c*/ 	.word	0x00000000
        /*0040*/ 	.short	0x0003
        /*0042*/ 	.short	0x0018
        /*0044*/ 	.byte	0x00, 0xf5, 0x21, 0x00


	//----- nvinfo : EIATTR_KPARAM_INFO
	.align		4
.L_104:
        /*0048*/ 	.byte	0x04, 0x17
        /*004a*/ 	.short	(.L_106 - .L_105)
.L_105:
        /*004c*/ 	.word	0x00000000
        /*0050*/ 	.short	0x0002
        /*0052*/ 	.short	0x0010
        /*0054*/ 	.byte	0x00, 0xf5, 0x21, 0x00


	//----- nvinfo : EIATTR_KPARAM_INFO
	.align		4
.L_106:
        /*0058*/ 	.byte	0x04, 0x17
        /*005a*/ 	.short	(.L_108 - .L_107)
.L_107:
        /*005c*/ 	.word	0x00000000
        /*0060*/ 	.short	0x0001
        /*0062*/ 	.short	0x0008
        /*0064*/ 	.byte	0x00, 0xf5, 0x21, 0x00


	//----- nvinfo : EIATTR_KPARAM_INFO
	.align		4
.L_108:
        /*0068*/ 	.byte	0x04, 0x17
        /*006a*/ 	.short	(.L_110 - .L_109)
.L_109:
        /*006c*/ 	.word	0x00000000
        /*0070*/ 	.short	0x0000
        /*0072*/ 	.short	0x0000
        /*0074*/ 	.byte	0x00, 0xf5, 0x21, 0x00


	//----- nvinfo : EIATTR_SPARSE_MMA_MASK
	.align		4
.L_110:
        /*0078*/ 	.byte	0x03, 0x50
        /*007a*/ 	.short	0x0000


	//----- nvinfo : EIATTR_MAXREG_COUNT
	.align		4
        /*007c*/ 	.byte	0x03, 0x1b
        /*007e*/ 	.short	0x00ff


	//----- nvinfo : EIATTR_MERCURY_ISA_VERSION
	.align		4
        /*0080*/ 	.byte	0x03, 0x5f
        /*0082*/ 	.short	0x0101


	//----- nvinfo : EIATTR_VRC_CTA_INIT_COUNT
	.align		4
        /*0084*/ 	.byte	0x02, 0x4a
	.zero		1
	.zero		1


	//----- nvinfo : EIATTR_EXIT_INSTR_OFFSETS
	.align		4
        /*0088*/ 	.byte	0x04, 0x1c
        /*008a*/ 	.short	(.L_112 - .L_111)


	//   ....[0]....
.L_111:
        /*008c*/ 	.word	0x000000d0


	//   ....[1]....
        /*0090*/ 	.word	0x00000280


	//   ....[2]....
        /*0094*/ 	.word	0x000003d0


	//   ....[3]....
        /*0098*/ 	.word	0x00000430


	//----- nvinfo : EIATTR_CRS_STACK_SIZE
	.align		4
.L_112:
        /*009c*/ 	.byte	0x04, 0x1e
        /*009e*/ 	.short	(.L_114 - .L_113)
.L_113:
        /*00a0*/ 	.word	0x00000000


	//----- nvinfo : EIATTR_CBANK_PARAM_SIZE
	.align		4
.L_114:
        /*00a4*/ 	.byte	0x03, 0x19
        /*00a6*/ 	.short	0x0038


	//----- nvinfo : EIATTR_PARAM_CBANK
	.align		4
        /*00a8*/ 	.byte	0x04, 0x0a
        /*00aa*/ 	.short	(.L_116 - .L_115)
	.align		4
.L_115:
        /*00ac*/ 	.word	index@(.nv.constant0.CalcImpulsMomentGPU)
        /*00b0*/ 	.short	0x0380
        /*00b2*/ 	.short	0x0038


	//----- nvinfo : EIATTR_SW_WAR
	.align		4
.L_116:
        /*00b4*/ 	.byte	0x04, 0x36
        /*00b6*/ 	.short	(.L_118 - .L_117)
.L_117:
        /*00b8*/ 	.word	0x00000008
.L_118:


//--------------------- .nv.info.VelVelCorrelation --------------------------
	.section	.nv.info.VelVelCorrelation,"",@"SHT_CUDA_INFO"
	.sectionflags	@""
	.align	4


	//----- nvinfo : EIATTR_CUDA_API_VERSION
	.align		4
        /*0000*/ 	.byte	0x04, 0x37
        /*0002*/ 	.short	(.L_120 - .L_119)
.L_119:
        /*0004*/ 	.word	0x00000082


	//----- nvinfo : EIATTR_KPARAM_INFO
	.align		4
.L_120:
        /*0008*/ 	.byte	0x04, 0x17
        /*000a*/ 	.short	(.L_122 - .L_121)
.L_121:
        /*000c*/ 	.word	0x00000000
        /*0010*/ 	.short	0x000b
        /*0012*/ 	.short	0x0058
        /*0014*/ 	.byte	0x00, 0xf5, 0x21, 0x00


	//----- nvinfo : EIATTR_KPARAM_INFO
	.align		4
.L_122:
        /*0018*/ 	.byte	0x04, 0x17
        /*001a*/ 	.short	(.L_124 - .L_123)
.L_123:
        /*001c*/ 	.word	0x00000000
        /*0020*/ 	.short	0x000a
        /*0022*/ 	.short	0x0050
        /*0024*/ 	.byte	0x00, 0xf5, 0x21, 0x00


	//----- nvinfo : EIATTR_KPARAM_INFO
	.align		4
.L_124:
        /*0028*/ 	.byte	0x04, 0x17
        /*002a*/ 	.short	(.L_126 - .L_125)
.L_125:
        /*002c*/ 	.word	0x00000000
        /*0030*/ 	.short	0x0009
        /*0032*/ 	.short	0x0048
        /*0034*/ 	.byte	0x00, 0xf0, 0x11, 0x00


	//----- nvinfo : EIATTR_KPARAM_INFO
	.align		4
.L_126:
        /*0038*/ 	.byte	0x04, 0x17
        /*003a*/ 	.short	(.L_128 - .L_127)
.L_127:
        /*003c*/ 	.word	0x00000000
        /*0040*/ 	.short	0x0008
        /*0042*/ 	.short	0x0040
        /*0044*/ 	.byte	0x00, 0xf0, 0x21, 0x00


	//----- nvinfo : EIATTR_KPARAM_INFO
	.align		4
.L_128:
        /*0048*/ 	.byte	0x04, 0x17
        /*004a*/ 	.short	(.L_130 - .L_129)
.L_129:
        /*004c*/ 	.word	0x00000000
        /*0050*/ 	.short	0x0007
        /*0052*/ 	.short	0x0038
        /*0054*/ 	.byte	0x00, 0xf0, 0x21, 0x00


	//----- nvinfo : EIATTR_KPARAM_INFO
	.align		4
.L_130:
        /*0058*/ 	.byte	0x04, 0x17
        /*005a*/ 	.short	(.L_132 - .L_131)
.L_131:
        /*005c*/ 	.word	0x00000000
        /*0060*/ 	.short	0x0006
        /*0062*/ 	.short	0x0030
        /*0064*/ 	.byte	0x00, 0xf0, 0x21, 0x00


	//----- nvinfo : EIATTR_KPARAM_INFO
	.align		4
.L_132:
        /*0068*/ 	.byte	0x04, 0x17
        /*006a*/ 	.short	(.L_134 - .L_133)
.L_133:
        /*006c*/ 	.word	0x00000000
        /*0070*/ 	.short	0x0005
        /*0072*/ 	.short	0x0028
        /*0074*/ 	.byte	0x00, 0xf0, 0x11, 0x00


	//----- nvinfo : EIATTR_KPARAM_INFO
	.align		4
.L_134:
        /*0078*/ 	.byte	0x04, 0x17
        /*007a*/ 	.short	(.L_136 - .L_135)
.L_135:
        /*007c*/ 	.word	0x00000000
        /*0080*/ 	.short	0x0004
        /*0082*/ 	.short	0x0020
        /*0084*/ 	.byte	0x00, 0xf5, 0x21, 0x00


	//----- nvinfo : EIATTR_KPARAM_INFO
	.align		4
.L_136:
        /*0088*/ 	.byte	0x04, 0x17
        /*008a*/ 	.short	(.L_138 - .L_137)
.L_137:
        /*008c*/ 	.word	0x00000000
        /*0090*/ 	.short	0x0003
        /*0092*/ 	.short	0x0018
        /*0094*/ 	.byte	0x00, 0xf5, 0x21, 0x00


	//----- nvinfo : EIATTR_KPARAM_INFO
	.align		4
.L_138:
        /*0098*/ 	.byte	0x04, 0x17
        /*009a*/ 	.short	(.L_140 - .L_139)
.L_139:
        /*009c*/ 	.word	0x00000000
        /*00a0*/ 	.short	0x0002
        /*00a2*/ 	.short	0x0010
        /*00a4*/ 	.byte	0x00, 0xf5, 0x21, 0x00


	//----- nvinfo : EIATTR_KPARAM_INFO
	.align		4
.L_140:
        /*00a8*/ 	.byte	0x04, 0x17
        /*00aa*/ 	.short	(.L_142 - .L_141)
.L_141:
        /*00ac*/ 	.word	0x00000000
        /*00b0*/ 	.short	0x0001
        /*00b2*/ 	.short	0x0008
        /*00b4*/ 	.byte	0x00, 0xf5, 0x21, 0x00


	//----- nvinfo : EIATTR_KPARAM_INFO
	.align		4
.L_142:
        /*00b8*/ 	.byte	0x04, 0x17
        /*00ba*/ 	.short	(.L_144 - .L_143)
.L_143:
        /*00bc*/ 	.word	0x00000000
        /*00c0*/ 	.short	0x0000
        /*00c2*/ 	.short	0x0000
        /*00c4*/ 	.byte	0x00, 0xf5, 0x21, 0x00


	//----- nvinfo : EIATTR_SPARSE_MMA_MASK
	.align		4
.L_144:
        /*00c8*/ 	.byte	0x03, 0x50
        /*00ca*/ 	.short	0x0000


	//----- nvinfo : EIATTR_MAXREG_COUNT
	.align		4
        /*00cc*/ 	.byte	0x03, 0x1b
        /*00ce*/ 	.short	0x00ff


	//----- nvinfo : EIATTR_EXTERNS
	.align		4
        /*00d0*/ 	.byte	0x04, 0x0f
        /*00d2*/ 	.short	(.L_146 - .L_145)


	//   ....[0]....
	.align		4
.L_145:
        /*00d4*/ 	.word	index@(vprintf)


	//----- nvinfo : EIATTR_MERCURY_ISA_VERSION
	.align		4
.L_146:
        /*00d8*/ 	.byte	0x03, 0x5f
        /*00da*/ 	.short	0x0101


	//----- nvinfo : EIATTR_VRC_CTA_INIT_COUNT
	.align		4
        /*00dc*/ 	.byte	0x02, 0x4a
	.zero		1
	.zero		1


	//----- nvinfo : EIATTR_SYSCALL_OFFSETS
	.align		4
        /*00e0*/ 	.byte	0x04, 0x46
        /*00e2*/ 	.short	(.L_148 - .L_147)


	//   ....[0]....
.L_147:
        /*00e4*/ 	.word	0x000030d0


	//   ....[1]....
        /*00e8*/ 	.word	0x00005f80


	//   ....[2]....
        /*00ec*/ 	.word	0x00008e00


	//----- nvinfo : EIATTR_EXIT_INSTR_OFFSETS
	.align		4
.L_148:
        /*00f0*/ 	.byte	0x04, 0x1c
        /*00f2*/ 	.short	(.L_150 - .L_149)


	//   ....[0]....
.L_149:
        /*00f4*/ 	.word	0x000000e0


	//   ....[1]....
        /*00f8*/ 	.word	0x00006090


	//   ....[2]....
        /*00fc*/ 	.word	0x00008f70


	//----- nvinfo : EIATTR_CRS_STACK_SIZE
	.align		4
.L_150:
        /*0100*/ 	.byte	0x04, 0x1e
        /*0102*/ 	.short	(.L_152 - .L_151)
.L_151:
        /*0104*/ 	.word	0x00000000


	//----- nvinfo : EIATTR_CBANK_PARAM_SIZE
	.align		4
.L_152:
        /*0108*/ 	.byte	0x03, 0x19
        /*010a*/ 	.short	0x0060


	//----- nvinfo : EIATTR_PARAM_CBANK
	.align		4
        /*010c*/ 	.byte	0x04, 0x0a
        /*010e*/ 	.short	(.L_154 - .L_153)
	.align		4
.L_153:
        /*0110*/ 	.word	index@(.nv.constant0.VelVelCorrelation)
        /*0114*/ 	.short	0x0380
        /*0116*/ 	.short	0x0060


	//----- nvinfo : EIATTR_SW_WAR
	.align		4
.L_154:
        /*0118*/ 	.byte	0x04, 0x36
        /*011a*/ 	.short	(.L_156 - .L_155)
.L_155:
        /*011c*/ 	.word	0x00000008
.L_156:


//--------------------- .nv.callgraph             --------------------------
	.section	.nv.callgraph,"",@"SHT_CUDA_CALLGRAPH"
	.align	4
	.sectionentsize	8
	.align		4
        /*0000*/ 	.word	0x00000000
	.align		4
        /*0004*/ 	.word	0xffffffff
	.align		4
        /*0008*/ 	.word	index@(VelVelCorrelation)
	.align		4
        /*000c*/ 	.word	index@(vprintf)
	.align		4
        /*0010*/ 	.word	0x00000000
	.align		4
        /*0014*/ 	.word	0xfffffffe
	.align		4
        /*0018*/ 	.word	0x00000000
	.align		4
        /*001c*/ 	.word	0xfffffffd
	.align		4
        /*0020*/ 	.word	0x00000000
	.align		4
        /*0024*/ 	.word	0xfffffffc


//--------------------- .nv.constant4             --------------------------
	.section	.nv.constant4,"a",@progbits
	.align	8
	.align		8
.nv.constant4:
        /*0000*/ 	.dword	$str
	.align		8
        /*0008*/ 	.dword	__cudart_i2opi_d
	.align		8
        /*0010*/ 	.dword	__cudart_sin_cos_coeffs
	.align		8
        /*0018*/ 	.dword	vprintf


//--------------------- .text.CalcMsd             --------------------------
	.section	.text.CalcMsd,"ax",@progbits
	.align	128
        .global         CalcMsd
        .type           CalcMsd,@function
        .size           CalcMsd,(.L_x_237 - CalcMsd)
        .other          CalcMsd,@"STO_CUDA_ENTRY STV_DEFAULT"
CalcMsd:
.text.CalcMsd:
[----:B------:R-:W-:Y:S01]  /*0000*/  LDC R1, c[0x0][0x37c] ;  /* 0x0000df00ff017b82 */ /* 0x000fe20000000800 */
[----:B------:R-:W0:Y:S01]  /*0010*/  S2R R0, SR_TID.Y ;  /* 0x0000000000007919 */ /* 0x000e220000002200 */
[----:B------:R-:W1:Y:S06]  /*0020*/  LDCU UR5, c[0x0][0x360] ;  /* 0x00006c00ff0577ac */ /* 0x000e6c0008000800 */
[----:B------:R-:W0:Y:S01]  /*0030*/  S2UR UR6, SR_CTAID.Y ;  /* 0x00000000000679c3 */ /* 0x000e220000002600 */
[----:B------:R-:W1:Y:S01]  /*0040*/  S2R R3, SR_TID.X ;  /* 0x0000000000037919 */ /* 0x000e620000002100 */
[----:B------:R-:W2:Y:S06]  /*0050*/  LDCU UR7, c[0x0][0x3c8] ;  /* 0x00007900ff0777ac */ /* 0x000eac0008000800 */
[----:B------:R-:W0:Y:S08]  /*0060*/  LDC R5, c[0x0][0x364] ;  /* 0x0000d900ff057b82 */ /* 0x000e300000000800 */
[----:B------:R-:W3:Y:S08]  /*0070*/  S2UR UR4, SR_CTAID.X ;  /* 0x00000000000479c3 */ /* 0x000ef00000002500 */
[----:B------:R-:W3:Y:S01]  /*0080*/  LDC R7, c[0x0][0x370] ;  /* 0x0000dc00ff077b82 */ /* 0x000ee20000000800 */
[----:B0-----:R-:W-:-:S04]  /*0090*/  IMAD R0, R5, UR6, R0 ;  /* 0x0000000605007c24 */ /* 0x001fc8000f8e0200 */
[----:B---3--:R-:W-:-:S04]  /*00a0*/  IMAD R0, R0, R7, UR4 ;  /* 0x0000000400007e24 */ /* 0x008fc8000f8e0207 */
[----:B-1----:R-:W-:-:S05]  /*00b0*/  IMAD R4, R0, UR5, R3 ;  /* 0x0000000500047c24 */ /* 0x002fca000f8e0203 */
[----:B--2---:R-:W-:-:S13]  /*00c0*/  ISETP.GE.AND P0, PT, R4, UR7, PT ;  /* 0x0000000704007c0c */ /* 0x004fda000bf06270 */
[----:B------:R-:W-:Y:S05]  /*00d0*/  @P0 EXIT ;  /* 0x000000000000094d */ /* 0x000fea0003800000 */
[----:B------:R-:W0:Y:S01]  /*00e0*/  LDC.64 R26, c[0x0][0x380] ;  /* 0x0000e000ff1a7b82 */ /* 0x000e220000000a00 */
[----:B------:R-:W1:Y:S07]  /*00f0*/  LDCU.64 UR6, c[0x0][0x358] ;  /* 0x00006b00ff0677ac */ /* 0x000e6e0008000a00 */
[----:B------:R-:W2:Y:S08]  /*0100*/  LDC.64 R24, c[0x0][0x388] ;  /* 0x0000e200ff187b82 */ /* 0x000eb00000000a00 */
[----:B------:R-:W3:Y:S08]  /*0110*/  LDC.64 R22, c[0x0][0x390] ;  /* 0x0000e400ff167b82 */ /* 0x000ef00000000a00 */
[----:B------:R-:W4:Y:S01]  /*0120*/  LDC.64 R20, c[0x0][0x398] ;  /* 0x0000e600ff147b82 */ /* 0x000f220000000a00 */
[C---:B0-----:R-:W-:Y:S01]  /*0130*/  IMAD.WIDE R26, R4.reuse, 0x8, R26 ;  /* 0x00000008041a7825 */ /* 0x041fe200078e021a */
[----:B------:R-:W0:Y:S03]  /*0140*/  MUFU.RCP64H R3, 2.09999847412109375 ;  /* 0x4000cccc00037908 */ /* 0x000e260000001800 */
[----:B------:R-:W-:Y:S01]  /*0150*/  HFMA2 R2, -RZ, RZ, 0, 5.9604644775390625e-08 ;  /* 0x00000001ff027431 */ /* 0x000fe200000001ff */
[----:B------:R-:W0:Y:S01]  /*0160*/  LDCU.64 UR4, c[0x0][0x3b8] ;  /* 0x00007700ff0477ac */ /* 0x000e220008000a00 */
[----:B-1----:R-:W5:Y:S01]  /*0170*/  LDG.E.64 R26, desc[UR6][R26.64] ;  /* 0x000000061a1a7981 */ /* 0x002f62000c1e1b00 */
[C---:B--2---:R-:W-:Y:S01]  /*0180*/  IMAD.WIDE R24, R4.reuse, 0x8, R24 ;  /* 0x0000000804187825 */ /* 0x044fe200078e0218 */
[----:B------:R-:W1:Y:S05]  /*0190*/  LDC R5, c[0x0][0x3bc] ;  /* 0x0000ef00ff057b82 */ /* 0x000e6a0000000800 */
[----:B------:R-:W5:Y:S01]  /*01a0*/  LDG.E.64 R24, desc[UR6][R24.64] ;  /* 0x0000000618187981 */ /* 0x000f62000c1e1b00 */
[----:B---3--:R-:W-:-:S06]  /*01b0*/  IMAD.WIDE R22, R4, 0x8, R22 ;  /* 0x0000000804167825 */ /* 0x008fcc00078e0216 */
[----:B------:R-:W5:Y:S01]  /*01c0*/  LDG.E.64 R22, desc[UR6][R22.64] ;  /* 0x0000000616167981 */ /* 0x000f62000c1e1b00 */
[----:B----4-:R-:W-:-:S06]  /*01d0*/  IMAD.WIDE R20, R4, 0x8, R20 ;  /* 0x0000000804147825 */ /* 0x010fcc00078e0214 */
[----:B------:R-:W5:Y:S01]  /*01e0*/  LDG.E.64 R20, desc[UR6][R20.64] ;  /* 0x0000000614147981 */ /* 0x000f62000c1e1b00 */
[----:B------:R-:W-:Y:S02]  /*01f0*/  IMAD.MOV.U32 R8, RZ, RZ, -0x33333333 ;  /* 0xcccccccdff087424 */ /* 0x000fe400078e00ff */
[----:B------:R-:W-:-:S06]  /*0200*/  IMAD.MOV.U32 R9, RZ, RZ, 0x4000cccc ;  /* 0x4000ccccff097424 */ /* 0x000fcc00078e00ff */
[----:B0-----:R-:W-:-:S08]  /*0210*/  DFMA R6, R2, -R8, 1 ;  /* 0x3ff000000206742b */ /* 0x001fd00000000808 */
[----:B------:R-:W-:-:S08]  /*0220*/  DFMA R6, R6, R6, R6 ;  /* 0x000000060606722b */ /* 0x000fd00000000006 */
[----:B------:R-:W-:-:S08]  /*0230*/  DFMA R6, R2, R6, R2 ;  /* 0x000000060206722b */ /* 0x000fd00000000002 */
[----:B------:R-:W-:-:S08]  /*0240*/  DFMA R2, R6, -R8, 1 ;  /* 0x3ff000000602742b */ /* 0x000fd00000000808 */
[----:B------:R-:W-:-:S08]  /*0250*/  DFMA R2, R6, R2, R6 ;  /* 0x000000020602722b */ /* 0x000fd00000000006 */
[----:B------:R-:W-:-:S08]  /*0260*/  DMUL R6, R2, UR4 ;  /* 0x0000000402067c28 */ /* 0x000fd00008000000 */
[----:B------:R-:W-:-:S08]  /*0270*/  DFMA R8, R6, -R8, UR4 ;  /* 0x0000000406087e2b */ /* 0x000fd00008000808 */
[----:B------:R-:W-:Y:S01]  /*0280*/  DFMA R2, R2, R8, R6 ;  /* 0x000000080202722b */ /* 0x000fe20000000006 */
[----:B-1----:R-:W-:-:S09]  /*0290*/  FSETP.GEU.AND P1, PT, |R5|, 6.5827683646048100446e-37, PT ;  /* 0x036000000500780b */ /* 0x002fd20003f2e200 */
[----:B------:R-:W-:-:S05]  /*02a0*/  FFMA R0, RZ, 2.0124998092651367188, R3 ;  /* 0x4000ccccff007823 */ /* 0x000fca0000000003 */
[----:B------:R-:W-:-:S13]  /*02b0*/  FSETP.GT.AND P0, PT, |R0|, 1.469367938527859385e-39, PT ;  /* 0x001000000000780b */ /* 0x000fda0003f04200 */
[----:B------:R-:W-:Y:S05]  /*02c0*/  @P0 BRA P1, `(.L_x_0) ;  /* 0x0000000000240947 */ /* 0x000fea0000800000 */
[----:B------:R-:W0:Y:S01]  /*02d0*/  LDCU.64 UR4, c[0x0][0x3b8] ;  /* 0x00007700ff0477ac */ /* 0x000e220008000a00 */
[----:B------:R-:W-:Y:S01]  /*02e0*/  IMAD.MOV.U32 R10, RZ, RZ, -0x33333333 ;  /* 0xcccccccdff0a7424 */ /* 0x000fe200078e00ff */
[----:B------:R-:W-:Y:S01]  /*02f0*/  MOV R0, 0x340 ;  /* 0x0000034000007802 */ /* 0x000fe20000000f00 */
[----:B------:R-:W-:Y:S02]  /*0300*/  IMAD.MOV.U32 R11, RZ, RZ, 0x4000cccc ;  /* 0x4000ccccff0b7424 */ /* 0x000fe400078e00ff */
[----:B0-----:R-:W-:Y:S01]  /*0310*/  IMAD.U32 R12, RZ, RZ, UR4 ;  /* 0x00000004ff0c7e24 */ /* 0x001fe2000f8e00ff */
[----:B------:R-:W-:-:S07]  /*0320*/  MOV R13, UR5 ;  /* 0x00000005000d7c02 */ /* 0x000fce0008000f00 */
[----:B-----5:R-:W-:Y:S05]  /*0330*/  CALL.REL.NOINC `($__internal_0_$__cuda_sm20_div_rn_f64_full) ;  /* 0x0000003000b07944 */ /* 0x020fea0003c00000 */
[----:B------:R-:W-:Y:S01]  /*0340*/  IMAD.MOV.U32 R2, RZ, RZ, R18 ;  /* 0x000000ffff027224 */ /* 0x000fe200078e0012 */
[----:B------:R-:W-:-:S07]  /*0350*/  MOV R3, R19 ;  /* 0x0000001300037202 */ /* 0x000fce0000000f00 */
.L_x_0:
[C-C-:B-----5:R-:W-:Y:S01]  /*0360*/  DADD R6, R26.reuse, R2.reuse ;  /* 0x000000001a067229 */ /* 0x160fe20000000002 */
[----:B------:R-:W-:Y:S01]  /*0370*/  BSSY.RECONVERGENT B0, `(.L_x_1) ;  /* 0x000000f000007945 */ /* 0x000fe20003800200 */
[----:B------:R-:W-:Y:S02]  /*0380*/  DADD R12, R26, -R2 ;  /* 0x000000001a0c7229 */ /* 0x000fe40000000802 */
[----:B------:R-:W-:-:S04]  /*0390*/  DADD R2, R24, -R20 ;  /* 0x0000000018027229 */ /* 0x000fc80000000814 */
[----:B------:R-:W-:-:S06]  /*03a0*/  DSETP.GEU.AND P0, PT, R22, R6, PT ;  /* 0x000000061600722a */ /* 0x000fcc0003f0e000 */
[----:B------:R-:W-:-:S14]  /*03b0*/  DSETP.LEU.OR P0, PT, R22, R12, P0 ;  /* 0x0000000c1600722a */ /* 0x000fdc000070b400 */
[----:B------:R-:W-:Y:S01]  /*03c0*/  @!P0 DADD R10, R26, -R22 ;  /* 0x000000001a0a8229 */ /* 0x000fe20000000816 */
[----:B------:R-:W-:Y:S10]  /*03d0*/  @!P0 BRA `(.L_x_2) ;  /* 0x0000000000208947 */ /* 0x000ff40003800000 */
[----:B------:R-:W0:Y:S01]  /*03e0*/  LDCU.64 UR4, c[0x0][0x3b8] ;  /* 0x00007700ff0477ac */ /* 0x000e220008000a00 */
[----:B------:R-:W-:Y:S02]  /*03f0*/  DSETP.GEU.AND P0, PT, R22, R12, PT ;  /* 0x0000000c1600722a */ /* 0x000fe40003f0e000 */
[----:B0-----:R-:W-:Y:S02]  /*0400*/  DADD R6, -R26, UR4 ;  /* 0x000000041a067e29 */ /* 0x001fe40008000100 */
[----:B------:R-:W-:-:S06]  /*0410*/  DADD R8, -R22, UR4 ;  /* 0x0000000416087e29 */ /* 0x000fcc0008000100 */
[----:B------:R-:W-:Y:S02]  /*0420*/  DADD R6, R22, R6 ;  /* 0x0000000016067229 */ /* 0x000fe40000000006 */
[----:B------:R-:W-:-:S10]  /*0430*/  DADD R8, R26, R8 ;  /* 0x000000001a087229 */ /* 0x000fd40000000008 */
[----:B------:R-:W-:Y:S02]  /*0440*/  FSEL R10, R6, R8, !P0 ;  /* 0x00000008060a7208 */ /* 0x000fe40004000000 */
[----:B------:R-:W-:-:S07]  /*0450*/  FSEL R11, R7, R9, !P0 ;  /* 0x00000009070b7208 */ /* 0x000fce0004000000 */
.L_x_2:
[----:B------:R-:W-:Y:S05]  /*0460*/  BSYNC.RECONVERGENT B0 ;  /* 0x0000000000007941 */ /* 0x000fea0003800200 */
.L_x_1:
[----:B------:R-:W-:Y:S01]  /*0470*/  DMUL R36, R10, R10 ;  /* 0x0000000a0a247228 */ /* 0x000fe20000000000 */
[----:B------:R-:W0:Y:S01]  /*0480*/  LDCU.64 UR4, c[0x0][0x3d8] ;  /* 0x00007b00ff0477ac */ /* 0x000e220008000a00 */
[----:B------:R-:W1:Y:S01]  /*0490*/  LDC.64 R16, c[0x0][0x3a0] ;  /* 0x0000e800ff107b82 */ /* 0x000e620000000a00 */
[----:B------:R-:W-:Y:S01]  /*04a0*/  IMAD.MOV.U32 R12, RZ, RZ, 0x0 ;  /* 0x00000000ff0c7424 */ /* 0x000fe200078e00ff */
[----:B------:R-:W-:Y:S01]  /*04b0*/  MOV R13, 0x3fd80000 ;  /* 0x3fd80000000d7802 */ /* 0x000fe20000000f00 */
[----:B------:R-:W-:Y:S03]  /*04c0*/  BSSY.RECONVERGENT B1, `(.L_x_3) ;  /* 0x0000022000017945 */ /* 0x000fe60003800200 */
[----:B------:R-:W-:Y:S02]  /*04d0*/  DFMA R36, R2, R2, R36 ;  /* 0x000000020224722b */ /* 0x000fe40000000024 */
[----:B------:R-:W2:Y:S04]  /*04e0*/  LDC.64 R18, c[0x0][0x3a8] ;  /* 0x0000ea00ff127b82 */ /* 0x000ea80000000a00 */
[----:B------:R-:W3:Y:S04]  /*04f0*/  MUFU.RSQ64H R31, R37 ;  /* 0x00000025001f7308 */ /* 0x000ee80000001c00 */
[----:B------:R-:W-:-:S02]  /*0500*/  VIADD R30, R37, 0xfcb00000 ;  /* 0xfcb00000251e7836 */ /* 0x000fc40000000000 */
[----:B0-----:R-:W-:-:S03]  /*0510*/  IMAD R8, R4, UR4, RZ ;  /* 0x0000000404087c24 */ /* 0x001fc6000f8e02ff */
[----:B------:R-:W-:Y:S01]  /*0520*/  ISETP.GE.U32.AND P0, PT, R30, 0x7ca00000, PT ;  /* 0x7ca000001e00780c */ /* 0x000fe20003f06070 */
[----:B---3--:R-:W-:-:S08]  /*0530*/  DMUL R6, R30, R30 ;  /* 0x0000001e1e067228 */ /* 0x008fd00000000000 */
[----:B------:R-:W-:-:S08]  /*0540*/  DFMA R6, R36, -R6, 1 ;  /* 0x3ff000002406742b */ /* 0x000fd00000000806 */
[----:B------:R-:W-:Y:S02]  /*0550*/  DFMA R12, R6, R12, 0.5 ;  /* 0x3fe00000060c742b */ /* 0x000fe4000000000c */
[----:B------:R-:W-:-:S08]  /*0560*/  DMUL R6, R30, R6 ;  /* 0x000000061e067228 */ /* 0x000fd00000000000 */
[----:B------:R-:W-:Y:S01]  /*0570*/  DFMA R32, R12, R6, R30 ;  /* 0x000000060c20722b */ /* 0x000fe2000000001e */
[----:B------:R-:W-:-:S04]  /*0580*/  VIADD R7, R8, UR5 ;  /* 0x0000000508077c36 */ /* 0x000fc80008000000 */
[----:B-1----:R-:W-:-:S03]  /*0590*/  IMAD.WIDE R16, R7, 0x8, R16 ;  /* 0x0000000807107825 */ /* 0x002fc600078e0210 */
[----:B------:R-:W-:Y:S01]  /*05a0*/  DMUL R12, R36, R32 ;  /* 0x00000020240c7228 */ /* 0x000fe20000000000 */
[----:B--2---:R-:W-:Y:S01]  /*05b0*/  IMAD.WIDE R18, R7, 0x8, R18 ;  /* 0x0000000807127825 */ /* 0x004fe200078e0212 */
[----:B------:R0:W-:Y:S01]  /*05c0*/  STG.E.64 desc[UR6][R16.64], R10 ;  /* 0x0000000a10007986 */ /* 0x0001e2000c101b06 */
[----:B------:R-:W-:Y:S02]  /*05d0*/  MOV R28, R32 ;  /* 0x00000020001c7202 */ /* 0x000fe40000000f00 */
[----:B------:R-:W-:Y:S01]  /*05e0*/  VIADD R29, R33, 0xfff00000 ;  /* 0xfff00000211d7836 */ /* 0x000fe20000000000 */
[----:B------:R0:W-:Y:S02]  /*05f0*/  STG.E.64 desc[UR6][R18.64], R2 ;  /* 0x0000000212007986 */ /* 0x0001e4000c101b06 */
[----:B------:R-:W-:-:S08]  /*0600*/  DFMA R34, R12, -R12, R36 ;  /* 0x8000000c0c22722b */ /* 0x000fd00000000024 */
[----:B------:R-:W-:Y:S01]  /*0610*/  DFMA R14, R34, R28, R12 ;  /* 0x0000001c220e722b */ /* 0x000fe2000000000c */
[----:B------:R-:W-:Y:S10]  /*0620*/  @!P0 BRA `(.L_x_4) ;  /* 0x00000000002c8947 */ /* 0x000ff40003800000 */
[----:B------:R-:W-:Y:S01]  /*0630*/  IMAD.MOV.U32 R0, RZ, RZ, R32 ;  /* 0x000000ffff007224 */ /* 0x000fe200078e0020 */
[----:B------:R-:W-:Y:S01]  /*0640*/  MOV R32, R34 ;  /* 0x0000002200207202 */ /* 0x000fe20000000f00 */
[----:B------:R-:W-:Y:S01]  /*0650*/  IMAD.MOV.U32 R31, RZ, RZ, R37 ;  /* 0x000000ffff1f7224 */ /* 0x000fe200078e0025 */
[----:B0-----:R-:W-:Y:S01]  /*0660*/  MOV R3, R13 ;  /* 0x0000000d00037202 */ /* 0x001fe20000000f00 */
[----:B------:R-:W-:Y:S01]  /*0670*/  IMAD.MOV.U32 R33, RZ, RZ, R35 ;  /* 0x000000ffff217224 */ /* 0x000fe200078e0023 */
[----:B------:R-:W-:Y:S01]  /*0680*/  MOV R6, 0x6c0 ;  /* 0x000006c000067802 */ /* 0x000fe20000000f00 */
[----:B------:R-:W-:Y:S02]  /*0690*/  IMAD.MOV.U32 R2, RZ, RZ, R12 ;  /* 0x000000ffff027224 */ /* 0x000fe400078e000c */
[----:B------:R-:W-:-:S07]  /*06a0*/  IMAD.MOV.U32 R5, RZ, RZ, R29 ;  /* 0x000000ffff057224 */ /* 0x000fce00078e001d */
[----:B------:R-:W-:Y:S05]  /*06b0*/  CALL.REL.NOINC `($__internal_1_$__cuda_sm20_dsqrt_rn_f64_mediumpath_v1) ;  /* 0x00000034003c7944 */ /* 0x000fea0003c00000 */
[----:B------:R-:W-:Y:S01]  /*06c0*/  IMAD.MOV.U32 R14, RZ, RZ, R2 ;  /* 0x000000ffff0e7224 */ /* 0x000fe200078e0002 */
[----:B------:R-:W-:-:S07]  /*06d0*/  MOV R15, R3 ;  /* 0x00000003000f7202 */ /* 0x000fce0000000f00 */
.L_x_4:
[----:B------:R-:W-:Y:S05]  /*06e0*/  BSYNC.RECONVERGENT B1 ;  /* 0x0000000000017941 */ /* 0x000fea0003800200 */
.L_x_3:
[----:B------:R-:W1:Y:S01]  /*06f0*/  LDCU UR4, c[0x0][0x3d4] ;  /* 0x00007a80ff0477ac */ /* 0x000e620008000800 */
[----:B------:R-:W2:Y:S01]  /*0700*/  LDC.64 R12, c[0x0][0x3d0] ;  /* 0x0000f400ff0c7b82 */ /* 0x000ea20000000a00 */
[----:B0-----:R-:W-:Y:S01]  /*0710*/  IMAD.MOV.U32 R2, RZ, RZ, 0x1 ;  /* 0x00000001ff027424 */ /* 0x001fe200078e00ff */
[----:B------:R-:W-:Y:S01]  /*0720*/  FSETP.GEU.AND P1, PT, |R15|, 6.5827683646048100446e-37, PT ;  /* 0x036000000f00780b */ /* 0x000fe20003f2e200 */
[----:B------:R-:W-:Y:S01]  /*0730*/  BSSY.RECONVERGENT B0, `(.L_x_5) ;  /* 0x0000016000007945 */ /* 0x000fe20003800200 */
[----:B-1----:R-:W2:Y:S03]  /*0740*/  MUFU.RCP64H R3, UR4 ;  /* 0x0000000400037d08 */ /* 0x002ea60008001800 */
[----:B--2---:R-:W-:-:S08]  /*0750*/  DFMA R10, R2, -R12, 1 ;  /* 0x3ff00000020a742b */ /* 0x004fd0000000080c */
[----:B------:R-:W-:-:S08]  /*0760*/  DFMA R10, R10, R10, R10 ;  /* 0x0000000a0a0a722b */ /* 0x000fd0000000000a */
[----:B------:R-:W-:-:S08]  /*0770*/  DFMA R10, R2, R10, R2 ;  /* 0x0000000a020a722b */ /* 0x000fd00000000002 */
[----:B------:R-:W-:-:S08]  /*0780*/  DFMA R2, R10, -R12, 1 ;  /* 0x3ff000000a02742b */ /* 0x000fd0000000080c */
[----:B------:R-:W-:-:S08]  /*0790*/  DFMA R2, R10, R2, R10 ;  /* 0x000000020a02722b */ /* 0x000fd0000000000a */
[----:B------:R-:W-:-:S08]  /*07a0*/  DMUL R10, R2, R14 ;  /* 0x0000000e020a7228 */ /* 0x000fd00000000000 */
[----:B------:R-:W-:-:S08]  /*07b0*/  DFMA R12, R10, -R12, R14 ;  /* 0x8000000c0a0c722b */ /* 0x000fd0000000000e */
[----:B------:R-:W-:-:S10]  /*07c0*/  DFMA R2, R2, R12, R10 ;  /* 0x0000000c0202722b */ /* 0x000fd4000000000a */
[----:B------:R-:W-:-:S05]  /*07d0*/  FFMA R0, RZ, UR4, R3 ;  /* 0x00000004ff007c23 */ /* 0x000fca0008000003 */
[----:B------:R-:W-:-:S13]  /*07e0*/  FSETP.GT.AND P0, PT, |R0|, 1.469367938527859385e-39, PT ;  /* 0x001000000000780b */ /* 0x000fda0003f04200 */
[----:B------:R-:W-:Y:S05]  /*07f0*/  @P0 BRA P1, `(.L_x_6) ;  /* 0x0000000000240947 */ /* 0x000fea0000800000 */
[----:B------:R-:W0:Y:S01]  /*0800*/  LDCU.64 UR4, c[0x0][0x3d0] ;  /* 0x00007a00ff0477ac */ /* 0x000e220008000a00 */
[----:B------:R-:W-:Y:S01]  /*0810*/  IMAD.MOV.U32 R12, RZ, RZ, R14 ;  /* 0x000000ffff0c7224 */ /* 0x000fe200078e000e */
[----:B------:R-:W-:Y:S02]  /*0820*/  MOV R13, R15 ;  /* 0x0000000f000d7202 */ /* 0x000fe40000000f00 */
[----:B------:R-:W-:Y:S01]  /*0830*/  MOV R0, 0x870 ;  /* 0x0000087000007802 */ /* 0x000fe20000000f00 */
[----:B0-----:R-:W-:Y:S02]  /*0840*/  IMAD.U32 R10, RZ, RZ, UR4 ;  /* 0x00000004ff0a7e24 */ /* 0x001fe4000f8e00ff */
[----:B------:R-:W-:-:S07]  /*0850*/  IMAD.U32 R11, RZ, RZ, UR5 ;  /* 0x00000005ff0b7e24 */ /* 0x000fce000f8e00ff */
[----:B------:R-:W-:Y:S05]  /*0860*/  CALL.REL.NOINC `($__internal_0_$__cuda_sm20_div_rn_f64_full) ;  /* 0x0000002c00647944 */ /* 0x000fea0003c00000 */
[----:B------:R-:W-:Y:S01]  /*0870*/  MOV R2, R18 ;  /* 0x0000001200027202 */ /* 0x000fe20000000f00 */
[----:B------:R-:W-:-:S07]  /*0880*/  IMAD.MOV.U32 R3, RZ, RZ, R19 ;  /* 0x000000ffff037224 */ /* 0x000fce00078e0013 */
.L_x_6:
[----:B------:R-:W-:Y:S05]  /*0890*/  BSYNC.RECONVERGENT B0 ;  /* 0x0000000000007941 */ /* 0x000fea0003800200 */
.L_x_5:
[----:B------:R-:W0:Y:S08]  /*08a0*/  LDC.64 R14, c[0x0][0x3d8] ;  /* 0x0000f600ff0e7b82 */ /* 0x000e300000000a00 */
[----:B------:R-:W1:Y:S01]  /*08b0*/  LDC.64 R12, c[0x0][0x3c0] ;  /* 0x0000f000ff0c7b82 */ /* 0x000e620000000a00 */
[----:B0-----:R-:W-:Y:S02]  /*08c0*/  IABS R5, R14 ;  /* 0x0000000e00057213 */ /* 0x001fe40000000000 */
[----:B------:R-:W-:-:S02]  /*08d0*/  ISETP.GE.AND P2, PT, R15, RZ, PT ;  /* 0x000000ff0f00720c */ /* 0x000fc40003f46270 */
[----:B------:R-:W0:Y:S01]  /*08e0*/  I2F.RP R0, R5 ;  /* 0x0000000500007306 */ /* 0x000e220000209400 */
[----:B-1----:R-:W-:-:S07]  /*08f0*/  IMAD.WIDE R12, R7, 0x8, R12 ;  /* 0x00000008070c7825 */ /* 0x002fce00078e020c */
[----:B0-----:R-:W0:Y:S02]  /*0900*/  MUFU.RCP R0, R0 ;  /* 0x0000000000007308 */ /* 0x001e240000001000 */
[----:B0-----:R-:W-:-:S06]  /*0910*/  VIADD R10, R0, 0xffffffe ;  /* 0x0ffffffe000a7836 */ /* 0x001fcc0000000000 */
[----:B------:R0:W1:Y:S02]  /*0920*/  F2I.FTZ.U32.TRUNC.NTZ R11, R10 ;  /* 0x0000000a000b7305 */ /* 0x000064000021f000 */
[----:B0-----:R-:W-:Y:S01]  /*0930*/  IMAD.MOV.U32 R10, RZ, RZ, RZ ;  /* 0x000000ffff0a7224 */ /* 0x001fe200078e00ff */
[----:B-1----:R-:W-:-:S05]  /*0940*/  IADD3 R6, PT, PT, RZ, -R11, RZ ;  /* 0x8000000bff067210 */ /* 0x002fca0007ffe0ff */
[----:B------:R-:W-:Y:S01]  /*0950*/  IMAD R9, R6, R5, RZ ;  /* 0x0000000506097224 */ /* 0x000fe200078e02ff */
[----:B------:R-:W-:-:S03]  /*0960*/  IABS R6, R15 ;  /* 0x0000000f00067213 */ /* 0x000fc60000000000 */
[----:B------:R-:W-:Y:S02]  /*0970*/  IMAD.HI.U32 R11, R11, R9, R10 ;  /* 0x000000090b0b7227 */ /* 0x000fe400078e000a */
[----:B------:R-:W0:Y:S04]  /*0980*/  F2I.F64.FLOOR R10, R2 ;  /* 0x00000002000a7311 */ /* 0x000e280000305100 */
[----:B------:R-:W-:-:S04]  /*0990*/  IMAD.HI.U32 R11, R11, R6, RZ ;  /* 0x000000060b0b7227 */ /* 0x000fc800078e00ff */
[----:B------:R-:W-:-:S04]  /*09a0*/  IMAD.MOV R11, RZ, RZ, -R11 ;  /* 0x000000ffff0b7224 */ /* 0x000fc800078e0a0b */
[C---:B------:R-:W-:Y:S02]  /*09b0*/  IMAD R0, R5.reuse, R11, R6 ;  /* 0x0000000b05007224 */ /* 0x040fe400078e0206 */
[----:B0-----:R-:W0:Y:S03]  /*09c0*/  I2F.F64 R10, R10 ;  /* 0x0000000a000a7312 */ /* 0x001e260000201c00 */
[----:B------:R-:W-:-:S13]  /*09d0*/  ISETP.GT.U32.AND P0, PT, R5, R0, PT ;  /* 0x000000000500720c */ /* 0x000fda0003f04070 */
[----:B------:R-:W-:Y:S01]  /*09e0*/  @!P0 IADD3 R0, PT, PT, R0, -R5, RZ ;  /* 0x8000000500008210 */ /* 0x000fe20007ffe0ff */
[----:B0-----:R0:W-:Y:S01]  /*09f0*/  STG.E.64 desc[UR6][R12.64], R10 ;  /* 0x0000000a0c007986 */ /* 0x0011e2000c101b06 */
[----:B------:R-:W-:Y:S02]  /*0a00*/  ISETP.NE.AND P0, PT, R14, RZ, PT ;  /* 0x000000ff0e00720c */ /* 0x000fe40003f05270 */
[----:B------:R-:W-:-:S13]  /*0a10*/  ISETP.GT.U32.AND P1, PT, R5, R0, PT ;  /* 0x000000000500720c */ /* 0x000fda0003f24070 */
[----:B------:R-:W-:-:S04]  /*0a20*/  @!P1 IMAD.IADD R0, R0, 0x1, -R5 ;  /* 0x0000000100009824 */ /* 0x000fc800078e0a05 */
[----:B------:R-:W-:Y:S02]  /*0a30*/  IMAD.MOV.U32 R7, RZ, RZ, R0 ;  /* 0x000000ffff077224 */ /* 0x000fe400078e0000 */
[----:B------:R-:W-:-:S03]  /*0a40*/  VIADD R0, R14, 0xffffffff ;  /* 0xffffffff0e007836 */ /* 0x000fc60000000000 */
[----:B------:R-:W-:Y:S02]  /*0a50*/  @!P2 IADD3 R7, PT, PT, -R7, RZ, RZ ;  /* 0x000000ff0707a210 */ /* 0x000fe40007ffe1ff */
[----:B------:R-:W-:-:S04]  /*0a60*/  @!P0 LOP3.LUT R7, RZ, R14, RZ, 0x33, !PT ;  /* 0x0000000eff078212 */ /* 0x000fc800078e33ff */
[----:B------:R-:W-:-:S13]  /*0a70*/  ISETP.NE.AND P0, PT, R7, R0, PT ;  /* 0x000000000700720c */ /* 0x000fda0003f05270 */
[----:B0-----:R-:W-:Y:S05]  /*0a80*/  @P0 BRA `(.L_x_7) ;  /* 0x0000002400480947 */ /* 0x001fea0003800000 */
[----:B------:R-:W0:Y:S08]  /*0a90*/  LDC.64 R18, c[0x0][0x3a8] ;  /* 0x0000ea00ff127b82 */ /* 0x000e300000000a00 */
[----:B------:R-:W1:Y:S01]  /*0aa0*/  LDC.64 R34, c[0x0][0x3a0] ;  /* 0x0000e800ff227b82 */ /* 0x000e620000000a00 */
[----:B0-----:R-:W-:-:S05]  /*0ab0*/  IMAD.WIDE R18, R8, 0x8, R18 ;  /* 0x0000000808127825 */ /* 0x001fca00078e0212 */
[----:B------:R-:W2:Y:S01]  /*0ac0*/  LDG.E.64 R28, desc[UR6][R18.64] ;  /* 0x00000006121c7981 */ /* 0x000ea2000c1e1b00 */
[----:B-1----:R-:W-:-:S06]  /*0ad0*/  IMAD.WIDE R34, R8, 0x8, R34 ;  /* 0x0000000808227825 */ /* 0x002fcc00078e0222 */
[----:B------:R-:W3:Y:S01]  /*0ae0*/  LDG.E.64 R34, desc[UR6][R34.64] ;  /* 0x0000000622227981 */ /* 0x000ee2000c1e1b00 */
[----:B------:R-:W-:Y:S01]  /*0af0*/  MOV R10, 0x0 ;  /* 0x00000000000a7802 */ /* 0x000fe20000000f00 */
[----:B------:R-:W-:Y:S01]  /*0b00*/  IMAD.MOV.U32 R11, RZ, RZ, 0x3fd80000 ;  /* 0x3fd80000ff0b7424 */ /* 0x000fe200078e00ff */
[----:B------:R-:W-:Y:S01]  /*0b10*/  BSSY.RECONVERGENT B1, `(.L_x_8) ;  /* 0x0000018000017945 */ /* 0x000fe20003800200 */
[----:B--2---:R-:W-:-:S08]  /*0b20*/  DMUL R36, R28, R28 ;  /* 0x0000001c1c247228 */ /* 0x004fd00000000000 */
[----:B---3--:R-:W-:-:S06]  /*0b30*/  DFMA R36, R34, R34, R36 ;  /* 0x000000222224722b */ /* 0x008fcc0000000024 */
[----:B------:R-:W0:Y:S04]  /*0b40*/  MUFU.RSQ64H R31, R37 ;  /* 0x00000025001f7308 */ /* 0x000e280000001c00 */
[----:B------:R-:W-:-:S05]  /*0b50*/  VIADD R30, R37, 0xfcb00000 ;  /* 0xfcb00000251e7836 */ /* 0x000fca0000000000 */
[----:B------:R-:W-:Y:S01]  /*0b60*/  ISETP.GE.U32.AND P0, PT, R30, 0x7ca00000, PT ;  /* 0x7ca000001e00780c */ /* 0x000fe20003f06070 */
[----:B0-----:R-:W-:-:S08]  /*0b70*/  DMUL R2, R30, R30 ;  /* 0x0000001e1e027228 */ /* 0x001fd00000000000 */
[----:B------:R-:W-:-:S08]  /*0b80*/  DFMA R2, R36, -R2, 1 ;  /* 0x3ff000002402742b */ /* 0x000fd00000000802 */
[----:B------:R-:W-:Y:S02]  /*0b90*/  DFMA R10, R2, R10, 0.5 ;  /* 0x3fe00000020a742b */ /* 0x000fe4000000000a */
[----:B------:R-:W-:-:S08]  /*0ba0*/  DMUL R2, R30, R2 ;  /* 0x000000021e027228 */ /* 0x000fd00000000000 */
[----:B------:R-:W-:-:S08]  /*0bb0*/  DFMA R12, R10, R2, R30 ;  /* 0x000000020a0c722b */ /* 0x000fd0000000001e */
[----:B------:R-:W-:Y:S02]  /*0bc0*/  DMUL R2, R36, R12 ;  /* 0x0000000c24027228 */ /* 0x000fe40000000000 */
[----:B------:R-:W-:Y:S01]  /*0bd0*/  VIADD R11, R13, 0xfff00000 ;  /* 0xfff000000d0b7836 */ /* 0x000fe20000000000 */
[----:B------:R-:W-:-:S05]  /*0be0*/  MOV R10, R12 ;  /* 0x0000000c000a7202 */ /* 0x000fca0000000f00 */
[----:B------:R-:W-:-:S08]  /*0bf0*/  DFMA R32, R2, -R2, R36 ;  /* 0x800000020220722b */ /* 0x000fd00000000024 */
[----:B------:R-:W-:Y:S01]  /*0c00*/  DFMA R14, R32, R10, R2 ;  /* 0x0000000a200e722b */ /* 0x000fe20000000002 */
[----:B------:R-:W-:Y:S10]  /*0c10*/  @!P0 BRA `(.L_x_9) ;  /* 0x00000000001c8947 */ /* 0x000ff40003800000 */
[----:B------:R-:W-:Y:S01]  /*0c20*/  IMAD.MOV.U32 R0, RZ, RZ, R12 ;  /* 0x000000ffff007224 */ /* 0x000fe200078e000c */
[----:B------:R-:W-:Y:S01]  /*0c30*/  MOV R5, R11 ;  /* 0x0000000b00057202 */ /* 0x000fe20000000f00 */
[----:B------:R-:W-:Y:S01]  /*0c40*/  IMAD.MOV.U32 R31, RZ, RZ, R37 ;  /* 0x000000ffff1f7224 */ /* 0x000fe200078e0025 */
[----:B------:R-:W-:-:S07]  /*0c50*/  MOV R6, 0xc70 ;  /* 0x00000c7000067802 */ /* 0x000fce0000000f00 */
[----:B------:R-:W-:Y:S05]  /*0c60*/  CALL.REL.NOINC `($__internal_1_$__cuda_sm20_dsqrt_rn_f64_mediumpath_v1) ;  /* 0x0000002c00d07944 */ /* 0x000fea0003c00000 */
[----:B------:R-:W-:Y:S02]  /*0c70*/  IMAD.MOV.U32 R14, RZ, RZ, R2 ;  /* 0x000000ffff0e7224 */ /* 0x000fe400078e0002 */
[----:B------:R-:W-:-:S07]  /*0c80*/  IMAD.MOV.U32 R15, RZ, RZ, R3 ;  /* 0x000000ffff0f7224 */ /* 0x000fce00078e0003 */
.L_x_9:
[----:B------:R-:W-:Y:S05]  /*0c90*/  BSYNC.RECONVERGENT B1 ;  /* 0x0000000000017941 */ /* 0x000fea0003800200 */
.L_x_8:
[----:B------:R-:W0:Y:S01]  /*0ca0*/  LDC.64 R16, c[0x0][0x3b0] ;  /* 0x0000ec00ff107b82 */ /* 0x000e220000000a00 */
[----:B------:R-:W1:Y:S02]  /*0cb0*/  LDCU UR4, c[0x0][0x3d8] ;  /* 0x00007b00ff0477ac */ /* 0x000e640008000800 */
[----:B-1----:R-:W-:Y:S01]  /*0cc0*/  UISETP.GE.AND UP0, UPT, UR4, 0x2, UPT ;  /* 0x000000020400788c */ /* 0x002fe2000bf06270 */
[----:B0-----:R-:W-:-:S05]  /*0cd0*/  IMAD.WIDE R16, R8, 0x8, R16 ;  /* 0x0000000808107825 */ /* 0x001fca00078e0210 */
[----:B------:R0:W-:Y:S03]  /*0ce0*/  STG.E.64 desc[UR6][R16.64], R14 ;  /* 0x0000000e10007986 */ /* 0x0001e6000c101b06 */
[----:B------:R-:W-:Y:S05]  /*0cf0*/  BRA.U !UP0, `(.L_x_7) ;  /* 0x0000002108ac7547 */ /* 0x000fea000b800000 */
[----:B------:R-:W-:Y:S01]  /*0d00*/  UIADD3 UR4, UPT, UPT, UR4, -0x2, URZ ;  /* 0xfffffffe04047890 */ /* 0x000fe2000fffe0ff */
[----:B------:R-:W-:-:S03]  /*0d10*/  MOV R9, 0x1 ;  /* 0x0000000100097802 */ /* 0x000fc60000000f00 */
[----:B------:R-:W-:-:S09]  /*0d20*/  UISETP.GE.U32.AND UP0, UPT, UR4, 0x7, UPT ;  /* 0x000000070400788c */ /* 0x000fd2000bf06070 */
[----:B------:R-:W-:Y:S05]  /*0d30*/  BRA.U !UP0, `(.L_x_10) ;  /* 0x00000011088c7547 */ /* 0x000fea000b800000 */
[----:B------:R-:W1:Y:S01]  /*0d40*/  LDCU.128 UR8, c[0x0][0x3a0] ;  /* 0x00007400ff0877ac */ /* 0x000e620008000c00 */
[----:B------:R-:W-:Y:S02]  /*0d50*/  IMAD.MOV.U32 R2, RZ, RZ, 0x20 ;  /* 0x00000020ff027424 */ /* 0x000fe400078e00ff */
[----:B------:R-:W-:Y:S01]  /*0d60*/  IMAD.MOV.U32 R3, RZ, RZ, 0x0 ;  /* 0x00000000ff037424 */ /* 0x000fe200078e00ff */
[----:B------:R-:W2:Y:S01]  /*0d70*/  LDCU.64 UR4, c[0x0][0x3b0] ;  /* 0x00007600ff0477ac */ /* 0x000ea20008000a00 */
[----:B------:R-:W-:Y:S01]  /*0d80*/  IMAD.WIDE R8, R8, 0x8, R2 ;  /* 0x0000000808087825 */ /* 0x000fe200078e0202 */
[----:B------:R-:W-:Y:S02]  /*0d90*/  LOP3.LUT R2, R7, 0xfffffff8, RZ, 0xc0, !PT ;  /* 0xfffffff807027812 */ /* 0x000fe400078ec0ff */
[C---:B-1----:R-:W-:Y:S02]  /*0da0*/  IADD3 R12, P0, PT, R8.reuse, UR8, RZ ;  /* 0x00000008080c7c10 */ /* 0x042fe4000ff1e0ff */
[----:B0-----:R-:W-:-:S02]  /*0db0*/  IADD3 R14, P1, PT, R8, UR10, RZ ;  /* 0x0000000a080e7c10 */ /* 0x001fc4000ff3e0ff */
[----:B--2---:R-:W-:Y:S01]  /*0dc0*/  IADD3 R0, P2, PT, R8, UR4, RZ ;  /* 0x0000000408007c10 */ /* 0x004fe2000ff5e0ff */
[----:B------:R-:W-:Y:S01]  /*0dd0*/  HFMA2 R8, -RZ, RZ, 0, 0 ;  /* 0x00000000ff087431 */ /* 0x000fe200000001ff */
[C---:B------:R-:W-:Y:S02]  /*0de0*/  IADD3.X R13, PT, PT, R9.reuse, UR9, RZ, P0, !PT ;  /* 0x00000009090d7c10 */ /* 0x040fe400087fe4ff */
[C---:B------:R-:W-:Y:S02]  /*0df0*/  IADD3.X R15, PT, PT, R9.reuse, UR11, RZ, P1, !PT ;  /* 0x0000000b090f7c10 */ /* 0x040fe40008ffe4ff */
[----:B------:R-:W-:Y:S01]  /*0e00*/  IADD3.X R5, PT, PT, R9, UR5, RZ, P2, !PT ;  /* 0x0000000509057c10 */ /* 0x000fe200097fe4ff */
[----:B------:R-:W-:-:S07]  /*0e10*/  IMAD.MOV R9, RZ, RZ, -R2 ;  /* 0x000000ffff097224 */ /* 0x000fce00078e0a02 */
.L_x_27:
[----:B------:R-:W2:Y:S04]  /*0e20*/  LDG.E.64 R10, desc[UR6][R14.64+-0x18] ;  /* 0xffffe8060e0a7981 */ /* 0x000ea8000c1e1b00 */
[----:B------:R-:W3:Y:S01]  /*0e30*/  LDG.E.64 R2, desc[UR6][R12.64+-0x18] ;  /* 0xffffe8060c027981 */ /* 0x000ee2000c1e1b00 */
[----:B------:R-:W-:Y:S01]  /*0e40*/  MOV R40, 0x0 ;  /* 0x0000000000287802 */ /* 0x000fe20000000f00 */
[----:B------:R-:W-:Y:S01]  /*0e50*/  IMAD.MOV.U32 R41, RZ, RZ, 0x3fd80000 ;  /* 0x3fd80000ff297424 */ /* 0x000fe200078e00ff */
[----:B------:R-:W-:Y:S01]  /*0e60*/  BSSY.RECONVERGENT B1, `(.L_x_11) ;  /* 0x000001d000017945 */ /* 0x000fe20003800200 */
[----:B--2---:R-:W-:Y:S01]  /*0e70*/  DADD R28, R10, R28 ;  /* 0x000000000a1c7229 */ /* 0x004fe2000000001c */
[----:B------:R-:W-:Y:S01]  /*0e80*/  IMAD.MOV.U32 R10, RZ, RZ, R0 ;  /* 0x000000ffff0a7224 */ /* 0x000fe200078e0000 */
[----:B---3--:R-:W-:Y:S01]  /*0e90*/  DADD R34, R2, R34 ;  /* 0x0000000002227229 */ /* 0x008fe20000000022 */
[----:B------:R-:W-:-:S05]  /*0ea0*/  IMAD.MOV.U32 R11, RZ, RZ, R5 ;  /* 0x000000ffff0b7224 */ /* 0x000fca00078e0005 */
[----:B------:R-:W-:-:S08]  /*0eb0*/  DMUL R38, R28, R28 ;  /* 0x0000001c1c267228 */ /* 0x000fd00000000000 */
[----:B------:R-:W-:-:S06]  /*0ec0*/  DFMA R38, R34, R34, R38 ;  /* 0x000000222226722b */ /* 0x000fcc0000000026 */
        /* <DEDUP_REMOVED lines=14> */
[----:B------:R-:W-:Y:S01]  /*0fb0*/  MOV R0, R40 ;  /* 0x0000002800007202 */ /* 0x000fe20000000f00 */
[----:B------:R-:W-:Y:S01]  /*0fc0*/  IMAD.MOV.U32 R36, RZ, RZ, R38 ;  /* 0x000000ffff247224 */ /* 0x000fe200078e0026 */
[----:B------:R-:W-:Y:S01]  /*0fd0*/  MOV R5, R37 ;  /* 0x0000002500057202 */ /* 0x000fe20000000f00 */
[----:B------:R-:W-:Y:S01]  /*0fe0*/  IMAD.MOV.U32 R31, RZ, RZ, R39 ;  /* 0x000000ffff1f7224 */ /* 0x000fe200078e0027 */
[----:B------:R-:W-:-:S07]  /*0ff0*/  MOV R6, 0x1010 ;  /* 0x0000101000067802 */ /* 0x000fce0000000f00 */
[----:B------:R-:W-:Y:S05]  /*1000*/  CALL.REL.NOINC `($__internal_1_$__cuda_sm20_dsqrt_rn_f64_mediumpath_v1) ;  /* 0x0000002800e87944 */ /* 0x000fea0003c00000 */
[----:B------:R-:W-:Y:S02]  /*1010*/  IMAD.MOV.U32 R42, RZ, RZ, R2 ;  /* 0x000000ffff2a7224 */ /* 0x000fe400078e0002 */
[----:B------:R-:W-:-:S07]  /*1020*/  IMAD.MOV.U32 R43, RZ, RZ, R3 ;  /* 0x000000ffff2b7224 */ /* 0x000fce00078e0003 */
.L_x_12:
[----:B------:R-:W-:Y:S05]  /*1030*/  BSYNC.RECONVERGENT B1 ;  /* 0x0000000000017941 */ /* 0x000fea0003800200 */
.L_x_11:
[----:B------:R0:W-:Y:S04]  /*1040*/  STG.E.64 desc[UR6][R10.64+-0x18], R42 ;  /* 0xffffe82a0a007986 */ /* 0x0001e8000c101b06 */
[----:B------:R-:W2:Y:S04]  /*1050*/  LDG.E.64 R30, desc[UR6][R14.64+-0x10] ;  /* 0xfffff0060e1e7981 */ /* 0x000ea8000c1e1b00 */
[----:B------:R-:W3:Y:S01]  /*1060*/  LDG.E.64 R2, desc[UR6][R12.64+-0x10] ;  /* 0xfffff0060c027981 */ /* 0x000ee2000c1e1b00 */
[----:B------:R-:W-:Y:S01]  /*1070*/  IMAD.MOV.U32 R32, RZ, RZ, 0x0 ;  /* 0x00000000ff207424 */ /* 0x000fe200078e00ff */
[----:B------:R-:W-:Y:S01]  /*1080*/  BSSY.RECONVERGENT B1, `(.L_x_13) ;  /* 0x000001c000017945 */ /* 0x000fe20003800200 */
[----:B------:R-:W-:Y:S01]  /*1090*/  IMAD.MOV.U32 R33, RZ, RZ, 0x3fd80000 ;  /* 0x3fd80000ff217424 */ /* 0x000fe200078e00ff */
[----:B--2---:R-:W-:-:S02]  /*10a0*/  DADD R28, R28, R30 ;  /* 0x000000001c1c7229 */ /* 0x004fc4000000001e */
[----:B---3--:R-:W-:-:S06]  /*10b0*/  DADD R34, R34, R2 ;  /* 0x0000000022227229 */ /* 0x008fcc0000000002 */
[----:B------:R-:W-:-:S08]  /*10c0*/  DMUL R38, R28, R28 ;  /* 0x0000001c1c267228 */ /* 0x000fd00000000000 */
[----:B------:R-:W-:-:S06]  /*10d0*/  DFMA R38, R34, R34, R38 ;  /* 0x000000222226722b */ /* 0x000fcc0000000026 */
[----:B------:R-:W1:Y:S04]  /*10e0*/  MUFU.RSQ64H R31, R39 ;  /* 0x00000027001f7308 */ /* 0x000e680000001c00 */
[----:B------:R-:W-:-:S04]  /*10f0*/  IADD3 R30, PT, PT, R39, -0x3500000, RZ ;  /* 0xfcb00000271e7810 */ /* 0x000fc80007ffe0ff */
[----:B------:R-:W-:Y:S02]  /*1100*/  ISETP.GE.U32.AND P0, PT, R30, 0x7ca00000, PT ;  /* 0x7ca000001e00780c */ /* 0x000fe40003f06070 */
[----:B-1----:R-:W-:-:S08]  /*1110*/  DMUL R2, R30, R30 ;  /* 0x0000001e1e027228 */ /* 0x002fd00000000000 */
[----:B------:R-:W-:-:S08]  /*1120*/  DFMA R2, R38, -R2, 1 ;  /* 0x3ff000002602742b */ /* 0x000fd00000000802 */
[----:B------:R-:W-:Y:S02]  /*1130*/  DFMA R32, R2, R32, 0.5 ;  /* 0x3fe000000220742b */ /* 0x000fe40000000020 */
[----:B------:R-:W-:-:S08]  /*1140*/  DMUL R2, R30, R2 ;  /* 0x000000021e027228 */ /* 0x000fd00000000000 */
[----:B0-----:R-:W-:-:S08]  /*1150*/  DFMA R42, R32, R2, R30 ;  /* 0x00000002202a722b */ /* 0x001fd0000000001e */
[----:B------:R-:W-:Y:S02]  /*1160*/  DMUL R2, R38, R42 ;  /* 0x0000002a26027228 */ /* 0x000fe40000000000 */
[----:B------:R-:W-:Y:S01]  /*1170*/  IADD3 R37, PT, PT, R43, -0x100000, RZ ;  /* 0xfff000002b257810 */ /* 0x000fe20007ffe0ff */
[----:B------:R-:W-:-:S05]  /*1180*/  IMAD.MOV.U32 R36, RZ, RZ, R42 ;  /* 0x000000ffff247224 */ /* 0x000fca00078e002a */
[----:B------:R-:W-:-:S08]  /*1190*/  DFMA R32, R2, -R2, R38 ;  /* 0x800000020220722b */ /* 0x000fd00000000026 */
[----:B------:R-:W-:Y:S01]  /*11a0*/  DFMA R40, R32, R36, R2 ;  /* 0x000000242028722b */ /* 0x000fe20000000002 */
[----:B------:R-:W-:Y:S10]  /*11b0*/  @!P0 BRA `(.L_x_14) ;  /* 0x0000000000208947 */ /* 0x000ff40003800000 */
[----:B------:R-:W-:Y:S01]  /*11c0*/  IMAD.MOV.U32 R0, RZ, RZ, R42 ;  /* 0x000000ffff007224 */ /* 0x000fe200078e002a */
[----:B------:R-:W-:Y:S01]  /*11d0*/  MOV R36, R38 ;  /* 0x0000002600247202 */ /* 0x000fe20000000f00 */
[----:B------:R-:W-:Y:S01]  /*11e0*/  IMAD.MOV.U32 R31, RZ, RZ, R39 ;  /* 0x000000ffff1f7224 */ /* 0x000fe200078e0027 */
[----:B------:R-:W-:Y:S01]  /*11f0*/  MOV R6, 0x1220 ;  /* 0x0000122000067802 */ /* 0x000fe20000000f00 */
[----:B------:R-:W-:-:S07]  /*1200*/  IMAD.MOV.U32 R5, RZ, RZ, R37 ;  /* 0x000000ffff057224 */ /* 0x000fce00078e0025 */
[----:B------:R-:W-:Y:S05]  /*1210*/  CALL.REL.NOINC `($__internal_1_$__cuda_sm20_dsqrt_rn_f64_mediumpath_v1) ;  /* 0x0000002800647944 */ /* 0x000fea0003c00000 */
[----:B------:R-:W-:Y:S01]  /*1220*/  MOV R40, R2 ;  /* 0x0000000200287202 */ /* 0x000fe20000000f00 */
[----:B------:R-:W-:-:S07]  /*1230*/  IMAD.MOV.U32 R41, RZ, RZ, R3 ;  /* 0x000000ffff297224 */ /* 0x000fce00078e0003 */
.L_x_14:
[----:B------:R-:W-:Y:S05]  /*1240*/  BSYNC.RECONVERGENT B1 ;  /* 0x0000000000017941 */ /* 0x000fea0003800200 */
.L_x_13:
[----:B------:R0:W-:Y:S04]  /*1250*/  STG.E.64 desc[UR6][R10.64+-0x10], R40 ;  /* 0xfffff0280a007986 */ /* 0x0001e8000c101b06 */
[----:B------:R-:W2:Y:S04]  /*1260*/  LDG.E.64 R30, desc[UR6][R14.64+-0x8] ;  /* 0xfffff8060e1e7981 */ /* 0x000ea8000c1e1b00 */
[----:B------:R-:W3:Y:S01]  /*1270*/  LDG.E.64 R2, desc[UR6][R12.64+-0x8] ;  /* 0xfffff8060c027981 */ /* 0x000ee2000c1e1b00 */
[----:B------:R-:W-:Y:S01]  /*1280*/  MOV R32, 0x0 ;  /* 0x0000000000207802 */ /* 0x000fe20000000f00 */
[----:B------:R-:W-:Y:S01]  /*1290*/  IMAD.MOV.U32 R33, RZ, RZ, 0x3fd80000 ;  /* 0x3fd80000ff217424 */ /* 0x000fe200078e00ff */
[----:B------:R-:W-:Y:S01]  /*12a0*/  BSSY.RECONVERGENT B1, `(.L_x_15) ;  /* 0x000001b000017945 */ /* 0x000fe20003800200 */
[----:B--2---:R-:W-:-:S02]  /*12b0*/  DADD R28, R28, R30 ;  /* 0x000000001c1c7229 */ /* 0x004fc4000000001e */
[----:B---3--:R-:W-:-:S06]  /*12c0*/  DADD R34, R34, R2 ;  /* 0x0000000022227229 */ /* 0x008fcc0000000002 */
[----:B------:R-:W-:-:S08]  /*12d0*/  DMUL R38, R28, R28 ;  /* 0x0000001c1c267228 */ /* 0x000fd00000000000 */
[----:B------:R-:W-:-:S06]  /*12e0*/  DFMA R38, R34, R34, R38 ;  /* 0x000000222226722b */ /* 0x000fcc0000000026 */
[----:B------:R-:W1:Y:S04]  /*12f0*/  MUFU.RSQ64H R31, R39 ;  /* 0x00000027001f7308 */ /* 0x000e680000001c00 */
[----:B------:R-:W-:-:S05]  /*1300*/  VIADD R30, R39, 0xfcb00000 ;  /* 0xfcb00000271e7836 */ /* 0x000fca0000000000 */
[----:B------:R-:W-:Y:S01]  /*1310*/  ISETP.GE.U32.AND P0, PT, R30, 0x7ca00000, PT ;  /* 0x7ca000001e00780c */ /* 0x000fe20003f06070 */
[----:B-1----:R-:W-:-:S08]  /*1320*/  DMUL R2, R30, R30 ;  /* 0x0000001e1e027228 */ /* 0x002fd00000000000 */
        /* <DEDUP_REMOVED lines=8> */
[----:B0-----:R-:W-:Y:S01]  /*13b0*/  DFMA R40, R32, R36, R2 ;  /* 0x000000242028722b */ /* 0x001fe20000000002 */
[----:B------:R-:W-:Y:S10]  /*13c0*/  @!P0 BRA `(.L_x_16) ;  /* 0x0000000000208947 */ /* 0x000ff40003800000 */
[----:B------:R-:W-:Y:S01]  /*13d0*/  IMAD.MOV.U32 R0, RZ, RZ, R42 ;  /* 0x000000ffff007224 */ /* 0x000fe200078e002a */
[----:B------:R-:W-:Y:S01]  /*13e0*/  MOV R31, R39 ;  /* 0x00000027001f7202 */ /* 0x000fe20000000f00 */
[----:B------:R-:W-:Y:S01]  /*13f0*/  IMAD.MOV.U32 R36, RZ, RZ, R38 ;  /* 0x000000ffff247224 */ /* 0x000fe200078e0026 */
[----:B------:R-:W-:Y:S01]  /*1400*/  MOV R6, 0x1430 ;  /* 0x0000143000067802 */ /* 0x000fe20000000f00 */
[----:B------:R-:W-:-:S07]  /*1410*/  IMAD.MOV.U32 R5, RZ, RZ, R37 ;  /* 0x000000ffff057224 */ /* 0x000fce00078e0025 */
[----:B------:R-:W-:Y:S05]  /*1420*/  CALL.REL.NOINC `($__internal_1_$__cuda_sm20_dsqrt_rn_f64_mediumpath_v1) ;  /* 0x0000002400e07944 */ /* 0x000fea0003c00000 */
[----:B------:R-:W-:Y:S01]  /*1430*/  IMAD.MOV.U32 R40, RZ, RZ, R2 ;  /* 0x000000ffff287224 */ /* 0x000fe200078e0002 */
[----:B------:R-:W-:-:S07]  /*1440*/  MOV R41, R3 ;  /* 0x0000000300297202 */ /* 0x000fce0000000f00 */
.L_x_16:
[----:B------:R-:W-:Y:S05]  /*1450*/  BSYNC.RECONVERGENT B1 ;  /* 0x0000000000017941 */ /* 0x000fea0003800200 */
.L_x_15:
[----:B------:R0:W-:Y:S04]  /*1460*/  STG.E.64 desc[UR6][R10.64+-0x8], R40 ;  /* 0xfffff8280a007986 */ /* 0x0001e8000c101b06 */
[----:B------:R-:W2:Y:S04]  /*1470*/  LDG.E.64 R30, desc[UR6][R14.64] ;  /* 0x000000060e1e7981 */ /* 0x000ea8000c1e1b00 */
[----:B------:R-:W3:Y:S01]  /*1480*/  LDG.E.64 R2, desc[UR6][R12.64] ;  /* 0x000000060c027981 */ /* 0x000ee2000c1e1b00 */
[----:B------:R-:W-:Y:S01]  /*1490*/  IMAD.MOV.U32 R32, RZ, RZ, 0x0 ;  /* 0x00000000ff207424 */ /* 0x000fe200078e00ff */
[----:B------:R-:W-:Y:S01]  /*14a0*/  MOV R33, 0x3fd80000 ;  /* 0x3fd8000000217802 */ /* 0x000fe20000000f00 */
        /* <DEDUP_REMOVED lines=14> */
[----:B------:R-:W-:Y:S02]  /*1590*/  VIADD R37, R43, 0xfff00000 ;  /* 0xfff000002b257836 */ /* 0x000fe40000000000 */
[----:B------:R-:W-:-:S04]  /*15a0*/  IMAD.MOV.U32 R36, RZ, RZ, R42 ;  /* 0x000000ffff247224 */ /* 0x000fc800078e002a */
[----:B------:R-:W-:-:S08]  /*15b0*/  DFMA R32, R2, -R2, R38 ;  /* 0x800000020220722b */ /* 0x000fd00000000026 */
[----:B0-----:R-:W-:Y:S01]  /*15c0*/  DFMA R40, R32, R36, R2 ;  /* 0x000000242028722b */ /* 0x001fe20000000002 */
        /* <DEDUP_REMOVED lines=9> */
.L_x_18:
[----:B------:R-:W-:Y:S05]  /*1660*/  BSYNC.RECONVERGENT B1 ;  /* 0x0000000000017941 */ /* 0x000fea0003800200 */
.L_x_17:
        /* <DEDUP_REMOVED lines=17> */
[----:B------:R-:W-:-:S08]  /*1780*/  DFMA R42, R32, R2, R30 ;  /* 0x00000002202a722b */ /* 0x000fd0000000001e */
[----:B------:R-:W-:Y:S02]  /*1790*/  DMUL R2, R38, R42 ;  /* 0x0000002a26027228 */ /* 0x000fe40000000000 */
[----:B------:R-:W-:Y:S01]  /*17a0*/  IADD3 R37, PT, PT, R43, -0x100000, RZ ;  /* 0xfff000002b257810 */ /* 0x000fe20007ffe0ff */
[----:B------:R-:W-:-:S05]  /*17b0*/  IMAD.MOV.U32 R36, RZ, RZ, R42 ;  /* 0x000000ffff247224 */ /* 0x000fca00078e002a */
        /* <DEDUP_REMOVED lines=11> */
.L_x_20:
[----:B------:R-:W-:Y:S05]  /*1870*/  BSYNC.RECONVERGENT B1 ;  /* 0x0000000000017941 */ /* 0x000fea0003800200 */
.L_x_19:
        /* <DEDUP_REMOVED lines=32> */
.L_x_22:
[----:B------:R-:W-:Y:S05]  /*1a80*/  BSYNC.RECONVERGENT B1 ;  /* 0x0000000000017941 */ /* 0x000fea0003800200 */
.L_x_21:
        /* <DEDUP_REMOVED lines=32> */
.L_x_24:
[----:B------:R-:W-:Y:S05]  /*1c90*/  BSYNC.RECONVERGENT B1 ;  /* 0x0000000000017941 */ /* 0x000fea0003800200 */
.L_x_23:
        /* <DEDUP_REMOVED lines=32> */
.L_x_26:
[----:B------:R-:W-:Y:S05]  /*1ea0*/  BSYNC.RECONVERGENT B1 ;  /* 0x0000000000017941 */ /* 0x000fea0003800200 */
.L_x_25:
[----:B------:R0:W-:Y:S01]  /*1eb0*/  STG.E.64 desc[UR6][R10.64+0x20], R40 ;  /* 0x000020280a007986 */ /* 0x0001e2000c101b06 */
[----:B------:R-:W-:Y:S01]  /*1ec0*/  VIADD R9, R9, 0x8 ;  /* 0x0000000809097836 */ /* 0x000fe20000000000 */
[----:B------:R-:W-:Y:S02]  /*1ed0*/  IADD3 R14, P2, PT, R14, 0x40, RZ ;  /* 0x000000400e0e7810 */ /* 0x000fe40007f5e0ff */
[----:B------:R-:W-:Y:S02]  /*1ee0*/  IADD3 R0, P3, PT, R10, 0x40, RZ ;  /* 0x000000400a007810 */ /* 0x000fe40007f7e0ff */
[----:B------:R-:W-:Y:S01]  /*1ef0*/  ISETP.NE.AND P0, PT, R9, RZ, PT ;  /* 0x000000ff0900720c */ /* 0x000fe20003f05270 */
[----:B------:R-:W-:Y:S01]  /*1f00*/  IMAD.X R15, RZ, RZ, R15, P2 ;  /* 0x000000ffff0f7224 */ /* 0x000fe200010e060f */
[----:B------:R-:W-:Y:S01]  /*1f10*/  IADD3 R12, P1, PT, R12, 0x40, RZ ;  /* 0x000000400c0c7810 */ /* 0x000fe20007f3e0ff */
[----:B------:R-:W-:Y:S01]  /*1f20*/  IMAD.X R5, RZ, RZ, R11, P3 ;  /* 0x000000ffff057224 */ /* 0x000fe200018e060b */
[----:B------:R-:W-:-:S02]  /*1f30*/  IADD3 R8, PT, PT, R8, 0x8, RZ ;  /* 0x0000000808087810 */ /* 0x000fc40007ffe0ff */
[----:B------:R-:W-:-:S07]  /*1f40*/  IADD3.X R13, PT, PT, RZ, R13, RZ, P1, !PT ;  /* 0x0000000dff0d7210 */ /* 0x000fce0000ffe4ff */
[----:B0-----:R-:W-:Y:S05]  /*1f50*/  @P0 BRA `(.L_x_27) ;  /* 0xffffffec00b00947 */ /* 0x001fea000383ffff */
[----:B------:R-:W-:-:S07]  /*1f60*/  VIADD R9, R8, 0x1 ;  /* 0x0000000108097836 */ /* 0x000fce0000000000 */
.L_x_10:
[----:B------:R-:W-:-:S13]  /*1f70*/  LOP3.LUT P0, R0, R7, 0x7, RZ, 0xc0, !PT ;  /* 0x0000000707007812 */ /* 0x000fda000780c0ff */
[----:B------:R-:W-:Y:S05]  /*1f80*/  @!P0 BRA `(.L_x_7) ;  /* 0x0000001000088947 */ /* 0x000fea0003800000 */
[----:B------:R-:W-:-:S13]  /*1f90*/  ISETP.GE.U32.AND P0, PT, R0, 0x4, PT ;  /* 0x000000040000780c */ /* 0x000fda0003f06070 */
[----:B------:R-:W-:Y:S05]  /*1fa0*/  @!P0 BRA `(.L_x_28) ;  /* 0x0000000800288947 */ /* 0x000fea0003800000 */
[----:B------:R-:W1:Y:S01]  /*1fb0*/  LDC.64 R2, c[0x0][0x3a0] ;  /* 0x0000e800ff027b82 */ /* 0x000e620000000a00 */
[----:B------:R-:W2:Y:S01]  /*1fc0*/  LDCU UR4, c[0x0][0x3d8] ;  /* 0x00007b00ff0477ac */ /* 0x000ea20008000800 */
[----:B------:R-:W-:-:S05]  /*1fd0*/  IMAD.WIDE R12, R9, 0x8, R18 ;  /* 0x00000008090c7825 */ /* 0x000fca00078e0212 */
[----:B------:R-:W3:Y:S01]  /*1fe0*/  LDG.E.64 R10, desc[UR6][R12.64] ;  /* 0x000000060c0a7981 */ /* 0x000ee2000c1e1b00 */
[----:B--2---:R-:W-:-:S04]  /*1ff0*/  IMAD R5, R4, UR4, RZ ;  /* 0x0000000404057c24 */ /* 0x004fc8000f8e02ff */
[----:B-1----:R-:W-:-:S04]  /*2000*/  IMAD.WIDE R2, R5, 0x8, R2 ;  /* 0x0000000805027825 */ /* 0x002fc800078e0202 */
[----:B0-----:R-:W-:-:S05]  /*2010*/  IMAD.WIDE R14, R9, 0x8, R2 ;  /* 0x00000008090e7825 */ /* 0x001fca00078e0202 */
[----:B------:R-:W2:Y:S01]  /*2020*/  LDG.E.64 R2, desc[UR6][R14.64] ;  /* 0x000000060e027981 */ /* 0x000ea2000c1e1b00 */
[----:B------:R-:W-:Y:S01]  /*2030*/  BSSY.RECONVERGENT B1, `(.L_x_29) ;  /* 0x000001c000017945 */ /* 0x000fe20003800200 */
[----:B---3--:R-:W-:-:S08]  /*2040*/  DADD R28, R28, R10 ;  /* 0x000000001c1c7229 */ /* 0x008fd0000000000a */
[----:B------:R-:W-:Y:S02]  /*2050*/  DMUL R36, R28, R28 ;  /* 0x0000001c1c247228 */ /* 0x000fe40000000000 */
[----:B--2---:R-:W-:-:S08]  /*2060*/  DADD R34, R34, R2 ;  /* 0x0000000022227229 */ /* 0x004fd00000000002 */
[----:B------:R-:W-:-:S06]  /*2070*/  DFMA R36, R34, R34, R36 ;  /* 0x000000222224722b */ /* 0x000fcc0000000024 */
[----:B------:R-:W0:Y:S04]  /*2080*/  MUFU.RSQ64H R31, R37 ;  /* 0x00000025001f7308 */ /* 0x000e280000001c00 */
[----:B------:R-:W-:Y:S01]  /*2090*/  VIADD R30, R37, 0xfcb00000 ;  /* 0xfcb00000251e7836 */ /* 0x000fe20000000000 */
[----:B------:R-:W-:Y:S01]  /*20a0*/  MOV R10, 0x0 ;  /* 0x00000000000a7802 */ /* 0x000fe20000000f00 */
[----:B------:R-:W-:-:S04]  /*20b0*/  IMAD.MOV.U32 R11, RZ, RZ, 0x3fd80000 ;  /* 0x3fd80000ff0b7424 */ /* 0x000fc800078e00ff */
[----:B0-----:R-:W-:-:S08]  /*20c0*/  DMUL R2, R30, R30 ;  /* 0x0000001e1e027228 */ /* 0x001fd00000000000 */
[----:B------:R-:W-:-:S08]  /*20d0*/  DFMA R2, R36, -R2, 1 ;  /* 0x3ff000002402742b */ /* 0x000fd00000000802 */
[----:B------:R-:W-:Y:S02]  /*20e0*/  DFMA R10, R2, R10, 0.5 ;  /* 0x3fe00000020a742b */ /* 0x000fe4000000000a */
[----:B------:R-:W-:-:S08]  /*20f0*/  DMUL R2, R30, R2 ;  /* 0x000000021e027228 */ /* 0x000fd00000000000 */
[----:B------:R-:W-:Y:S01]  /*2100*/  DFMA R38, R10, R2, R30 ;  /* 0x000000020a26722b */ /* 0x000fe2000000001e */
[----:B------:R-:W-:-:S07]  /*2110*/  ISETP.GE.U32.AND P0, PT, R30, 0x7ca00000, PT ;  /* 0x7ca000001e00780c */ /* 0x000fce0003f06070 */
        /* <DEDUP_REMOVED lines=13> */
.L_x_30:
[----:B------:R-:W-:Y:S05]  /*21f0*/  BSYNC.RECONVERGENT B1 ;  /* 0x0000000000017941 */ /* 0x000fea0003800200 */
.L_x_29:
[----:B------:R-:W-:-:S05]  /*2200*/  IMAD.WIDE R10, R9, 0x8, R16 ;  /* 0x00000008090a7825 */ /* 0x000fca00078e0210 */
        /* <DEDUP_REMOVED lines=32> */
.L_x_32:
[----:B------:R-:W-:Y:S05]  /*2410*/  BSYNC.RECONVERGENT B1 ;  /* 0x0000000000017941 */ /* 0x000fea0003800200 */
.L_x_31:
        /* <DEDUP_REMOVED lines=32> */
.L_x_34:
[----:B------:R-:W-:Y:S05]  /*2620*/  BSYNC.RECONVERGENT B1 ;  /* 0x0000000000017941 */ /* 0x000fea0003800200 */
.L_x_33:
        /* <DEDUP_REMOVED lines=22> */
[----:B------:R-:W-:Y:S01]  /*2790*/  DFMA R14, R32, R12, R2 ;  /* 0x0000000c200e722b */ /* 0x000fe20000000002 */
[----:B0-----:R-:W-:Y:S10]  /*27a0*/  @!P0 BRA `(.L_x_36) ;  /* 0x00000000001c8947 */ /* 0x001ff40003800000 */
[----:B------:R-:W-:Y:S01]  /*27b0*/  MOV R0, R38 ;  /* 0x0000002600007202 */ /* 0x000fe20000000f00 */
[----:B------:R-:W-:Y:S01]  /*27c0*/  IMAD.MOV.U32 R31, RZ, RZ, R37 ;  /* 0x000000ffff1f7224 */ /* 0x000fe200078e0025 */
[----:B------:R-:W-:Y:S01]  /*27d0*/  MOV R6, 0x2800 ;  /* 0x0000280000067802 */ /* 0x000fe20000000f00 */
[----:B------:R-:W-:-:S07]  /*27e0*/  IMAD.MOV.U32 R5, RZ, RZ, R13 ;  /* 0x000000ffff057224 */ /* 0x000fce00078e000d */
[----:B------:R-:W-:Y:S05]  /*27f0*/  CALL.REL.NOINC `($__internal_1_$__cuda_sm20_dsqrt_rn_f64_mediumpath_v1) ;  /* 0x0000001000ec7944 */ /* 0x000fea0003c00000 */
[----:B------:R-:W-:Y:S01]  /*2800*/  MOV R14, R2 ;  /* 0x00000002000e7202 */ /* 0x000fe20000000f00 */
[----:B------:R-:W-:-:S07]  /*2810*/  IMAD.MOV.U32 R15, RZ, RZ, R3 ;  /* 0x000000ffff0f7224 */ /* 0x000fce00078e0003 */
.L_x_36:
[----:B------:R-:W-:Y:S05]  /*2820*/  BSYNC.RECONVERGENT B1 ;  /* 0x0000000000017941 */ /* 0x000fea0003800200 */
.L_x_35:
[----:B------:R1:W-:Y:S01]  /*2830*/  STG.E.64 desc[UR6][R10.64+0x18], R14 ;  /* 0x0000180e0a007986 */ /* 0x0003e2000c101b06 */
[----:B------:R-:W-:-:S07]  /*2840*/  VIADD R9, R9, 0x4 ;  /* 0x0000000409097836 */ /* 0x000fce0000000000 */
.L_x_28:
[----:B------:R-:W-:-:S13]  /*2850*/  LOP3.LUT P0, R0, R7, 0x3, RZ, 0xc0, !PT ;  /* 0x0000000307007812 */ /* 0x000fda000780c0ff */
[----:B------:R-:W-:Y:S05]  /*2860*/  @!P0 BRA `(.L_x_7) ;  /* 0x0000000400d08947 */ /* 0x000fea0003800000 */
[----:B------:R-:W-:-:S13]  /*2870*/  ISETP.NE.AND P0, PT, R0, 0x1, PT ;  /* 0x000000010000780c */ /* 0x000fda0003f05270 */
[----:B------:R-:W-:Y:S05]  /*2880*/  @!P0 BRA `(.L_x_37) ;  /* 0x0000000400208947 */ /* 0x000fea0003800000 */
[----:B------:R-:W2:Y:S01]  /*2890*/  LDC.64 R2, c[0x0][0x3a0] ;  /* 0x0000e800ff027b82 */ /* 0x000ea20000000a00 */
[----:B------:R-:W3:Y:S01]  /*28a0*/  LDCU UR4, c[0x0][0x3d8] ;  /* 0x00007b00ff0477ac */ /* 0x000ee20008000800 */
[----:B-1----:R-:W-:-:S05]  /*28b0*/  IMAD.WIDE R10, R9, 0x8, R18 ;  /* 0x00000008090a7825 */ /* 0x002fca00078e0212 */
[----:B0-----:R-:W4:Y:S01]  /*28c0*/  LDG.E.64 R14, desc[UR6][R10.64] ;  /* 0x000000060a0e7981 */ /* 0x001f22000c1e1b00 */
[----:B---3--:R-:W-:-:S04]  /*28d0*/  IMAD R5, R4, UR4, RZ ;  /* 0x0000000404057c24 */ /* 0x008fc8000f8e02ff */
[----:B--2---:R-:W-:-:S04]  /*28e0*/  IMAD.WIDE R2, R5, 0x8, R2 ;  /* 0x0000000805027825 */ /* 0x004fc800078e0202 */
[----:B------:R-:W-:-:S05]  /*28f0*/  IMAD.WIDE R12, R9, 0x8, R2 ;  /* 0x00000008090c7825 */ /* 0x000fca00078e0202 */
[----:B------:R-:W2:Y:S01]  /*2900*/  LDG.E.64 R2, desc[UR6][R12.64] ;  /* 0x000000060c027981 */ /* 0x000ea2000c1e1b00 */
[----:B------:R-:W-:Y:S01]  /*2910*/  BSSY.RECONVERGENT B1, `(.L_x_38) ;  /* 0x000001c000017945 */ /* 0x000fe20003800200 */
[----:B----4-:R-:W-:-:S08]  /*2920*/  DADD R28, R28, R14 ;  /* 0x000000001c1c7229 */ /* 0x010fd0000000000e */
[----:B------:R-:W-:Y:S02]  /*2930*/  DMUL R36, R28, R28 ;  /* 0x0000001c1c247228 */ /* 0x000fe40000000000 */
[----:B--2---:R-:W-:-:S08]  /*2940*/  DADD R34, R34, R2 ;  /* 0x0000000022227229 */ /* 0x004fd00000000002 */
[----:B------:R-:W-:-:S06]  /*2950*/  DFMA R36, R34, R34, R36 ;  /* 0x000000222224722b */ /* 0x000fcc0000000024 */
[----:B------:R-:W0:Y:S04]  /*2960*/  MUFU.RSQ64H R31, R37 ;  /* 0x00000025001f7308 */ /* 0x000e280000001c00 */
[----:B------:R-:W-:Y:S01]  /*2970*/  IADD3 R30, PT, PT, R37, -0x3500000, RZ ;  /* 0xfcb00000251e7810 */ /* 0x000fe20007ffe0ff */
[----:B------:R-:W-:Y:S02]  /*2980*/  IMAD.MOV.U32 R14, RZ, RZ, 0x0 ;  /* 0x00000000ff0e7424 */ /* 0x000fe400078e00ff */
[----:B------:R-:W-:-:S03]  /*2990*/  IMAD.MOV.U32 R15, RZ, RZ, 0x3fd80000 ;  /* 0x3fd80000ff0f7424 */ /* 0x000fc600078e00ff */
[----:B0-----:R-:W-:-:S08]  /*29a0*/  DMUL R2, R30, R30 ;  /* 0x0000001e1e027228 */ /* 0x001fd00000000000 */
[----:B------:R-:W-:-:S08]  /*29b0*/  DFMA R2, R36, -R2, 1 ;  /* 0x3ff000002402742b */ /* 0x000fd00000000802 */
[----:B------:R-:W-:Y:S02]  /*29c0*/  DFMA R14, R2, R14, 0.5 ;  /* 0x3fe00000020e742b */ /* 0x000fe4000000000e */
[----:B------:R-:W-:-:S08]  /*29d0*/  DMUL R2, R30, R2 ;  /* 0x000000021e027228 */ /* 0x000fd00000000000 */
[----:B------:R-:W-:Y:S01]  /*29e0*/  DFMA R40, R14, R2, R30 ;  /* 0x000000020e28722b */ /* 0x000fe2000000001e */
[----:B------:R-:W-:-:S07]  /*29f0*/  ISETP.GE.U32.AND P0, PT, R30, 0x7ca00000, PT ;  /* 0x7ca000001e00780c */ /* 0x000fce0003f06070 */
        /* <DEDUP_REMOVED lines=11> */
[----:B------:R-:W-:Y:S01]  /*2ab0*/  IMAD.MOV.U32 R38, RZ, RZ, R2 ;  /* 0x000000ffff267224 */ /* 0x000fe200078e0002 */
[----:B------:R-:W-:-:S07]  /*2ac0*/  MOV R39, R3 ;  /* 0x0000000300277202 */ /* 0x000fce0000000f00 */
.L_x_39:
[----:B------:R-:W-:Y:S05]  /*2ad0*/  BSYNC.RECONVERGENT B1 ;  /* 0x0000000000017941 */ /* 0x000fea0003800200 */
.L_x_38:
[----:B------:R-:W-:-:S05]  /*2ae0*/  IMAD.WIDE R14, R9, 0x8, R16 ;  /* 0x00000008090e7825 */ /* 0x000fca00078e0210 */
        /* <DEDUP_REMOVED lines=17> */
[----:B0-----:R-:W-:-:S08]  /*2c00*/  DFMA R38, R10, R2, R30 ;  /* 0x000000020a26722b */ /* 0x001fd0000000001e */
[----:B------:R-:W-:Y:S02]  /*2c10*/  DMUL R2, R36, R38 ;  /* 0x0000002624027228 */ /* 0x000fe40000000000 */
[----:B------:R-:W-:Y:S02]  /*2c20*/  VIADD R11, R39, 0xfff00000 ;  /* 0xfff00000270b7836 */ /* 0x000fe40000000000 */
[----:B------:R-:W-:-:S04]  /*2c30*/  IMAD.MOV.U32 R10, RZ, RZ, R38 ;  /* 0x000000ffff0a7224 */ /* 0x000fc800078e0026 */
[----:B------:R-:W-:-:S08]  /*2c40*/  DFMA R32, R2, -R2, R36 ;  /* 0x800000020220722b */ /* 0x000fd00000000024 */
[----:B------:R-:W-:Y:S01]  /*2c50*/  DFMA R12, R32, R10, R2 ;  /* 0x0000000a200c722b */ /* 0x000fe20000000002 */
[----:B------:R-:W-:Y:S10]  /*2c60*/  @!P0 BRA `(.L_x_41) ;  /* 0x00000000001c8947 */ /* 0x000ff40003800000 */
[----:B------:R-:W-:Y:S01]  /*2c70*/  MOV R0, R38 ;  /* 0x0000002600007202 */ /* 0x000fe20000000f00 */
[----:B------:R-:W-:Y:S01]  /*2c80*/  IMAD.MOV.U32 R31, RZ, RZ, R37 ;  /* 0x000000ffff1f7224 */ /* 0x000fe200078e0025 */
[----:B------:R-:W-:Y:S01]  /*2c90*/  MOV R6, 0x2cc0 ;  /* 0x00002cc000067802 */ /* 0x000fe20000000f00 */
[----:B------:R-:W-:-:S07]  /*2ca0*/  IMAD.MOV.U32 R5, RZ, RZ, R11 ;  /* 0x000000ffff057224 */ /* 0x000fce00078e000b */
[----:B------:R-:W-:Y:S05]  /*2cb0*/  CALL.REL.NOINC `($__internal_1_$__cuda_sm20_dsqrt_rn_f64_mediumpath_v1) ;  /* 0x0000000c00bc7944 */ /* 0x000fea0003c00000 */
[----:B------:R-:W-:Y:S01]  /*2cc0*/  MOV R12, R2 ;  /* 0x00000002000c7202 */ /* 0x000fe20000000f00 */
[----:B------:R-:W-:-:S07]  /*2cd0*/  IMAD.MOV.U32 R13, RZ, RZ, R3 ;  /* 0x000000ffff0d7224 */ /* 0x000fce00078e0003 */
.L_x_41:
[----:B------:R-:W-:Y:S05]  /*2ce0*/  BSYNC.RECONVERGENT B1 ;  /* 0x0000000000017941 */ /* 0x000fea0003800200 */
.L_x_40:
[----:B------:R2:W-:Y:S01]  /*2cf0*/  STG.E.64 desc[UR6][R14.64+0x8], R12 ;  /* 0x0000080c0e007986 */ /* 0x0005e2000c101b06 */
[----:B------:R-:W-:-:S07]  /*2d00*/  VIADD R9, R9, 0x2 ;  /* 0x0000000209097836 */ /* 0x000fce0000000000 */
.L_x_37:
[----:B------:R-:W-:-:S04]  /*2d10*/  LOP3.LUT R7, R7, 0x1, RZ, 0xc0, !PT ;  /* 0x0000000107077812 */ /* 0x000fc800078ec0ff */
[----:B------:R-:W-:-:S13]  /*2d20*/  ISETP.NE.U32.AND P0, PT, R7, 0x1, PT ;  /* 0x000000010700780c */ /* 0x000fda0003f05070 */
[----:B------:R-:W-:Y:S05]  /*2d30*/  @P0 BRA `(.L_x_7) ;  /* 0x00000000009c0947 */ /* 0x000fea0003800000 */
[----:B------:R-:W3:Y:S01]  /*2d40*/  LDC.64 R2, c[0x0][0x3a0] ;  /* 0x0000e800ff027b82 */ /* 0x000ee20000000a00 */
[----:B------:R-:W4:Y:S01]  /*2d50*/  LDCU UR4, c[0x0][0x3d8] ;  /* 0x00007b00ff0477ac */ /* 0x000f220008000800 */
[----:B------:R-:W-:-:S06]  /*2d60*/  IMAD.WIDE R18, R9, 0x8, R18 ;  /* 0x0000000809127825 */ /* 0x000fcc00078e0212 */
[----:B------:R-:W5:Y:S01]  /*2d70*/  LDG.E.64 R18, desc[UR6][R18.64] ;  /* 0x0000000612127981 */ /* 0x000f62000c1e1b00 */
[----:B----4-:R-:W-:-:S04]  /*2d80*/  IMAD R5, R4, UR4, RZ ;  /* 0x0000000404057c24 */ /* 0x010fc8000f8e02ff */
[----:B---3--:R-:W-:-:S04]  /*2d90*/  IMAD.WIDE R2, R5, 0x8, R2 ;  /* 0x0000000805027825 */ /* 0x008fc800078e0202 */
[----:B------:R-:W-:-:S06]  /*2da0*/  IMAD.WIDE R2, R9, 0x8, R2 ;  /* 0x0000000809027825 */ /* 0x000fcc00078e0202 */
[----:B------:R-:W3:Y:S01]  /*2db0*/  LDG.E.64 R2, desc[UR6][R2.64] ;  /* 0x0000000602027981 */ /* 0x000ee2000c1e1b00 */
[----:B-1----:R-:W-:Y:S02]  /*2dc0*/  IMAD.MOV.U32 R10, RZ, RZ, 0x0 ;  /* 0x00000000ff0a7424 */ /* 0x002fe400078e00ff */
[----:B------:R-:W-:Y:S01]  /*2dd0*/  IMAD.MOV.U32 R11, RZ, RZ, 0x3fd80000 ;  /* 0x3fd80000ff0b7424 */ /* 0x000fe200078e00ff */
[----:B------:R-:W-:Y:S01]  /*2de0*/  BSSY.RECONVERGENT B1, `(.L_x_42) ;  /* 0x000001a000017945 */ /* 0x000fe20003800200 */
[----:B-----5:R-:W-:-:S08]  /*2df0*/  DADD R28, R18, R28 ;  /* 0x00000000121c7229 */ /* 0x020fd0000000001c */
[----:B------:R-:W-:Y:S02]  /*2e00*/  DMUL R28, R28, R28 ;  /* 0x0000001c1c1c7228 */ /* 0x000fe40000000000 */
[----:B---3--:R-:W-:-:S08]  /*2e10*/  DADD R34, R2, R34 ;  /* 0x0000000002227229 */ /* 0x008fd00000000022 */
[----:B------:R-:W-:-:S06]  /*2e20*/  DFMA R36, R34, R34, R28 ;  /* 0x000000222224722b */ /* 0x000fcc000000001c */
[----:B------:R-:W1:Y:S04]  /*2e30*/  MUFU.RSQ64H R31, R37 ;  /* 0x00000025001f7308 */ /* 0x000e680000001c00 */
[----:B------:R-:W-:-:S06]  /*2e40*/  IADD3 R30, PT, PT, R37, -0x3500000, RZ ;  /* 0xfcb00000251e7810 */ /* 0x000fcc0007ffe0ff */
[----:B-1----:R-:W-:-:S08]  /*2e50*/  DMUL R6, R30, R30 ;  /* 0x0000001e1e067228 */ /* 0x002fd00000000000 */
[----:B------:R-:W-:-:S08]  /*2e60*/  DFMA R6, R36, -R6, 1 ;  /* 0x3ff000002406742b */ /* 0x000fd00000000806 */
[----:B------:R-:W-:Y:S02]  /*2e70*/  DFMA R10, R6, R10, 0.5 ;  /* 0x3fe00000060a742b */ /* 0x000fe4000000000a */
[----:B------:R-:W-:-:S08]  /*2e80*/  DMUL R6, R30, R6 ;  /* 0x000000061e067228 */ /* 0x000fd00000000000 */
[----:B------:R-:W-:Y:S01]  /*2e90*/  DFMA R10, R10, R6, R30 ;  /* 0x000000060a0a722b */ /* 0x000fe2000000001e */
[----:B------:R-:W-:-:S07]  /*2ea0*/  ISETP.GE.U32.AND P0, PT, R30, 0x7ca00000, PT ;  /* 0x7ca000001e00780c */ /* 0x000fce0003f06070 */
[----:B--2---:R-:W-:Y:S02]  /*2eb0*/  DMUL R12, R36, R10 ;  /* 0x0000000a240c7228 */ /* 0x004fe40000000000 */
        /* <DEDUP_REMOVED lines=8> */
[----:B------:R-:W-:Y:S01]  /*2f40*/  MOV R5, R7 ;  /* 0x0000000700057202 */ /* 0x000fe20000000f00 */
[----:B------:R-:W-:Y:S01]  /*2f50*/  IMAD.MOV.U32 R3, RZ, RZ, R13 ;  /* 0x000000ffff037224 */ /* 0x000fe200078e000d */
[----:B------:R-:W-:-:S07]  /*2f60*/  MOV R6, 0x2f80 ;  /* 0x00002f8000067802 */ /* 0x000fce0000000f00 */
[----:B0-----:R-:W-:Y:S05]  /*2f70*/  CALL.REL.NOINC `($__internal_1_$__cuda_sm20_dsqrt_rn_f64_mediumpath_v1) ;  /* 0x0000000c000c7944 */ /* 0x001fea0003c00000 */
.L_x_43:
[----:B------:R-:W-:Y:S05]  /*2f80*/  BSYNC.RECONVERGENT B1 ;  /* 0x0000000000017941 */ /* 0x000fea0003800200 */
.L_x_42:
[----:B0-----:R-:W-:-:S05]  /*2f90*/  IMAD.WIDE R16, R9, 0x8, R16 ;  /* 0x0000000809107825 */ /* 0x001fca00078e0210 */
[----:B------:R3:W-:Y:S02]  /*2fa0*/  STG.E.64 desc[UR6][R16.64], R2 ;  /* 0x0000000210007986 */ /* 0x0007e4000c101b06 */
.L_x_7:
[----:B---3--:R-:W3:Y:S01]  /*2fb0*/  MUFU.RCP64H R3, 4.5 ;  /* 0x4012000000037908 */ /* 0x008ee20000001800 */
[----:B------:R-:W-:Y:S01]  /*2fc0*/  IMAD.MOV.U32 R8, RZ, RZ, 0x0 ;  /* 0x00000000ff087424 */ /* 0x000fe200078e00ff */
[----:B------:R-:W-:Y:S01]  /*2fd0*/  MOV R2, 0x1 ;  /* 0x0000000100027802 */ /* 0x000fe20000000f00 */
[----:B------:R-:W-:Y:S01]  /*2fe0*/  IMAD.MOV.U32 R9, RZ, RZ, 0x40120000 ;  /* 0x40120000ff097424 */ /* 0x000fe200078e00ff */
[----:B-1----:R-:W1:Y:S05]  /*2ff0*/  LDC.64 R10, c[0x0][0x3b8] ;  /* 0x0000ee00ff0a7b82 */ /* 0x002e6a0000000a00 */
[----:B---3--:R-:W-:-:S08]  /*3000*/  DFMA R6, R2, -R8, 1 ;  /* 0x3ff000000206742b */ /* 0x008fd00000000808 */
[----:B------:R-:W-:-:S08]  /*3010*/  DFMA R6, R6, R6, R6 ;  /* 0x000000060606722b */ /* 0x000fd00000000006 */
[----:B------:R-:W-:Y:S02]  /*3020*/  DFMA R2, R2, R6, R2 ;  /* 0x000000060202722b */ /* 0x000fe40000000002 */
[----:B-1----:R-:W-:-:S06]  /*3030*/  DMUL R6, R10, 0.5 ;  /* 0x3fe000000a067828 */ /* 0x002fcc0000000000 */
[----:B------:R-:W-:-:S04]  /*3040*/  DFMA R8, R2, -R8, 1 ;  /* 0x3ff000000208742b */ /* 0x000fc80000000808 */
[----:B------:R-:W-:-:S04]  /*3050*/  FSETP.GEU.AND P1, PT, |R7|, 6.5827683646048100446e-37, PT ;  /* 0x036000000700780b */ /* 0x000fc80003f2e200 */
[----:B------:R-:W-:-:S08]  /*3060*/  DFMA R2, R2, R8, R2 ;  /* 0x000000080202722b */ /* 0x000fd00000000002 */
[----:B------:R-:W-:-:S08]  /*3070*/  DMUL R8, R6, R2 ;  /* 0x0000000206087228 */ /* 0x000fd00000000000 */
[----:B------:R-:W-:-:S08]  /*3080*/  DFMA R10, R8, -4.5, R6 ;  /* 0xc0120000080a782b */ /* 0x000fd00000000006 */
[----:B------:R-:W-:-:S10]  /*3090*/  DFMA R2, R2, R10, R8 ;  /* 0x0000000a0202722b */ /* 0x000fd40000000008 */
[----:B------:R-:W-:-:S05]  /*30a0*/  FFMA R0, RZ, 2.28125, R3 ;  /* 0x40120000ff007823 */ /* 0x000fca0000000003 */
[----:B------:R-:W-:-:S13]  /*30b0*/  FSETP.GT.AND P0, PT, |R0|, 1.469367938527859385e-39, PT ;  /* 0x001000000000780b */ /* 0x000fda0003f04200 */
[----:B------:R-:W-:Y:S05]  /*30c0*/  @P0 BRA P1, `(.L_x_44) ;  /* 0x0000000000200947 */ /* 0x000fea0000800000 */
[----:B--2---:R-:W-:Y:S01]  /*30d0*/  IMAD.MOV.U32 R12, RZ, RZ, R6 ;  /* 0x000000ffff0c7224 */ /* 0x004fe200078e0006 */
[----:B------:R-:W-:Y:S01]  /*30e0*/  MOV R13, R7 ;  /* 0x00000007000d7202 */ /* 0x000fe20000000f00 */
[----:B------:R-:W-:Y:S01]  /*30f0*/  IMAD.MOV.U32 R10, RZ, RZ, RZ ;  /* 0x000000ffff0a7224 */ /* 0x000fe200078e00ff */
[----:B------:R-:W-:Y:S02]  /*3100*/  MOV R11, 0x40120000 ;  /* 0x40120000000b7802 */ /* 0x000fe40000000f00 */
[----:B------:R-:W-:-:S07]  /*3110*/  MOV R0, 0x3130 ;  /* 0x0000313000007802 */ /* 0x000fce0000000f00 */
[----:B0-----:R-:W-:Y:S05]  /*3120*/  CALL.REL.NOINC `($__internal_0_$__cuda_sm20_div_rn_f64_full) ;  /* 0x0000000400347944 */ /* 0x001fea0003c00000 */
[----:B------:R-:W-:Y:S01]  /*3130*/  IMAD.MOV.U32 R2, RZ, RZ, R18 ;  /* 0x000000ffff027224 */ /* 0x000fe200078e0012 */
[----:B------:R-:W-:-:S07]  /*3140*/  MOV R3, R19 ;  /* 0x0000001300037202 */ /* 0x000fce0000000f00 */
.L_x_44:
[----:B------:R-:W1:Y:S01]  /*3150*/  LDC.64 R8, c[0x0][0x3b8] ;  /* 0x0000ee00ff087b82 */ /* 0x000e620000000a00 */
[--C-:B------:R-:W-:Y:S01]  /*3160*/  DADD R10, RZ, -R2.reuse ;  /* 0x00000000ff0a7229 */ /* 0x100fe20000000802 */
[----:B------:R-:W-:Y:S01]  /*3170*/  BSSY.RECONVERGENT B0, `(.L_x_45) ;  /* 0x000001d000007945 */ /* 0x000fe20003800200 */
[----:B0-2---:R-:W-:Y:S02]  /*3180*/  DADD R14, R6, -R2 ;  /* 0x00000000060e7229 */ /* 0x005fe40000000802 */
[----:B------:R-:W-:-:S03]  /*3190*/  DMUL R20, R24, R20 ;  /* 0x0000001418147228 */ /* 0x000fc60000000000 */
[----:B------:R-:W0:Y:S01]  /*31a0*/  LDC.64 R16, c[0x0][0x3e0] ;  /* 0x0000f800ff107b82 */ /* 0x000e220000000a00 */
[----:B------:R-:W-:-:S06]  /*31b0*/  DSETP.GT.AND P0, PT, R22, R10, PT ;  /* 0x0000000a1600722a */ /* 0x000fcc0003f04000 */
[----:B------:R-:W-:-:S06]  /*31c0*/  DSETP.LEU.OR P0, PT, R26, R10, !P0 ;  /* 0x0000000a1a00722a */ /* 0x000fcc000470b400 */
[----:B------:R-:W-:Y:S02]  /*31d0*/  DSETP.GEU.OR P0, PT, R26, R2, P0 ;  /* 0x000000021a00722a */ /* 0x000fe4000070e400 */
[----:B-1----:R-:W-:-:S08]  /*31e0*/  DMUL R8, R8, -0.5 ;  /* 0xbfe0000008087828 */ /* 0x002fd00000000000 */
[----:B------:R-:W-:Y:S01]  /*31f0*/  DADD R12, R2, R8 ;  /* 0x00000000020c7229 */ /* 0x000fe20000000008 */
[----:B0-----:R-:W-:Y:S01]  /*3200*/  IMAD.WIDE R4, R4, 0x8, R16 ;  /* 0x0000000804047825 */ /* 0x001fe200078e0210 */
[----:B------:R-:W-:-:S06]  /*3210*/  DFMA R10, R8, 0.5, -R2 ;  /* 0x3fe00000080a782b */ /* 0x000fcc0000000802 */
[----:B------:R-:W-:-:S06]  /*3220*/  DSETP.GEU.AND P1, PT, R22, R12, PT ;  /* 0x0000000c1600722a */ /* 0x000fcc0003f2e000 */
[----:B------:R-:W-:Y:S02]  /*3230*/  DSETP.GEU.OR P1, PT, R26, R12, P1 ;  /* 0x0000000c1a00722a */ /* 0x000fe40000f2e400 */
[----:B------:R-:W-:-:S04]  /*3240*/  DFMA R12, R6, 0.5, -R2 ;  /* 0x3fe00000060c782b */ /* 0x000fc80000000802 */
[----:B------:R-:W-:Y:S02]  /*3250*/  DSETP.LEU.OR P2, PT, R26, R14, P1 ;  /* 0x0000000e1a00722a */ /* 0x000fe40000f4b400 */
[----:B------:R-:W-:Y:S02]  /*3260*/  DSETP.GEU.OR P1, PT, R22, R2, P0 ;  /* 0x000000021600722a */ /* 0x000fe4000072e400 */
[----:B------:R-:W-:Y:S02]  /*3270*/  DSETP.GT.AND P3, PT, R26, R12, PT ;  /* 0x0000000c1a00722a */ /* 0x000fe40003f64000 */
[----:B------:R-:W-:Y:S02]  /*3280*/  DSETP.LEU.OR P0, PT, R22, R14, P2 ;  /* 0x0000000e1600722a */ /* 0x000fe4000170b400 */
[----:B------:R-:W-:Y:S02]  /*3290*/  DSETP.GEU.OR P1, PT, R20, RZ, P1 ;  /* 0x000000ff1400722a */ /* 0x000fe40000f2e400 */
[----:B------:R-:W-:-:S02]  /*32a0*/  DSETP.GT.AND P2, PT, R26, R10, PT ;  /* 0x0000000a1a00722a */ /* 0x000fc40003f44000 */
[----:B------:R-:W-:-:S10]  /*32b0*/  DSETP.GEU.OR P0, PT, R20, RZ, P0 ;  /* 0x000000ff1400722a */ /* 0x000fd4000070e400 */
[----:B------:R-:W-:Y:S05]  /*32c0*/  @P1 BRA `(.L_x_46) ;  /* 0x00000000001c1947 */ /* 0x000fea0003800000 */
[----:B------:R-:W-:-:S14]  /*32d0*/  DSETP.GT.AND P1, PT, R24, RZ, PT ;  /* 0x000000ff1800722a */ /* 0x000fdc0003f24000 */
[----:B------:R-:W2:Y:S02]  /*32e0*/  @P1 LDG.E.64 R14, desc[UR6][R4.64] ;  /* 0x00000006040e1981 */ /* 0x000ea4000c1e1b00 */
[----:B--2---:R-:W-:-:S07]  /*32f0*/  @P1 DADD R14, R14, -1 ;  /* 0xbff000000e0e1429 */ /* 0x004fce0000000000 */
[----:B------:R0:W-:Y:S04]  /*3300*/  @P1 STG.E.64 desc[UR6][R4.64], R14 ;  /* 0x0000000e04001986 */ /* 0x0001e8000c101b06 */
[----:B------:R-:W2:Y:S02]  /*3310*/  @!P1 LDG.E.64 R16, desc[UR6][R4.64] ;  /* 0x0000000604109981 */ /* 0x000ea4000c1e1b00 */
[----:B--2---:R-:W-:-:S07]  /*3320*/  @!P1 DADD R16, R16, 1 ;  /* 0x3ff0000010109429 */ /* 0x004fce0000000000 */
[----:B------:R0:W-:Y:S04]  /*3330*/  @!P1 STG.E.64 desc[UR6][R4.64], R16 ;  /* 0x0000001004009986 */ /* 0x0001e8000c101b06 */
.L_x_46:
[----:B------:R-:W-:Y:S05]  /*3340*/  BSYNC.RECONVERGENT B0 ;  /* 0x0000000000007941 */ /* 0x000fea0003800200 */
.L_x_45:
[----:B------:R-:W-:Y:S04]  /*3350*/  BSSY.RECONVERGENT B0, `(.L_x_47) ;  /* 0x0000009000007945 */ /* 0x000fe80003800200 */
[----:B------:R-:W-:Y:S05]  /*3360*/  @P0 BRA `(.L_x_48) ;  /* 0x00000000001c0947 */ /* 0x000fea0003800000 */
[----:B------:R-:W-:-:S14]  /*3370*/  DSETP.GT.AND P0, PT, R24, RZ, PT ;  /* 0x000000ff1800722a */ /* 0x000fdc0003f04000 */
[----:B0-----:R-:W2:Y:S02]  /*3380*/  @P0 LDG.E.64 R14, desc[UR6][R4.64] ;  /* 0x00000006040e0981 */ /* 0x001ea4000c1e1b00 */
[----:B--2---:R-:W-:-:S07]  /*3390*/  @P0 DADD R14, R14, -1 ;  /* 0xbff000000e0e0429 */ /* 0x004fce0000000000 */
[----:B------:R1:W-:Y:S04]  /*33a0*/  @P0 STG.E.64 desc[UR6][R4.64], R14 ;  /* 0x0000000e04000986 */ /* 0x0003e8000c101b06 */
[----:B------:R-:W2:Y:S02]  /*33b0*/  @!P0 LDG.E.64 R16, desc[UR6][R4.64] ;  /* 0x0000000604108981 */ /* 0x000ea4000c1e1b00 */
[----:B--2---:R-:W-:-:S07]  /*33c0*/  @!P0 DADD R16, R16, 1 ;  /* 0x3ff0000010108429 */ /* 0x004fce0000000000 */
[----:B------:R1:W-:Y:S04]  /*33d0*/  @!P0 STG.E.64 desc[UR6][R4.64], R16 ;  /* 0x0000001004008986 */ /* 0x0003e8000c101b06 */
.L_x_48:
[----:B------:R-:W-:Y:S05]  /*33e0*/  BSYNC.RECONVERGENT B0 ;  /* 0x0000000000007941 */ /* 0x000fea0003800200 */
.L_x_47:
[----:B------:R-:W-:Y:S04]  /*33f0*/  BSSY.RECONVERGENT B0, `(.L_x_49) ;  /* 0x000000f000007945 */ /* 0x000fe80003800200 */
[----:B------:R-:W-:Y:S05]  /*3400*/  @!P3 BRA `(.L_x_50) ;  /* 0x000000000034b947 */ /* 0x000fea0003800000 */
[----:B------:R-:W-:-:S08]  /*3410*/  DFMA R6, R6, 0.5, R2 ;  /* 0x3fe000000606782b */ /* 0x000fd00000000002 */
[----:B------:R-:W-:-:S06]  /*3420*/  DSETP.GEU.AND P0, PT, R22, R6, PT ;  /* 0x000000061600722a */ /* 0x000fcc0003f0e000 */
[----:B------:R-:W-:-:S06]  /*3430*/  DSETP.GEU.OR P0, PT, R26, R6, P0 ;  /* 0x000000061a00722a */ /* 0x000fcc000070e400 */
[----:B------:R-:W-:-:S06]  /*3440*/  DSETP.LEU.OR P0, PT, R22, R12, P0 ;  /* 0x0000000c1600722a */ /* 0x000fcc000070b400 */
[----:B------:R-:W-:-:S14]  /*3450*/  DSETP.GEU.OR P0, PT, R20, RZ, P0 ;  /* 0x000000ff1400722a */ /* 0x000fdc000070e400 */
[----:B------:R-:W-:Y:S05]  /*3460*/  @P0 BRA `(.L_x_50) ;  /* 0x00000000001c0947 */ /* 0x000fea0003800000 */
[----:B------:R-:W-:-:S14]  /*3470*/  DSETP.GT.AND P0, PT, R24, RZ, PT ;  /* 0x000000ff1800722a */ /* 0x000fdc0003f04000 */
[----:B------:R-:W2:Y:S02]  /*3480*/  @P0 LDG.E.64 R6, desc[UR6][R4.64] ;  /* 0x0000000604060981 */ /* 0x000ea4000c1e1b00 */
[----:B--2---:R-:W-:-:S07]  /*3490*/  @P0 DADD R6, R6, 1 ;  /* 0x3ff0000006060429 */ /* 0x004fce0000000000 */
[----:B------:R2:W-:Y:S04]  /*34a0*/  @P0 STG.E.64 desc[UR6][R4.64], R6 ;  /* 0x0000000604000986 */ /* 0x0005e8000c101b06 */
[----:B------:R-:W3:Y:S02]  /*34b0*/  @!P0 LDG.E.64 R12, desc[UR6][R4.64] ;  /* 0x00000006040c8981 */ /* 0x000ee4000c1e1b00 */
[----:B---3--:R-:W-:-:S07]  /*34c0*/  @!P0 DADD R12, R12, -1 ;  /* 0xbff000000c0c8429 */ /* 0x008fce0000000000 */
[----:B------:R2:W-:Y:S04]  /*34d0*/  @!P0 STG.E.64 desc[UR6][R4.64], R12 ;  /* 0x0000000c04008986 */ /* 0x0005e8000c101b06 */
.L_x_50:
[----:B------:R-:W-:Y:S05]  /*34e0*/  BSYNC.RECONVERGENT B0 ;  /* 0x0000000000007941 */ /* 0x000fea0003800200 */
.L_x_49:
[----:B------:R-:W-:Y:S05]  /*34f0*/  @!P2 EXIT ;  /* 0x000000000000a94d */ /* 0x000fea0003800000 */
[----:B------:R-:W-:-:S08]  /*3500*/  DFMA R2, R8, 0.5, R2 ;  /* 0x3fe000000802782b */ /* 0x000fd00000000002 */
[----:B------:R-:W-:-:S06]  /*3510*/  DSETP.GEU.AND P0, PT, R22, R2, PT ;  /* 0x000000021600722a */ /* 0x000fcc0003f0e000 */
[----:B------:R-:W-:-:S06]  /*3520*/  DSETP.GEU.OR P0, PT, R26, R2, P0 ;  /* 0x000000021a00722a */ /* 0x000fcc000070e400 */
[----:B------:R-:W-:-:S06]  /*3530*/  DSETP.LEU.OR P0, PT, R22, R10, P0 ;  /* 0x0000000a1600722a */ /* 0x000fcc000070b400 */
[----:B------:R-:W-:-:S14]  /*3540*/  DSETP.GEU.OR P0, PT, R20, RZ, P0 ;  /* 0x000000ff1400722a */ /* 0x000fdc000070e400 */
[----:B------:R-:W-:Y:S05]  /*3550*/  @P0 EXIT ;  /* 0x000000000000094d */ /* 0x000fea0003800000 */
[----:B------:R-:W-:-:S14]  /*3560*/  DSETP.GT.AND P0, PT, R24, RZ, PT ;  /* 0x000000ff1800722a */ /* 0x000fdc0003f04000 */
[----:B------:R-:W-:Y:S05]  /*3570*/  @!P0 BRA `(.L_x_51) ;  /* 0x0000000000108947 */ /* 0x000fea0003800000 */
[----:B------:R-:W3:Y:S02]  /*3580*/  LDG.E.64 R2, desc[UR6][R4.64] ;  /* 0x0000000604027981 */ /* 0x000ee4000c1e1b00 */
[----:B---3--:R-:W-:-:S07]  /*3590*/  DADD R2, R2, 1 ;  /* 0x3ff0000002027429 */ /* 0x008fce0000000000 */
[----:B------:R-:W-:Y:S01]  /*35a0*/  STG.E.64 desc[UR6][R4.64], R2 ;  /* 0x0000000204007986 */ /* 0x000fe2000c101b06 */
[----:B------:R-:W-:Y:S05]  /*35b0*/  EXIT ;  /* 0x000000000000794d */ /* 0x000fea0003800000 */
.L_x_51:
[----:B------:R-:W3:Y:S02]  /*35c0*/  LDG.E.64 R2, desc[UR6][R4.64] ;  /* 0x0000000604027981 */ /* 0x000ee4000c1e1b00 */
[----:B---3--:R-:W-:-:S07]  /*35d0*/  DADD R2, R2, -1 ;  /* 0xbff0000002027429 */ /* 0x008fce0000000000 */
[----:B------:R-:W-:Y:S01]  /*35e0*/  STG.E.64 desc[UR6][R4.64], R2 ;  /* 0x0000000204007986 */ /* 0x000fe2000c101b06 */
[----:B------:R-:W-:Y:S05]  /*35f0*/  EXIT ;  /* 0x000000000000794d */ /* 0x000fea0003800000 */
        .weak           $__internal_0_$__cuda_sm20_div_rn_f64_full
        .type           $__internal_0_$__cuda_sm20_div_rn_f64_full,@function
        .size           $__internal_0_$__cuda_sm20_div_rn_f64_full,($__internal_1_$__cuda_sm20_dsqrt_rn_f64_mediumpath_v1 - $__internal_0_$__cuda_sm20_div_rn_f64_full)
$__internal_0_$__cuda_sm20_div_rn_f64_full:
[C---:B------:R-:W-:Y:S01]  /*3600*/  FSETP.GEU.AND P0, PT, |R11|.reuse, 1.469367938527859385e-39, PT ;  /* 0x001000000b00780b */ /* 0x040fe20003f0e200 */
[----:B------:R-:W-:Y:S01]  /*3610*/  IMAD.MOV.U32 R9, RZ, RZ, 0x1ca00000 ;  /* 0x1ca00000ff097424 */ /* 0x000fe200078e00ff */
[----:B------:R-:W-:Y:S01]  /*3620*/  LOP3.LUT R2, R11, 0x800fffff, RZ, 0xc0, !PT ;  /* 0x800fffff0b027812 */ /* 0x000fe200078ec0ff */
[----:B------:R-:W-:Y:S01]  /*3630*/  BSSY.RECONVERGENT B1, `(.L_x_52) ;  /* 0x0000054000017945 */ /* 0x000fe20003800200 */
[----:B------:R-:W-:Y:S02]  /*3640*/  MOV R14, 0x1 ;  /* 0x00000001000e7802 */ /* 0x000fe40000000f00 */
[----:B------:R-:W-:Y:S01]  /*3650*/  LOP3.LUT R3, R2, 0x3ff00000, RZ, 0xfc, !PT ;  /* 0x3ff0000002037812 */ /* 0x000fe200078efcff */
[----:B------:R-:W-:Y:S01]  /*3660*/  IMAD.MOV.U32 R2, RZ, RZ, R10 ;  /* 0x000000ffff027224 */ /* 0x000fe200078e000a */
[C---:B------:R-:W-:Y:S02]  /*3670*/  FSETP.GEU.AND P2, PT, |R13|.reuse, 1.469367938527859385e-39, PT ;  /* 0x001000000d00780b */ /* 0x040fe40003f4e200 */
[----:B------:R-:W-:-:S02]  /*3680*/  LOP3.LUT R5, R13, 0x7ff00000, RZ, 0xc0, !PT ;  /* 0x7ff000000d057812 */ /* 0x000fc400078ec0ff */
[----:B------:R-:W-:Y:S01]  /*3690*/  LOP3.LUT R30, R11, 0x7ff00000, RZ, 0xc0, !PT ;  /* 0x7ff000000b1e7812 */ /* 0x000fe200078ec0ff */
[----:B------:R-:W-:Y:S01]  /*36a0*/  @!P0 DMUL R2, R10, 8.98846567431157953865e+307 ;  /* 0x7fe000000a028828 */ /* 0x000fe20000000000 */
[----:B------:R-:W-:Y:S02]  /*36b0*/  MOV R31, R5 ;  /* 0x00000005001f7202 */ /* 0x000fe40000000f00 */
[----:B------:R-:W-:-:S03]  /*36c0*/  ISETP.GE.U32.AND P1, PT, R5, R30, PT ;  /* 0x0000001e0500720c */ /* 0x000fc60003f26070 */
[----:B------:R-:W0:Y:S02]  /*36d0*/  MUFU.RCP64H R15, R3 ;  /* 0x00000003000f7308 */ /* 0x000e240000001800 */
[----:B------:R-:W-:Y:S02]  /*36e0*/  @!P2 LOP3.LUT R18, R11, 0x7ff00000, RZ, 0xc0, !PT ;  /* 0x7ff000000b12a812 */ /* 0x000fe400078ec0ff */
[----:B------:R-:W-:Y:S02]  /*36f0*/  @!P0 LOP3.LUT R30, R3, 0x7ff00000, RZ, 0xc0, !PT ;  /* 0x7ff00000031e8812 */ /* 0x000fe400078ec0ff */
[----:B------:R-:W-:Y:S02]  /*3700*/  @!P2 ISETP.GE.U32.AND P3, PT, R5, R18, PT ;  /* 0x000000120500a20c */ /* 0x000fe40003f66070 */
[----:B------:R-:W-:Y:S01]  /*3710*/  IADD3 R33, PT, PT, R30, -0x1, RZ ;  /* 0xffffffff1e217810 */ /* 0x000fe20007ffe0ff */
[----:B0-----:R-:W-:-:S08]  /*3720*/  DFMA R16, R14, -R2, 1 ;  /* 0x3ff000000e10742b */ /* 0x001fd00000000802 */
[----:B------:R-:W-:-:S08]  /*3730*/  DFMA R16, R16, R16, R16 ;  /* 0x000000101010722b */ /* 0x000fd00000000010 */
[----:B------:R-:W-:Y:S01]  /*3740*/  DFMA R18, R14, R16, R14 ;  /* 0x000000100e12722b */ /* 0x000fe2000000000e */
[C---:B------:R-:W-:Y:S01]  /*3750*/  @!P2 SEL R17, R9.reuse, 0x63400000, !P3 ;  /* 0x634000000911a807 */ /* 0x040fe20005800000 */
[----:B------:R-:W-:Y:S01]  /*3760*/  @!P2 IMAD.MOV.U32 R16, RZ, RZ, RZ ;  /* 0x000000ffff10a224 */ /* 0x000fe200078e00ff */
[----:B------:R-:W-:Y:S02]  /*3770*/  SEL R15, R9, 0x63400000, !P1 ;  /* 0x63400000090f7807 */ /* 0x000fe40004800000 */
[--C-:B------:R-:W-:Y:S02]  /*3780*/  @!P2 LOP3.LUT R17, R17, 0x80000000, R13.reuse, 0xf8, !PT ;  /* 0x800000001111a812 */ /* 0x100fe400078ef80d */
[----:B------:R-:W-:Y:S01]  /*3790*/  LOP3.LUT R15, R15, 0x800fffff, R13, 0xf8, !PT ;  /* 0x800fffff0f0f7812 */ /* 0x000fe200078ef80d */
[----:B------:R-:W-:Y:S01]  /*37a0*/  DFMA R28, R18, -R2, 1 ;  /* 0x3ff00000121c742b */ /* 0x000fe20000000802 */
[----:B------:R-:W-:Y:S02]  /*37b0*/  @!P2 LOP3.LUT R17, R17, 0x100000, RZ, 0xfc, !PT ;  /* 0x001000001111a812 */ /* 0x000fe400078efcff */
[----:B------:R-:W-:-:S06]  /*37c0*/  MOV R14, R12 ;  /* 0x0000000c000e7202 */ /* 0x000fcc0000000f00 */
[----:B------:R-:W-:Y:S02]  /*37d0*/  @!P2 DFMA R14, R14, 2, -R16 ;  /* 0x400000000e0ea82b */ /* 0x000fe40000000810 */
[----:B------:R-:W-:-:S08]  /*37e0*/  DFMA R16, R18, R28, R18 ;  /* 0x0000001c1210722b */ /* 0x000fd00000000012 */
[----:B------:R-:W-:Y:S01]  /*37f0*/  @!P2 LOP3.LUT R31, R15, 0x7ff00000, RZ, 0xc0, !PT ;  /* 0x7ff000000f1fa812 */ /* 0x000fe200078ec0ff */
[----:B------:R-:W-:-:S04]  /*3800*/  DMUL R18, R16, R14 ;  /* 0x0000000e10127228 */ /* 0x000fc80000000000 */
[----:B------:R-:W-:-:S04]  /*3810*/  VIADD R32, R31, 0xffffffff ;  /* 0xffffffff1f207836 */ /* 0x000fc80000000000 */
[----:B------:R-:W-:Y:S01]  /*3820*/  DFMA R28, R18, -R2, R14 ;  /* 0x80000002121c722b */ /* 0x000fe2000000000e */
[----:B------:R-:W-:-:S04]  /*3830*/  ISETP.GT.U32.AND P0, PT, R32, 0x7feffffe, PT ;  /* 0x7feffffe2000780c */ /* 0x000fc80003f04070 */
[----:B------:R-:W-:-:S03]  /*3840*/  ISETP.GT.U32.OR P0, PT, R33, 0x7feffffe, P0 ;  /* 0x7feffffe2100780c */ /* 0x000fc60000704470 */
[----:B------:R-:W-:-:S10]  /*3850*/  DFMA R16, R16, R28, R18 ;  /* 0x0000001c1010722b */ /* 0x000fd40000000012 */
[----:B------:R-:W-:Y:S05]  /*3860*/  @P0 BRA `(.L_x_53) ;  /* 0x00000000006c0947 */ /* 0x000fea0003800000 */
[----:B------:R-:W-:-:S04]  /*3870*/  LOP3.LUT R18, R11, 0x7ff00000, RZ, 0xc0, !PT ;  /* 0x7ff000000b127812 */ /* 0x000fc800078ec0ff */
[CC--:B------:R-:W-:Y:S02]  /*3880*/  VIADDMNMX R12, R5.reuse, -R18.reuse, 0xb9600000, !PT ;  /* 0xb9600000050c7446 */ /* 0x0c0fe40007800912 */
[----:B------:R-:W-:Y:S02]  /*3890*/  ISETP.GE.U32.AND P0, PT, R5, R18, PT ;  /* 0x000000120500720c */ /* 0x000fe40003f06070 */
[----:B------:R-:W-:Y:S02]  /*38a0*/  VIMNMX R12, PT, PT, R12, 0x46a00000, PT ;  /* 0x46a000000c0c7848 */ /* 0x000fe40003fe0100 */
[----:B------:R-:W-:-:S05]  /*38b0*/  SEL R5, R9, 0x63400000, !P0 ;  /* 0x6340000009057807 */ /* 0x000fca0004000000 */
[----:B------:R-:W-:Y:S02]  /*38c0*/  IMAD.IADD R5, R12, 0x1, -R5 ;  /* 0x000000010c057824 */ /* 0x000fe400078e0a05 */
[----:B------:R-:W-:-:S03]  /*38d0*/  IMAD.MOV.U32 R12, RZ, RZ, RZ ;  /* 0x000000ffff0c7224 */ /* 0x000fc600078e00ff */
[----:B------:R-:W-:-:S06]  /*38e0*/  IADD3 R13, PT, PT, R5, 0x7fe00000, RZ ;  /* 0x7fe00000050d7810 */ /* 0x000fcc0007ffe0ff */
[----:B------:R-:W-:-:S10]  /*38f0*/  DMUL R18, R16, R12 ;  /* 0x0000000c10127228 */ /* 0x000fd40000000000 */
[----:B------:R-:W-:-:S13]  /*3900*/  FSETP.GTU.AND P0, PT, |R19|, 1.469367938527859385e-39, PT ;  /* 0x001000001300780b */ /* 0x000fda0003f0c200 */
[----:B------:R-:W-:Y:S05]  /*3910*/  @P0 BRA `(.L_x_54) ;  /* 0x0000000000940947 */ /* 0x000fea0003800000 */
[----:B------:R-:W-:Y:S01]  /*3920*/  DFMA R2, R16, -R2, R14 ;  /* 0x800000021002722b */ /* 0x000fe2000000000e */
[----:B------:R-:W-:-:S09]  /*3930*/  MOV R12, RZ ;  /* 0x000000ff000c7202 */ /* 0x000fd20000000f00 */
[C---:B------:R-:W-:Y:S02]  /*3940*/  FSETP.NEU.AND P0, PT, R3.reuse, RZ, PT ;  /* 0x000000ff0300720b */ /* 0x040fe40003f0d000 */
[----:B------:R-:W-:-:S04]  /*3950*/  LOP3.LUT R11, R3, 0x80000000, R11, 0x48, !PT ;  /* 0x80000000030b7812 */ /* 0x000fc800078e480b */
[----:B------:R-:W-:-:S07]  /*3960*/  LOP3.LUT R13, R11, R13, RZ, 0xfc, !PT ;  /* 0x0000000d0b0d7212 */ /* 0x000fce00078efcff */
[----:B------:R-:W-:Y:S05]  /*3970*/  @!P0 BRA `(.L_x_54) ;  /* 0x00000000007c8947 */ /* 0x000fea0003800000 */
[----:B------:R-:W-:Y:S01]  /*3980*/  IMAD.MOV R3, RZ, RZ, -R5 ;  /* 0x000000ffff037224 */ /* 0x000fe200078e0a05 */
[----:B------:R-:W-:Y:S01]  /*3990*/  MOV R2, RZ ;  /* 0x000000ff00027202 */ /* 0x000fe20000000f00 */
[----:B------:R-:W-:-:S05]  /*39a0*/  DMUL.RP R12, R16, R12 ;  /* 0x0000000c100c7228 */ /* 0x000fca0000008000 */
[----:B------:R-:W-:-:S05]  /*39b0*/  DFMA R2, R18, -R2, R16 ;  /* 0x800000021202722b */ /* 0x000fca0000000010 */
[----:B------:R-:W-:Y:S02]  /*39c0*/  LOP3.LUT R11, R13, R11, RZ, 0x3c, !PT ;  /* 0x0000000b0d0b7212 */ /* 0x000fe400078e3cff */
[----:B------:R-:W-:-:S04]  /*39d0*/  IADD3 R2, PT, PT, -R5, -0x43300000, RZ ;  /* 0xbcd0000005027810 */ /* 0x000fc80007ffe1ff */
[----:B------:R-:W-:-:S04]  /*39e0*/  FSETP.NEU.AND P0, PT, |R3|, R2, PT ;  /* 0x000000020300720b */ /* 0x000fc80003f0d200 */
[----:B------:R-:W-:Y:S02]  /*39f0*/  FSEL R18, R12, R18, !P0 ;  /* 0x000000120c127208 */ /* 0x000fe40004000000 */
[----:B------:R-:W-:Y:S01]  /*3a00*/  FSEL R19, R11, R19, !P0 ;  /* 0x000000130b137208 */ /* 0x000fe20004000000 */
[----:B------:R-:W-:Y:S06]  /*3a10*/  BRA `(.L_x_54) ;  /* 0x0000000000547947 */ /* 0x000fec0003800000 */
.L_x_53:
[----:B------:R-:W-:-:S14]  /*3a20*/  DSETP.NAN.AND P0, PT, R12, R12, PT ;  /* 0x0000000c0c00722a */ /* 0x000fdc0003f08000 */
[----:B------:R-:W-:Y:S05]  /*3a30*/  @P0 BRA `(.L_x_55) ;  /* 0x0000000000440947 */ /* 0x000fea0003800000 */
[----:B------:R-:W-:-:S14]  /*3a40*/  DSETP.NAN.AND P0, PT, R10, R10, PT ;  /* 0x0000000a0a00722a */ /* 0x000fdc0003f08000 */
[----:B------:R-:W-:Y:S05]  /*3a50*/  @P0 BRA `(.L_x_56) ;  /* 0x0000000000300947 */ /* 0x000fea0003800000 */
[----:B------:R-:W-:Y:S01]  /*3a60*/  ISETP.NE.AND P0, PT, R31, R30, PT ;  /* 0x0000001e1f00720c */ /* 0x000fe20003f05270 */
[----:B------:R-:W-:Y:S01]  /*3a70*/  IMAD.MOV.U32 R18, RZ, RZ, 0x0 ;  /* 0x00000000ff127424 */ /* 0x000fe200078e00ff */
[----:B------:R-:W-:-:S11]  /*3a80*/  MOV R19, 0xfff80000 ;  /* 0xfff8000000137802 */ /* 0x000fd60000000f00 */
[----:B------:R-:W-:Y:S05]  /*3a90*/  @!P0 BRA `(.L_x_54) ;  /* 0x0000000000348947 */ /* 0x000fea0003800000 */
[----:B------:R-:W-:Y:S02]  /*3aa0*/  ISETP.NE.AND P0, PT, R31, 0x7ff00000, PT ;  /* 0x7ff000001f00780c */ /* 0x000fe40003f05270 */
[----:B------:R-:W-:Y:S02]  /*3ab0*/  LOP3.LUT R19, R13, 0x80000000, R11, 0x48, !PT ;  /* 0x800000000d137812 */ /* 0x000fe400078e480b */
[----:B------:R-:W-:-:S13]  /*3ac0*/  ISETP.EQ.OR P0, PT, R30, RZ, !P0 ;  /* 0x000000ff1e00720c */ /* 0x000fda0004702670 */
[----:B------:R-:W-:Y:S01]  /*3ad0*/  @P0 LOP3.LUT R2, R19, 0x7ff00000, RZ, 0xfc, !PT ;  /* 0x7ff0000013020812 */ /* 0x000fe200078efcff */
[----:B------:R-:W-:Y:S01]  /*3ae0*/  @!P0 IMAD.MOV.U32 R18, RZ, RZ, RZ ;  /* 0x000000ffff128224 */ /* 0x000fe200078e00ff */
[----:B------:R-:W-:-:S03]  /*3af0*/  @P0 MOV R18, RZ ;  /* 0x000000ff00120202 */ /* 0x000fc60000000f00 */
[----:B------:R-:W-:Y:S01]  /*3b00*/  @P0 IMAD.MOV.U32 R19, RZ, RZ, R2 ;  /* 0x000000ffff130224 */ /* 0x000fe200078e0002 */
[----:B------:R-:W-:Y:S06]  /*3b10*/  BRA `(.L_x_54) ;  /* 0x0000000000147947 */ /* 0x000fec0003800000 */
.L_x_56:
[----:B------:R-:W-:Y:S02]  /*3b20*/  LOP3.LUT R19, R11, 0x80000, RZ, 0xfc, !PT ;  /* 0x000800000b137812 */ /* 0x000fe400078efcff */
[----:B------:R-:W-:Y:S01]  /*3b30*/  MOV R18, R10 ;  /* 0x0000000a00127202 */ /* 0x000fe20000000f00 */
[----:B------:R-:W-:Y:S06]  /*3b40*/  BRA `(.L_x_54) ;  /* 0x0000000000087947 */ /* 0x000fec0003800000 */
.L_x_55:
[----:B------:R-:W-:Y:S01]  /*3b50*/  LOP3.LUT R19, R13, 0x80000, RZ, 0xfc, !PT ;  /* 0x000800000d137812 */ /* 0x000fe200078efcff */
[----:B------:R-:W-:-:S07]  /*3b60*/  IMAD.MOV.U32 R18, RZ, RZ, R12 ;  /* 0x000000ffff127224 */ /* 0x000fce00078e000c */
.L_x_54:
[----:B------:R-:W-:Y:S05]  /*3b70*/  BSYNC.RECONVERGENT B1 ;  /* 0x0000000000017941 */ /* 0x000fea0003800200 */
.L_x_52:
[----:B------:R-:W-:Y:S01]  /*3b80*/  MOV R2, R0 ;  /* 0x0000000000027202 */ /* 0x000fe20000000f00 */
[----:B------:R-:W-:-:S04]  /*3b90*/  IMAD.MOV.U32 R3, RZ, RZ, 0x0 ;  /* 0x00000000ff037424 */ /* 0x000fc800078e00ff */
[----:B------:R-:W-:Y:S05]  /*3ba0*/  RET.REL.NODEC R2 `(CalcMsd) ;  /* 0xffffffc402147950 */ /* 0x000fea0003c3ffff */
        .weak           $__internal_1_$__cuda_sm20_dsqrt_rn_f64_mediumpath_v1
        .type           $__internal_1_$__cuda_sm20_dsqrt_rn_f64_mediumpath_v1,@function
        .size           $__internal_1_$__cuda_sm20_dsqrt_rn_f64_mediumpath_v1,(.L_x_237 - $__internal_1_$__cuda_sm20_dsqrt_rn_f64_mediumpath_v1)
$__internal_1_$__cuda_sm20_dsqrt_rn_f64_mediumpath_v1:
[----:B------:R-:W-:Y:S01]  /*3bb0*/  ISETP.GE.U32.AND P0, PT, R30, -0x3400000, PT ;  /* 0xfcc000001e00780c */ /* 0x000fe20003f06070 */
[----:B------:R-:W-:Y:S01]  /*3bc0*/  BSSY.RECONVERGENT B0, `(.L_x_57) ;  /* 0x0000026000007945 */ /* 0x000fe20003800200 */
[----:B------:R-:W-:Y:S01]  /*3bd0*/  MOV R30, R36 ;  /* 0x00000024001e7202 */ /* 0x000fe20000000f00 */
[----:B------:R-:W-:Y:S01]  /*3be0*/  IMAD.MOV.U32 R36, RZ, RZ, R0 ;  /* 0x000000ffff247224 */ /* 0x000fe200078e0000 */
[----:B------:R-:W-:-:S09]  /*3bf0*/  MOV R37, R5 ;  /* 0x0000000500257202 */ /* 0x000fd20000000f00 */
[----:B------:R-:W-:Y:S05]  /*3c00*/  @!P0 BRA `(.L_x_58) ;  /* 0x0000000000208947 */ /* 0x000fea0003800000 */
[----:B------:R-:W-:-:S10]  /*3c10*/  DFMA.RM R32, R32, R36, R2 ;  /* 0x000000242020722b */ /* 0x000fd40000004002 */
[----:B------:R-:W-:-:S05]  /*3c20*/  IADD3 R2, P0, PT, R32, 0x1, RZ ;  /* 0x0000000120027810 */ /* 0x000fca0007f1e0ff */
[----:B------:R-:W-:-:S06]  /*3c30*/  IMAD.X R3, RZ, RZ, R33, P0 ;  /* 0x000000ffff037224 */ /* 0x000fcc00000e0621 */
[----:B------:R-:W-:-:S08]  /*3c40*/  DFMA.RP R30, -R32, R2, R30 ;  /* 0x00000002201e722b */ /* 0x000fd0000000811e */
[----:B------:R-:W-:-:S06]  /*3c50*/  DSETP.GT.AND P0, PT, R30, RZ, PT ;  /* 0x000000ff1e00722a */ /* 0x000fcc0003f04000 */
[----:B------:R-:W-:Y:S02]  /*3c60*/  FSEL R2, R2, R32, P0 ;  /* 0x0000002002027208 */ /* 0x000fe40000000000 */
[----:B------:R-:W-:Y:S01]  /*3c70*/  FSEL R3, R3, R33, P0 ;  /* 0x0000002103037208 */ /* 0x000fe20000000000 */
[----:B------:R-:W-:Y:S06]  /*3c80*/  BRA `(.L_x_59) ;  /* 0x0000000000647947 */ /* 0x000fec0003800000 */
.L_x_58:
[----:B------:R-:W-:-:S14]  /*3c90*/  DSETP.NE.AND P0, PT, R30, RZ, PT ;  /* 0x000000ff1e00722a */ /* 0x000fdc0003f05000 */
[----:B------:R-:W-:Y:S05]  /*3ca0*/  @!P0 BRA `(.L_x_60) ;  /* 0x0000000000588947 */ /* 0x000fea0003800000 */
[----:B------:R-:W-:-:S13]  /*3cb0*/  ISETP.GE.AND P0, PT, R31, RZ, PT ;  /* 0x000000ff1f00720c */ /* 0x000fda0003f06270 */
[----:B------:R-:W-:Y:S01]  /*3cc0*/  @!P0 MOV R2, 0x0 ;  /* 0x0000000000028802 */ /* 0x000fe20000000f00 */
[----:B------:R-:W-:Y:S01]  /*3cd0*/  @!P0 IMAD.MOV.U32 R3, RZ, RZ, -0x80000 ;  /* 0xfff80000ff038424 */ /* 0x000fe200078e00ff */
[----:B------:R-:W-:Y:S06]  /*3ce0*/  @!P0 BRA `(.L_x_59) ;  /* 0x00000000004c8947 */ /* 0x000fec0003800000 */
[----:B------:R-:W-:-:S13]  /*3cf0*/  ISETP.GT.AND P0, PT, R31, 0x7fefffff, PT ;  /* 0x7fefffff1f00780c */ /* 0x000fda0003f04270 */
[----:B------:R-:W-:Y:S05]  /*3d00*/  @P0 BRA `(.L_x_60) ;  /* 0x0000000000400947 */ /* 0x000fea0003800000 */
[----:B------:R-:W-:Y:S01]  /*3d10*/  DMUL R36, R30, 8.11296384146066816958e+31 ;  /* 0x469000001e247828 */ /* 0x000fe20000000000 */
[----:B------:R-:W-:Y:S01]  /*3d20*/  MOV R32, RZ ;  /* 0x000000ff00207202 */ /* 0x000fe20000000f00 */
[----:B------:R-:W-:Y:S01]  /*3d30*/  IMAD.MOV.U32 R2, RZ, RZ, 0x0 ;  /* 0x00000000ff027424 */ /* 0x000fe200078e00ff */
[----:B------:R-:W-:-:S03]  /*3d40*/  MOV R3, 0x3fd80000 ;  /* 0x3fd8000000037802 */ /* 0x000fc60000000f00 */
[----:B------:R-:W0:Y:S02]  /*3d50*/  MUFU.RSQ64H R33, R37 ;  /* 0x0000002500217308 */ /* 0x000e240000001c00 */
[----:B0-----:R-:W-:-:S08]  /*3d60*/  DMUL R30, R32, R32 ;  /* 0x00000020201e7228 */ /* 0x001fd00000000000 */
[----:B------:R-:W-:-:S08]  /*3d70*/  DFMA R30, R36, -R30, 1 ;  /* 0x3ff00000241e742b */ /* 0x000fd0000000081e */
[----:B------:R-:W-:Y:S02]  /*3d80*/  DFMA R2, R30, R2, 0.5 ;  /* 0x3fe000001e02742b */ /* 0x000fe40000000002 */
[----:B------:R-:W-:-:S08]  /*3d90*/  DMUL R30, R32, R30 ;  /* 0x0000001e201e7228 */ /* 0x000fd00000000000 */
[----:B------:R-:W-:-:S08]  /*3da0*/  DFMA R30, R2, R30, R32 ;  /* 0x0000001e021e722b */ /* 0x000fd00000000020 */
[----:B------:R-:W-:Y:S02]  /*3db0*/  DMUL R2, R36, R30 ;  /* 0x0000001e24027228 */ /* 0x000fe40000000000 */
[----:B------:R-:W-:-:S06]  /*3dc0*/  VIADD R31, R31, 0xfff00000 ;  /* 0xfff000001f1f7836 */ /* 0x000fcc0000000000 */
[----:B------:R-:W-:-:S08]  /*3dd0*/  DFMA R32, R2, -R2, R36 ;  /* 0x800000020220722b */ /* 0x000fd00000000024 */
[----:B------:R-:W-:-:S10]  /*3de0*/  DFMA R2, R30, R32, R2 ;  /* 0x000000201e02722b */ /* 0x000fd40000000002 */
[----:B------:R-:W-:Y:S01]  /*3df0*/  IADD3 R3, PT, PT, R3, -0x3500000, RZ ;  /* 0xfcb0000003037810 */ /* 0x000fe20007ffe0ff */
[----:B------:R-:W-:Y:S06]  /*3e00*/  BRA `(.L_x_59) ;  /* 0x0000000000047947 */ /* 0x000fec0003800000 */
.L_x_60:
[----:B------:R-:W-:-:S11]  /*3e10*/  DADD R2, R30, R30 ;  /* 0x000000001e027229 */ /* 0x000fd6000000001e */
.L_x_59:
[----:B------:R-:W-:Y:S05]  /*3e20*/  BSYNC.RECONVERGENT B0 ;  /* 0x0000000000007941 */ /* 0x000fea0003800200 */
.L_x_57:
[----:B------:R-:W-:Y:S01]  /*3e30*/  IMAD.MOV.U32 R30, RZ, RZ, R6 ;  /* 0x000000ffff1e7224 */ /* 0x000fe200078e0006 */
[----:B------:R-:W-:-:S04]  /*3e40*/  MOV R31, 0x0 ;  /* 0x00000000001f7802 */ /* 0x000fc80000000f00 */
[----:B------:R-:W-:Y:S05]  /*3e50*/  RET.REL.NODEC R30 `(CalcMsd) ;  /* 0xffffffc01e687950 */ /* 0x000fea0003c3ffff */
.L_x_61:
[----:B------:R-:W-:-:S00]  /*3e60*/  BRA `(.L_x_61) ;  /* 0xfffffffc00fc7947 */ /* 0x000fc0000383ffff */
[----:B------:R-:W-:-:S00]  /*3e70*/  NOP ;  /* 0x0000000000007918 */ /* 0x000fc00000000000 */
        /* <DEDUP_REMOVED lines=8> */
.L_x_237:


//--------------------- .text.ReturnSigma2tDependences --------------------------
	.section	.text.ReturnSigma2tDependences,"ax",@progbits
	.align	128
        .global         ReturnSigma2tDependences
        .type           ReturnSigma2tDependences,@function
        .size           ReturnSigma2tDependences,(.L_x_238 - ReturnSigma2tDependences)
        .other          ReturnSigma2tDependences,@"STO_CUDA_ENTRY STV_DEFAULT"
ReturnSigma2tDependences:
.text.ReturnSigma2tDependences:
[----:B------:R-:W-:Y:S01]  /*0000*/  LDC R1, c[0x0][0x37c] ;  /* 0x0000df00ff017b82 */ /* 0x000fe20000000800 */
[----:B------:R-:W0:Y:S01]  /*0010*/  S2R R0, SR_TID.Y ;  /* 0x0000000000007919 */ /* 0x000e220000002200 */
[----:B------:R-:W1:Y:S06]  /*0020*/  LDCU UR5, c[0x0][0x360] ;  /* 0x00006c00ff0577ac */ /* 0x000e6c0008000800 */
[----:B------:R-:W0:Y:S01]  /*0030*/  S2UR UR6, SR_CTAID.Y ;  /* 0x00000000000679c3 */ /* 0x000e220000002600 */
[----:B------:R-:W1:Y:S07]  /*0040*/  S2R R3, SR_TID.X ;  /* 0x0000000000037919 */ /* 0x000e6e0000002100 */
[----:B------:R-:W0:Y:S08]  /*0050*/  LDC R7, c[0x0][0x364] ;  /* 0x0000d900ff077b82 */ /* 0x000e300000000800 */
[----:B------:R-:W2:Y:S08]  /*0060*/  S2UR UR4, SR_CTAID.X ;  /* 0x00000000000479c3 */ /* 0x000eb00000002500 */
[----:B------:R-:W2:Y:S08]  /*0070*/  LDC R9, c[0x0][0x370] ;  /* 0x0000dc00ff097b82 */ /* 0x000eb00000000800 */
[----:B------:R-:W3:Y:S01]  /*0080*/  LDC.64 R4, c[0x0][0x390] ;  /* 0x0000e400ff047b82 */ /* 0x000ee20000000a00 */
[----:B0-----:R-:W-:-:S04]  /*0090*/  IMAD R0, R7, UR6, R0 ;  /* 0x0000000607007c24 */ /* 0x001fc8000f8e0200 */
[----:B--2---:R-:W-:-:S04]  /*00a0*/  IMAD R0, R0, R9, UR4 ;  /* 0x0000000400007e24 */ /* 0x004fc8000f8e0209 */
[----:B-1----:R-:W-:Y:S01]  /*00b0*/  IMAD R8, R0, UR5, R3 ;  /* 0x0000000500087c24 */ /* 0x002fe2000f8e0203 */
[----:B---3--:R-:W-:-:S04]  /*00c0*/  ISETP.GE.AND P0, PT, R5, 0x1, PT ;  /* 0x000000010500780c */ /* 0x008fc80003f06270 */
[----:B------:R-:W-:-:S13]  /*00d0*/  ISETP.GE.OR P0, PT, R8, R4, !P0 ;  /* 0x000000040800720c */ /* 0x000fda0004706670 */
[----:B------:R-:W-:Y:S05]  /*00e0*/  @P0 EXIT ;  /* 0x000000000000094d */ /* 0x000fea0003800000 */
[----:B------:R-:W0:Y:S01]  /*00f0*/  LDC.64 R18, c[0x0][0x388] ;  /* 0x0000e200ff127b82 */ /* 0x000e220000000a00 */
[----:B------:R-:W1:Y:S01]  /*0100*/  LDCU.64 UR6, c[0x0][0x358] ;  /* 0x00006b00ff0677ac */ /* 0x000e620008000a00 */
[----:B0-----:R-:W-:-:S05]  /*0110*/  IMAD.WIDE R18, R8, 0x8, R18 ;  /* 0x0000000808127825 */ /* 0x001fca00078e0212 */
[----:B-1----:R0:W5:Y:S01]  /*0120*/  LDG.E.64 R24, desc[UR6][R18.64] ;  /* 0x0000000612187981 */ /* 0x002162000c1e1b00 */
[C---:B------:R-:W-:Y:S01]  /*0130*/  ISETP.GE.U32.AND P0, PT, R5.reuse, 0x8, PT ;  /* 0x000000080500780c */ /* 0x040fe20003f06070 */
[----:B------:R0:W1:Y:S01]  /*0140*/  I2F.F64.U32 R16, R5 ;  /* 0x0000000500107312 */ /* 0x0000620000201800 */
[----:B------:R-:W-:Y:S01]  /*0150*/  LOP3.LUT R6, R5, 0x7, RZ, 0xc0, !PT ;  /* 0x0000000705067812 */ /* 0x000fe200078ec0ff */
[----:B------:R-:W-:-:S10]  /*0160*/  IMAD.MOV.U32 R7, RZ, RZ, RZ ;  /* 0x000000ffff077224 */ /* 0x000fd400078e00ff */
[----:B0-----:R-:W-:Y:S05]  /*0170*/  @!P0 BRA `(.L_x_62) ;  /* 0x0000000c00a48947 */ /* 0x001fea0003800000 */
[----:B------:R-:W0:Y:S01]  /*0180*/  LDC R4, c[0x0][0x390] ;  /* 0x0000e400ff047b82 */ /* 0x000e220000000800 */
[----:B------:R-:W-:Y:S01]  /*0190*/  LOP3.LUT R7, R5, 0x7ffffff8, RZ, 0xc0, !PT ;  /* 0x7ffffff805077812 */ /* 0x000fe200078ec0ff */
[----:B------:R-:W-:-:S04]  /*01a0*/  IMAD.MOV.U32 R5, RZ, RZ, R8 ;  /* 0x000000ffff057224 */ /* 0x000fc800078e0008 */
[----:B------:R-:W-:Y:S02]  /*01b0*/  IMAD.MOV R3, RZ, RZ, -R7 ;  /* 0x000000ffff037224 */ /* 0x000fe400078e0a07 */
[----:B------:R-:W2:Y:S05]  /*01c0*/  LDC.64 R14, c[0x0][0x380] ;  /* 0x0000e000ff0e7b82 */ /* 0x000eaa0000000a00 */
.L_x_79:
[----:B--2---:R-:W-:-:S05]  /*01d0*/  IMAD.WIDE R12, R5, 0x8, R14 ;  /* 0x00000008050c7825 */ /* 0x004fca00078e020e */
[----:B------:R-:W2:Y:S01]  /*01e0*/  LDG.E.64 R20, desc[UR6][R12.64] ;  /* 0x000000060c147981 */ /* 0x000ea2000c1e1b00 */
[----:B-1----:R-:W1:Y:S01]  /*01f0*/  MUFU.RCP64H R11, R17 ;  /* 0x00000011000b7308 */ /* 0x002e620000001800 */
[----:B------:R-:W-:Y:S02]  /*0200*/  HFMA2 R10, -RZ, RZ, 0, 5.9604644775390625e-08 ;  /* 0x00000001ff0a7431 */ /* 0x000fe400000001ff */
[----:B------:R-:W-:Y:S01]  /*0210*/  VIADD R3, R3, 0x8 ;  /* 0x0000000803037836 */ /* 0x000fe20000000000 */
[----:B------:R-:W-:Y:S04]  /*0220*/  BSSY.RECONVERGENT B1, `(.L_x_63) ;  /* 0x0000016000017945 */ /* 0x000fe80003800200 */
[----:B------:R-:W-:Y:S01]  /*0230*/  ISETP.NE.AND P1, PT, R3, RZ, PT ;  /* 0x000000ff0300720c */ /* 0x000fe20003f25270 */
[----:B-1----:R-:W-:-:S08]  /*0240*/  DFMA R22, -R16, R10, 1 ;  /* 0x3ff000001016742b */ /* 0x002fd0000000010a */
[----:B------:R-:W-:-:S08]  /*0250*/  DFMA R22, R22, R22, R22 ;  /* 0x000000161616722b */ /* 0x000fd00000000016 */
[----:B------:R-:W-:-:S08]  /*0260*/  DFMA R22, R10, R22, R10 ;  /* 0x000000160a16722b */ /* 0x000fd0000000000a */
[----:B------:R-:W-:-:S08]  /*0270*/  DFMA R10, -R16, R22, 1 ;  /* 0x3ff00000100a742b */ /* 0x000fd00000000116 */
[----:B------:R-:W-:-:S08]  /*0280*/  DFMA R10, R22, R10, R22 ;  /* 0x0000000a160a722b */ /* 0x000fd00000000016 */
[----:B--2---:R-:W-:Y:S01]  /*0290*/  DMUL R22, R20, R10 ;  /* 0x0000000a14167228 */ /* 0x004fe20000000000 */
[----:B------:R-:W-:-:S07]  /*02a0*/  FSETP.GEU.AND P2, PT, |R21|, 6.5827683646048100446e-37, PT ;  /* 0x036000001500780b */ /* 0x000fce0003f4e200 */
[----:B------:R-:W-:-:S08]  /*02b0*/  DFMA R26, -R16, R22, R20 ;  /* 0x00000016101a722b */ /* 0x000fd00000000114 */
[----:B------:R-:W-:-:S10]  /*02c0*/  DFMA R10, R10, R26, R22 ;  /* 0x0000001a0a0a722b */ /* 0x000fd40000000016 */
[----:B------:R-:W-:-:S05]  /*02d0*/  FFMA R0, RZ, R17, R11 ;  /* 0x00000011ff007223 */ /* 0x000fca000000000b */
[----:B------:R-:W-:-:S13]  /*02e0*/  FSETP.GT.AND P0, PT, |R0|, 1.469367938527859385e-39, PT ;  /* 0x001000000000780b */ /* 0x000fda0003f04200 */
[----:B---3--:R-:W-:Y:S05]  /*02f0*/  @P0 BRA P2, `(.L_x_64) ;  /* 0x0000000000200947 */ /* 0x008fea0001000000 */
[----:B------:R-:W-:Y:S01]  /*0300*/  IMAD.MOV.U32 R0, RZ, RZ, R20 ;  /* 0x000000ffff007224 */ /* 0x000fe200078e0014 */
[----:B------:R-:W-:Y:S01]  /*0310*/  MOV R22, R16 ;  /* 0x0000001000167202 */ /* 0x000fe20000000f00 */
[----:B------:R-:W-:Y:S01]  /*0320*/  IMAD.MOV.U32 R9, RZ, RZ, R21 ;  /* 0x000000ffff097224 */ /* 0x000fe200078e0015 */
[----:B------:R-:W-:Y:S01]  /*0330*/  MOV R10, 0x360 ;  /* 0x00000360000a7802 */ /* 0x000fe20000000f00 */
[----:B------:R-:W-:-:S07]  /*0340*/  IMAD.MOV.U32 R23, RZ, RZ, R17 ;  /* 0x000000ffff177224 */ /* 0x000fce00078e0011 */
[----:B0----5:R-:W-:Y:S05]  /*0350*/  CALL.REL.NOINC `($__internal_2_$__cuda_sm20_div_rn_f64_full) ;  /* 0x0000001800ac7944 */ /* 0x021fea0003c00000 */
[----:B------:R-:W-:Y:S02]  /*0360*/  IMAD.MOV.U32 R10, RZ, RZ, R0 ;  /* 0x000000ffff0a7224 */ /* 0x000fe400078e0000 */
[----:B------:R-:W-:-:S07]  /*0370*/  IMAD.MOV.U32 R11, RZ, RZ, R9 ;  /* 0x000000ffff0b7224 */ /* 0x000fce00078e0009 */
.L_x_64:
[----:B------:R-:W-:Y:S05]  /*0380*/  BSYNC.RECONVERGENT B1 ;  /* 0x0000000000017941 */ /* 0x000fea0003800200 */
.L_x_63:
[----:B-----5:R-:W-:Y:S01]  /*0390*/  DADD R24, R10, R24 ;  /* 0x000000000a187229 */ /* 0x020fe20000000018 */
[----:B0-----:R-:W-:-:S06]  /*03a0*/  IMAD.WIDE R12, R4, 0x8, R12 ;  /* 0x00000008040c7825 */ /* 0x001fcc00078e020c */
[----:B------:R0:W-:Y:S04]  /*03b0*/  STG.E.64 desc[UR6][R18.64], R24 ;  /* 0x0000001812007986 */ /* 0x0001e8000c101b06 */
[----:B------:R-:W2:Y:S01]  /*03c0*/  LDG.E.64 R20, desc[UR6][R12.64] ;  /* 0x000000060c147981 */ /* 0x000ea2000c1e1b00 */
[----:B------:R-:W1:Y:S01]  /*03d0*/  MUFU.RCP64H R11, R17 ;  /* 0x00000011000b7308 */ /* 0x000e620000001800 */
[----:B------:R-:W-:Y:S01]  /*03e0*/  MOV R10, 0x1 ;  /* 0x00000001000a7802 */ /* 0x000fe20000000f00 */
[----:B------:R-:W-:Y:S05]  /*03f0*/  BSSY.RECONVERGENT B1, `(.L_x_65) ;  /* 0x0000015000017945 */ /* 0x000fea0003800200 */
        /* <DEDUP_REMOVED lines=11> */
[----:B0-----:R-:W-:Y:S05]  /*04b0*/  @P0 BRA P2, `(.L_x_66) ;  /* 0x0000000000200947 */ /* 0x001fea0001000000 */
[----:B------:R-:W-:Y:S01]  /*04c0*/  IMAD.MOV.U32 R0, RZ, RZ, R20 ;  /* 0x000000ffff007224 */ /* 0x000fe200078e0014 */
[----:B------:R-:W-:Y:S01]  /*04d0*/  MOV R23, R17 ;  /* 0x0000001100177202 */ /* 0x000fe20000000f00 */
[----:B------:R-:W-:Y:S01]  /*04e0*/  IMAD.MOV.U32 R9, RZ, RZ, R21 ;  /* 0x000000ffff097224 */ /* 0x000fe200078e0015 */
[----:B------:R-:W-:Y:S01]  /*04f0*/  MOV R10, 0x520 ;  /* 0x00000520000a7802 */ /* 0x000fe20000000f00 */
[----:B------:R-:W-:-:S07]  /*0500*/  IMAD.MOV.U32 R22, RZ, RZ, R16 ;  /* 0x000000ffff167224 */ /* 0x000fce00078e0010 */
[----:B------:R-:W-:Y:S05]  /*0510*/  CALL.REL.NOINC `($__internal_2_$__cuda_sm20_div_rn_f64_full) ;  /* 0x00000018003c7944 */ /* 0x000fea0003c00000 */
[----:B------:R-:W-:Y:S02]  /*0520*/  IMAD.MOV.U32 R10, RZ, RZ, R0 ;  /* 0x000000ffff0a7224 */ /* 0x000fe400078e0000 */
[----:B------:R-:W-:-:S07]  /*0530*/  IMAD.MOV.U32 R11, RZ, RZ, R9 ;  /* 0x000000ffff0b7224 */ /* 0x000fce00078e0009 */
.L_x_66:
[----:B------:R-:W-:Y:S05]  /*0540*/  BSYNC.RECONVERGENT B1 ;  /* 0x0000000000017941 */ /* 0x000fea0003800200 */
.L_x_65:
[----:B------:R-:W-:Y:S01]  /*0550*/  DADD R24, R24, R10 ;  /* 0x0000000018187229 */ /* 0x000fe2000000000a */
[----:B------:R-:W-:-:S06]  /*0560*/  IMAD.WIDE R12, R4, 0x8, R12 ;  /* 0x00000008040c7825 */ /* 0x000fcc00078e020c */
[----:B------:R0:W-:Y:S04]  /*0570*/  STG.E.64 desc[UR6][R18.64], R24 ;  /* 0x0000001812007986 */ /* 0x0001e8000c101b06 */
[----:B------:R-:W2:Y:S01]  /*0580*/  LDG.E.64 R20, desc[UR6][R12.64] ;  /* 0x000000060c147981 */ /* 0x000ea2000c1e1b00 */
[----:B------:R-:W1:Y:S01]  /*0590*/  MUFU.RCP64H R11, R17 ;  /* 0x00000011000b7308 */ /* 0x000e620000001800 */
[----:B------:R-:W-:Y:S01]  /*05a0*/  IMAD.MOV.U32 R10, RZ, RZ, 0x1 ;  /* 0x00000001ff0a7424 */ /* 0x000fe200078e00ff */
        /* <DEDUP_REMOVED lines=13> */
[----:B------:R-:W-:Y:S01]  /*0680*/  MOV R0, R20 ;  /* 0x0000001400007202 */ /* 0x000fe20000000f00 */
[----:B------:R-:W-:Y:S01]  /*0690*/  IMAD.MOV.U32 R9, RZ, RZ, R21 ;  /* 0x000000ffff097224 */ /* 0x000fe200078e0015 */
[----:B------:R-:W-:Y:S01]  /*06a0*/  MOV R10, 0x6e0 ;  /* 0x000006e0000a7802 */ /* 0x000fe20000000f00 */
[----:B------:R-:W-:Y:S02]  /*06b0*/  IMAD.MOV.U32 R22, RZ, RZ, R16 ;  /* 0x000000ffff167224 */ /* 0x000fe400078e0010 */
[----:B------:R-:W-:-:S07]  /*06c0*/  IMAD.MOV.U32 R23, RZ, RZ, R17 ;  /* 0x000000ffff177224 */ /* 0x000fce00078e0011 */
[----:B------:R-:W-:Y:S05]  /*06d0*/  CALL.REL.NOINC `($__internal_2_$__cuda_sm20_div_rn_f64_full) ;  /* 0x0000001400cc7944 */ /* 0x000fea0003c00000 */
[----:B------:R-:W-:Y:S01]  /*06e0*/  MOV R10, R0 ;  /* 0x00000000000a7202 */ /* 0x000fe20000000f00 */
[----:B------:R-:W-:-:S07]  /*06f0*/  IMAD.MOV.U32 R11, RZ, RZ, R9 ;  /* 0x000000ffff0b7224 */ /* 0x000fce00078e0009 */
.L_x_68:
[----:B------:R-:W-:Y:S05]  /*0700*/  BSYNC.RECONVERGENT B1 ;  /* 0x0000000000017941 */ /* 0x000fea0003800200 */
.L_x_67:
        /* <DEDUP_REMOVED lines=25> */
[----:B------:R-:W-:Y:S01]  /*08a0*/  IMAD.MOV.U32 R10, RZ, RZ, R0 ;  /* 0x000000ffff0a7224 */ /* 0x000fe200078e0000 */
[----:B------:R-:W-:-:S07]  /*08b0*/  MOV R11, R9 ;  /* 0x00000009000b7202 */ /* 0x000fce0000000f00 */
.L_x_70:
[----:B------:R-:W-:Y:S05]  /*08c0*/  BSYNC.RECONVERGENT B1 ;  /* 0x0000000000017941 */ /* 0x000fea0003800200 */
.L_x_69:
        /* <DEDUP_REMOVED lines=27> */
.L_x_72:
[----:B------:R-:W-:Y:S05]  /*0a80*/  BSYNC.RECONVERGENT B1 ;  /* 0x0000000000017941 */ /* 0x000fea0003800200 */
.L_x_71:
[----:B------:R-:W-:Y:S01]  /*0a90*/  DADD R24, R24, R10 ;  /* 0x0000000018187229 */ /* 0x000fe2000000000a */
[----:B------:R-:W-:-:S06]  /*0aa0*/  IMAD.WIDE R12, R4, 0x8, R12 ;  /* 0x00000008040c7825 */ /* 0x000fcc00078e020c */
        /* <DEDUP_REMOVED lines=25> */
.L_x_74:
[----:B------:R-:W-:Y:S05]  /*0c40*/  BSYNC.RECONVERGENT B1 ;  /* 0x0000000000017941 */ /* 0x000fea0003800200 */
.L_x_73:
        /* <DEDUP_REMOVED lines=21> */
[----:B------:R-:W-:Y:S01]  /*0da0*/  MOV R23, R17 ;  /* 0x0000001100177202 */ /* 0x000fe20000000f00 */
[----:B------:R-:W-:Y:S01]  /*0db0*/  IMAD.MOV.U32 R22, RZ, RZ, R16 ;  /* 0x000000ffff167224 */ /* 0x000fe200078e0010 */
[----:B------:R-:W-:-:S07]  /*0dc0*/  MOV R10, 0xde0 ;  /* 0x00000de0000a7802 */ /* 0x000fce0000000f00 */
[----:B------:R-:W-:Y:S05]  /*0dd0*/  CALL.REL.NOINC `($__internal_2_$__cuda_sm20_div_rn_f64_full) ;  /* 0x00000010000c7944 */ /* 0x000fea0003c00000 */
[----:B------:R-:W-:Y:S02]  /*0de0*/  IMAD.MOV.U32 R10, RZ, RZ, R0 ;  /* 0x000000ffff0a7224 */ /* 0x000fe400078e0000 */
[----:B------:R-:W-:-:S07]  /*0df0*/  IMAD.MOV.U32 R11, RZ, RZ, R9 ;  /* 0x000000ffff0b7224 */ /* 0x000fce00078e0009 */
.L_x_76:
[----:B------:R-:W-:Y:S05]  /*0e00*/  BSYNC.RECONVERGENT B1 ;  /* 0x0000000000017941 */ /* 0x000fea0003800200 */
.L_x_75:
        /* <DEDUP_REMOVED lines=27> */
.L_x_78:
[----:B------:R-:W-:Y:S05]  /*0fc0*/  BSYNC.RECONVERGENT B1 ;  /* 0x0000000000017941 */ /* 0x000fea0003800200 */
.L_x_77:
[----:B------:R-:W-:Y:S01]  /*0fd0*/  DADD R24, R24, R10 ;  /* 0x0000000018187229 */ /* 0x000fe2000000000a */
[----:B------:R-:W-:-:S06]  /*0fe0*/  IMAD R5, R4, 0x8, R5 ;  /* 0x0000000804057824 */ /* 0x000fcc00078e0205 */
[----:B------:R3:W-:Y:S01]  /*0ff0*/  STG.E.64 desc[UR6][R18.64], R24 ;  /* 0x0000001812007986 */ /* 0x0007e2000c101b06 */
[----:B------:R-:W-:Y:S05]  /*1000*/  @P1 BRA `(.L_x_79) ;  /* 0xfffffff000701947 */ /* 0x000fea000383ffff */
.L_x_62:
[----:B------:R-:W-:-:S13]  /*1010*/  ISETP.NE.AND P0, PT, R6, RZ, PT ;  /* 0x000000ff0600720c */ /* 0x000fda0003f05270 */
[----:B------:R-:W-:Y:S05]  /*1020*/  @!P0 EXIT ;  /* 0x000000000000894d */ /* 0x000fea0003800000 */
[----:B------:R-:W0:Y:S01]  /*1030*/  LDCU UR4, c[0x0][0x394] ;  /* 0x00007280ff0477ac */ /* 0x000e220008000800 */
[----:B------:R-:W-:Y:S01]  /*1040*/  ISETP.GE.U32.AND P0, PT, R6, 0x4, PT ;  /* 0x000000040600780c */ /* 0x000fe20003f06070 */
[----:B0-----:R-:W-:-:S12]  /*1050*/  ULOP3.LUT UR4, UR4, 0x3, URZ, 0xc0, !UPT ;  /* 0x0000000304047892 */ /* 0x001fd8000f8ec0ff */
[----:B------:R-:W-:Y:S05]  /*1060*/  @!P0 BRA `(.L_x_80) ;  /* 0x0000000400d88947 */ /* 0x000fea0003800000 */
[----:B------:R-:W0:Y:S01]  /*1070*/  LDC.64 R2, c[0x0][0x380] ;  /* 0x0000e000ff027b82 */ /* 0x000e220000000a00 */
[----:B------:R-:W-:-:S04]  /*1080*/  IMAD R5, R7, R4, R8 ;  /* 0x0000000407057224 */ /* 0x000fc800078e0208 */
[----:B0-----:R-:W-:-:S05]  /*1090*/  IMAD.WIDE R4, R5, 0x8, R2 ;  /* 0x0000000805047825 */ /* 0x001fca00078e0202 */
[----:B------:R-:W2:Y:S01]  /*10a0*/  LDG.E.64 R12, desc[UR6][R4.64] ;  /* 0x00000006040c7981 */ /* 0x000ea2000c1e1b00 */
[----:B-1----:R-:W0:Y:S01]  /*10b0*/  MUFU.RCP64H R3, R17 ;  /* 0x0000001100037308 */ /* 0x002e220000001800 */
[----:B------:R-:W-:Y:S01]  /*10c0*/  IMAD.MOV.U32 R2, RZ, RZ, 0x1 ;  /* 0x00000001ff027424 */ /* 0x000fe200078e00ff */
[----:B------:R-:W-:Y:S05]  /*10d0*/  BSSY.RECONVERGENT B1, `(.L_x_81) ;  /* 0x0000015000017945 */ /* 0x000fea0003800200 */
[----:B0-----:R-:W-:-:S08]  /*10e0*/  DFMA R10, -R16, R2, 1 ;  /* 0x3ff00000100a742b */ /* 0x001fd00000000102 */
        /* <DEDUP_REMOVED lines=10> */
[----:B------:R-:W-:Y:S05]  /*1190*/  @P0 BRA P1, `(.L_x_82) ;  /* 0x0000000000200947 */ /* 0x000fea0000800000 */
[----:B------:R-:W-:Y:S01]  /*11a0*/  MOV R0, R12 ;  /* 0x0000000c00007202 */ /* 0x000fe20000000f00 */
[----:B------:R-:W-:Y:S01]  /*11b0*/  IMAD.MOV.U32 R9, RZ, RZ, R13 ;  /* 0x000000ffff097224 */ /* 0x000fe200078e000d */
[----:B------:R-:W-:Y:S01]  /*11c0*/  MOV R23, R17 ;  /* 0x0000001100177202 */ /* 0x000fe20000000f00 */
[----:B------:R-:W-:Y:S01]  /*11d0*/  IMAD.MOV.U32 R22, RZ, RZ, R16 ;  /* 0x000000ffff167224 */ /* 0x000fe200078e0010 */
[----:B------:R-:W-:-:S07]  /*11e0*/  MOV R10, 0x1200 ;  /* 0x00001200000a7802 */ /* 0x000fce0000000f00 */
[----:B---3-5:R-:W-:Y:S05]  /*11f0*/  CALL.REL.NOINC `($__internal_2_$__cuda_sm20_div_rn_f64_full) ;  /* 0x0000000c00047944 */ /* 0x028fea0003c00000 */
[----:B------:R-:W-:Y:S02]  /*1200*/  IMAD.MOV.U32 R2, RZ, RZ, R0 ;  /* 0x000000ffff027224 */ /* 0x000fe400078e0000 */
[----:B------:R-:W-:-:S07]  /*1210*/  IMAD.MOV.U32 R3, RZ, RZ, R9 ;  /* 0x000000ffff037224 */ /* 0x000fce00078e0009 */
.L_x_82:
[----:B------:R-:W-:Y:S05]  /*1220*/  BSYNC.RECONVERGENT B1 ;  /* 0x0000000000017941 */ /* 0x000fea0003800200 */
.L_x_81:
[----:B------:R-:W0:Y:S01]  /*1230*/  LDC R9, c[0x0][0x390] ;  /* 0x0000e400ff097b82 */ /* 0x000e220000000800 */
[----:B---3-5:R-:W-:-:S07]  /*1240*/  DADD R24, R24, R2 ;  /* 0x0000000018187229 */ /* 0x028fce0000000002 */
[----:B------:R1:W-:Y:S01]  /*1250*/  STG.E.64 desc[UR6][R18.64], R24 ;  /* 0x0000001812007986 */ /* 0x0003e2000c101b06 */
[----:B0-----:R-:W-:-:S05]  /*1260*/  IMAD.WIDE R4, R9, 0x8, R4 ;  /* 0x0000000809047825 */ /* 0x001fca00078e0204 */
[----:B------:R-:W2:Y:S01]  /*1270*/  LDG.E.64 R12, desc[UR6][R4.64] ;  /* 0x00000006040c7981 */ /* 0x000ea2000c1e1b00 */
[----:B------:R-:W0:Y:S01]  /*1280*/  MUFU.RCP64H R3, R17 ;  /* 0x0000001100037308 */ /* 0x000e220000001800 */
[----:B------:R-:W-:Y:S01]  /*1290*/  MOV R2, 0x1 ;  /* 0x0000000100027802 */ /* 0x000fe20000000f00 */
        /* <DEDUP_REMOVED lines=12> */
[----:B-1----:R-:W-:Y:S05]  /*1360*/  @P0 BRA P1, `(.L_x_84) ;  /* 0x0000000000200947 */ /* 0x002fea0000800000 */
        /* <DEDUP_REMOVED lines=8> */
.L_x_84:
[----:B------:R-:W-:Y:S05]  /*13f0*/  BSYNC.RECONVERGENT B1 ;  /* 0x0000000000017941 */ /* 0x000fea0003800200 */
.L_x_83:
[----:B------:R-:W0:Y:S01]  /*1400*/  LDC R9, c[0x0][0x390] ;  /* 0x0000e400ff097b82 */ /* 0x000e220000000800 */
[----:B------:R-:W-:-:S07]  /*1410*/  DADD R24, R24, R2 ;  /* 0x0000000018187229 */ /* 0x000fce0000000002 */
[----:B------:R1:W-:Y:S01]  /*1420*/  STG.E.64 desc[UR6][R18.64], R24 ;  /* 0x0000001812007986 */ /* 0x0003e2000c101b06 */
[----:B0-----:R-:W-:-:S05]  /*1430*/  IMAD.WIDE R4, R9, 0x8, R4 ;  /* 0x0000000809047825 */ /* 0x001fca00078e0204 */
[----:B------:R-:W2:Y:S01]  /*1440*/  LDG.E.64 R12, desc[UR6][R4.64] ;  /* 0x00000006040c7981 */ /* 0x000ea2000c1e1b00 */
[----:B------:R-:W0:Y:S01]  /*1450*/  MUFU.RCP64H R3, R17 ;  /* 0x0000001100037308 */ /* 0x000e220000001800 */
        /* <DEDUP_REMOVED lines=20> */
[----:B------:R-:W-:Y:S01]  /*15a0*/  MOV R2, R0 ;  /* 0x0000000000027202 */ /* 0x000fe20000000f00 */
[----:B------:R-:W-:-:S07]  /*15b0*/  IMAD.MOV.U32 R3, RZ, RZ, R9 ;  /* 0x000000ffff037224 */ /* 0x000fce00078e0009 */
.L_x_86:
[----:B------:R-:W-:Y:S05]  /*15c0*/  BSYNC.RECONVERGENT B1 ;  /* 0x0000000000017941 */ /* 0x000fea0003800200 */
.L_x_85:
[----:B------:R-:W0:Y:S01]  /*15d0*/  LDC R9, c[0x0][0x390] ;  /* 0x0000e400ff097b82 */ /* 0x000e220000000800 */
[----:B------:R-:W-:-:S07]  /*15e0*/  DADD R24, R24, R2 ;  /* 0x0000000018187229 */ /* 0x000fce0000000002 */
[----:B------:R1:W-:Y:S01]  /*15f0*/  STG.E.64 desc[UR6][R18.64], R24 ;  /* 0x0000001812007986 */ /* 0x0003e2000c101b06 */
[----:B0-----:R-:W-:-:S06]  /*1600*/  IMAD.WIDE R4, R9, 0x8, R4 ;  /* 0x0000000809047825 */ /* 0x001fcc00078e0204 */
        /* <DEDUP_REMOVED lines=24> */
.L_x_88:
[----:B------:R-:W-:Y:S05]  /*1790*/  BSYNC.RECONVERGENT B1 ;  /* 0x0000000000017941 */ /* 0x000fea0003800200 */
.L_x_87:
[----:B------:R-:W-:Y:S01]  /*17a0*/  DADD R24, R24, R2 ;  /* 0x0000000018187229 */ /* 0x000fe20000000002 */
[----:B------:R-:W-:-:S06]  /*17b0*/  IADD3 R7, PT, PT, R7, 0x4, RZ ;  /* 0x0000000407077810 */ /* 0x000fcc0007ffe0ff */
[----:B------:R0:W-:Y:S04]  /*17c0*/  STG.E.64 desc[UR6][R18.64], R24 ;  /* 0x0000001812007986 */ /* 0x0001e8000c101b06 */
.L_x_80:
[----:B------:R-:W-:-:S13]  /*17d0*/  ISETP.NE.AND P0, PT, RZ, UR4, PT ;  /* 0x00000004ff007c0c */ /* 0x000fda000bf05270 */
[----:B------:R-:W-:Y:S05]  /*17e0*/  @!P0 EXIT ;  /* 0x000000000000894d */ /* 0x000fea0003800000 */
[----:B------:R-:W-:-:S09]  /*17f0*/  UISETP.NE.AND UP0, UPT, UR4, 0x1, UPT ;  /* 0x000000010400788c */ /* 0x000fd2000bf05270 */
[----:B------:R-:W-:Y:S05]  /*1800*/  BRA.U !UP0, `(.L_x_89) ;  /* 0x0000000108f47547 */ /* 0x000fea000b800000 */
[----:B------:R-:W2:Y:S01]  /*1810*/  LDC.64 R4, c[0x0][0x380] ;  /* 0x0000e000ff047b82 */ /* 0x000ea20000000a00 */
[----:B------:R-:W4:Y:S02]  /*1820*/  LDCU UR4, c[0x0][0x390] ;  /* 0x00007200ff0477ac */ /* 0x000f240008000800 */
[----:B----4-:R-:W-:-:S04]  /*1830*/  IMAD R3, R7, UR4, R8 ;  /* 0x0000000407037c24 */ /* 0x010fc8000f8e0208 */
[----:B--2---:R-:W-:-:S05]  /*1840*/  IMAD.WIDE R4, R3, 0x8, R4 ;  /* 0x0000000803047825 */ /* 0x004fca00078e0204 */
[----:B------:R-:W2:Y:S01]  /*1850*/  LDG.E.64 R12, desc[UR6][R4.64] ;  /* 0x00000006040c7981 */ /* 0x000ea2000c1e1b00 */
[----:B-1----:R-:W1:Y:S01]  /*1860*/  MUFU.RCP64H R3, R17 ;  /* 0x0000001100037308 */ /* 0x002e620000001800 */
        /* <DEDUP_REMOVED lines=14> */
[----:B------:R-:W-:Y:S01]  /*1950*/  IMAD.MOV.U32 R0, RZ, RZ, R12 ;  /* 0x000000ffff007224 */ /* 0x000fe200078e000c */
[----:B------:R-:W-:Y:S01]  /*1960*/  MOV R9, R13 ;  /* 0x0000000d00097202 */ /* 0x000fe20000000f00 */
[----:B------:R-:W-:Y:S01]  /*1970*/  IMAD.MOV.U32 R22, RZ, RZ, R16 ;  /* 0x000000ffff167224 */ /* 0x000fe200078e0010 */
[----:B------:R-:W-:Y:S01]  /*1980*/  MOV R10, 0x19b0 ;  /* 0x000019b0000a7802 */ /* 0x000fe20000000f00 */
[----:B------:R-:W-:-:S07]  /*1990*/  IMAD.MOV.U32 R23, RZ, RZ, R17 ;  /* 0x000000ffff177224 */ /* 0x000fce00078e0011 */
[----:B0--3-5:R-:W-:Y:S05]  /*19a0*/  CALL.REL.NOINC `($__internal_2_$__cuda_sm20_div_rn_f64_full) ;  /* 0x0000000400187944 */ /* 0x029fea0003c00000 */
[----:B------:R-:W-:Y:S01]  /*19b0*/  MOV R2, R0 ;  /* 0x0000000000027202 */ /* 0x000fe20000000f00 */
[----:B------:R-:W-:-:S07]  /*19c0*/  IMAD.MOV.U32 R3, RZ, RZ, R9 ;  /* 0x000000ffff037224 */ /* 0x000fce00078e0009 */
.L_x_91:
[----:B------:R-:W-:Y:S05]  /*19d0*/  BSYNC.RECONVERGENT B1 ;  /* 0x0000000000017941 */ /* 0x000fea0003800200 */
.L_x_90:
[----:B------:R-:W1:Y:S01]  /*19e0*/  LDC R9, c[0x0][0x390] ;  /* 0x0000e400ff097b82 */ /* 0x000e620000000800 */
[----:B0--3-5:R-:W-:-:S07]  /*19f0*/  DADD R24, R24, R2 ;  /* 0x0000000018187229 */ /* 0x029fce0000000002 */
[----:B------:R0:W-:Y:S01]  /*1a00*/  STG.E.64 desc[UR6][R18.64], R24 ;  /* 0x0000001812007986 */ /* 0x0001e2000c101b06 */
[----:B-1----:R-:W-:-:S06]  /*1a10*/  IMAD.WIDE R4, R9, 0x8, R4 ;  /* 0x0000000809047825 */ /* 0x002fcc00078e0204 */
        /* <DEDUP_REMOVED lines=24> */
.L_x_93:
[----:B------:R-:W-:Y:S05]  /*1ba0*/  BSYNC.RECONVERGENT B1 ;  /* 0x0000000000017941 */ /* 0x000fea0003800200 */
.L_x_92:
[----:B------:R-:W-:Y:S01]  /*1bb0*/  DADD R24, R24, R2 ;  /* 0x0000000018187229 */ /* 0x000fe20000000002 */
[----:B------:R-:W-:-:S06]  /*1bc0*/  IADD3 R7, PT, PT, R7, 0x2, RZ ;  /* 0x0000000207077810 */ /* 0x000fcc0007ffe0ff */
[----:B------:R2:W-:Y:S04]  /*1bd0*/  STG.E.64 desc[UR6][R18.64], R24 ;  /* 0x0000001812007986 */ /* 0x0005e8000c101b06 */
.L_x_89:
[----:B------:R-:W4:Y:S02]  /*1be0*/  LDC R0, c[0x0][0x394] ;  /* 0x0000e500ff007b82 */ /* 0x000f240000000800 */
[----:B----4-:R-:W-:-:S04]  /*1bf0*/  LOP3.LUT R0, R0, 0x1, RZ, 0xc0, !PT ;  /* 0x0000000100007812 */ /* 0x010fc800078ec0ff */
[----:B------:R-:W-:-:S13]  /*1c00*/  ISETP.NE.U32.AND P0, PT, R0, 0x1, PT ;  /* 0x000000010000780c */ /* 0x000fda0003f05070 */
[----:B------:R-:W-:Y:S05]  /*1c10*/  @P0 EXIT ;  /* 0x000000000000094d */ /* 0x000fea0003800000 */
[----:B------:R-:W4:Y:S01]  /*1c20*/  LDC.64 R2, c[0x0][0x380] ;  /* 0x0000e000ff027b82 */ /* 0x000f220000000a00 */
[----:B------:R-:W0:Y:S02]  /*1c30*/  LDCU UR4, c[0x0][0x390] ;  /* 0x00007200ff0477ac */ /* 0x000e240008000800 */
[----:B0-----:R-:W-:-:S04]  /*1c40*/  IMAD R7, R7, UR4, R8 ;  /* 0x0000000407077c24 */ /* 0x001fc8000f8e0208 */
[----:B----4-:R-:W-:-:S06]  /*1c50*/  IMAD.WIDE R2, R7, 0x8, R2 ;  /* 0x0000000807027825 */ /* 0x010fcc00078e0202 */
[----:B------:R-:W4:Y:S01]  /*1c60*/  LDG.E.64 R2, desc[UR6][R2.64] ;  /* 0x0000000602027981 */ /* 0x000f22000c1e1b00 */
        /* <DEDUP_REMOVED lines=8> */
[----:B----4-:R-:W-:Y:S01]  /*1cf0*/  DMUL R8, R6, R2 ;  /* 0x0000000206087228 */ /* 0x010fe20000000000 */
        /* <DEDUP_REMOVED lines=11> */
[----:B--23-5:R-:W-:Y:S05]  /*1db0*/  CALL.REL.NOINC `($__internal_2_$__cuda_sm20_div_rn_f64_full) ;  /* 0x0000000000147944 */ /* 0x02cfea0003c00000 */
[----:B------:R-:W-:-:S07]  /*1dc0*/  MOV R8, R0 ;  /* 0x0000000000087202 */ /* 0x000fce0000000f00 */
.L_x_95:
[----:B------:R-:W-:Y:S05]  /*1dd0*/  BSYNC.RECONVERGENT B1 ;  /* 0x0000000000017941 */ /* 0x000fea0003800200 */
.L_x_94:
[----:B-----5:R-:W-:-:S07]  /*1de0*/  DADD R8, R8, R24 ;  /* 0x0000000008087229 */ /* 0x020fce0000000018 */
[----:B------:R-:W-:Y:S01]  /*1df0*/  STG.E.64 desc[UR6][R18.64], R8 ;  /* 0x0000000812007986 */ /* 0x000fe2000c101b06 */
[----:B------:R-:W-:Y:S05]  /*1e00*/  EXIT ;  /* 0x000000000000794d */ /* 0x000fea0003800000 */
        .weak           $__internal_2_$__cuda_sm20_div_rn_f64_full
        .type           $__internal_2_$__cuda_sm20_div_rn_f64_full,@function
        .size           $__internal_2_$__cuda_sm20_div_rn_f64_full,(.L_x_238 - $__internal_2_$__cuda_sm20_div_rn_f64_full)
$__internal_2_$__cuda_sm20_div_rn_f64_full:
[C---:B------:R-:W-:Y:S01]  /*1e10*/  FSETP.GEU.AND P0, PT, |R23|.reuse, 1.469367938527859385e-39, PT ;  /* 0x001000001700780b */ /* 0x040fe20003f0e200 */
[----:B------:R-:W-:Y:S01]  /*1e20*/  IMAD.MOV.U32 R28, RZ, RZ, 0x1 ;  /* 0x00000001ff1c7424 */ /* 0x000fe200078e00ff */
[----:B------:R-:W-:Y:S01]  /*1e30*/  LOP3.LUT R20, R23, 0x800fffff, RZ, 0xc0, !PT ;  /* 0x800fffff17147812 */ /* 0x000fe200078ec0ff */
[----:B------:R-:W-:Y:S01]  /*1e40*/  IMAD.MOV.U32 R30, RZ, RZ, R0 ;  /* 0x000000ffff1e7224 */ /* 0x000fe200078e0000 */
[----:B------:R-:W-:Y:S01]  /*1e50*/  MOV R31, R9 ;  /* 0x00000009001f7202 */ /* 0x000fe20000000f00 */
[----:B------:R-:W-:Y:S01]  /*1e60*/  IMAD.MOV.U32 R0, RZ, RZ, 0x1ca00000 ;  /* 0x1ca00000ff007424 */ /* 0x000fe200078e00ff */
[----:B------:R-:W-:Y:S01]  /*1e70*/  LOP3.LUT R21, R20, 0x3ff00000, RZ, 0xfc, !PT ;  /* 0x3ff0000014157812 */ /* 0x000fe200078efcff */
[----:B------:R-:W-:Y:S01]  /*1e80*/  IMAD.MOV.U32 R20, RZ, RZ, R22 ;  /* 0x000000ffff147224 */ /* 0x000fe200078e0016 */
[C---:B------:R-:W-:Y:S01]  /*1e90*/  FSETP.GEU.AND P3, PT, |R31|.reuse, 1.469367938527859385e-39, PT ;  /* 0x001000001f00780b */ /* 0x040fe20003f6e200 */
[----:B------:R-:W-:Y:S01]  /*1ea0*/  BSSY.RECONVERGENT B0, `(.L_x_96) ;  /* 0x0000055000007945 */ /* 0x000fe20003800200 */
        /* <DEDUP_REMOVED lines=8> */
[----:B------:R-:W-:-:S04]  /*1f30*/  @!P3 ISETP.GE.U32.AND P4, PT, R2, R11, PT ;  /* 0x0000000b0200b20c */ /* 0x000fc80003f86070 */
[----:B------:R-:W-:-:S04]  /*1f40*/  @!P3 SEL R11, R0, 0x63400000, !P4 ;  /* 0x63400000000bb807 */ /* 0x000fc80006000000 */
[----:B------:R-:W-:Y:S01]  /*1f50*/  @!P3 LOP3.LUT R11, R11, 0x80000000, R31, 0xf8, !PT ;  /* 0x800000000b0bb812 */ /* 0x000fe200078ef81f */
[----:B0-----:R-:W-:-:S08]  /*1f60*/  DFMA R26, R28, -R20, 1 ;  /* 0x3ff000001c1a742b */ /* 0x001fd00000000814 */
[----:B------:R-:W-:-:S08]  /*1f70*/  DFMA R26, R26, R26, R26 ;  /* 0x0000001a1a1a722b */ /* 0x000fd0000000001a */
[----:B------:R-:W-:Y:S01]  /*1f80*/  DFMA R28, R28, R26, R28 ;  /* 0x0000001a1c1c722b */ /* 0x000fe2000000001c */
[----:B------:R-:W-:Y:S02]  /*1f90*/  SEL R26, R0, 0x63400000, !P2 ;  /* 0x63400000001a7807 */ /* 0x000fe40005000000 */
[----:B------:R-:W-:Y:S01]  /*1fa0*/  @!P3 LOP3.LUT R27, R11, 0x100000, RZ, 0xfc, !PT ;  /* 0x001000000b1bb812 */ /* 0x000fe200078efcff */
[----:B------:R-:W-:Y:S01]  /*1fb0*/  IMAD.MOV.U32 R11, RZ, RZ, R2 ;  /* 0x000000ffff0b7224 */ /* 0x000fe200078e0002 */
[----:B------:R-:W-:Y:S01]  /*1fc0*/  LOP3.LUT R33, R26, 0x800fffff, R31, 0xf8, !PT ;  /* 0x800fffff1a217812 */ /* 0x000fe200078ef81f */
[----:B------:R-:W-:Y:S02]  /*1fd0*/  @!P3 IMAD.MOV.U32 R26, RZ, RZ, RZ ;  /* 0x000000ffff1ab224 */ /* 0x000fe400078e00ff */
[----:B------:R-:W-:-:S04]  /*1fe0*/  DFMA R34, R28, -R20, 1 ;  /* 0x3ff000001c22742b */ /* 0x000fc80000000814 */
[----:B------:R-:W-:-:S04]  /*1ff0*/  @!P3 DFMA R32, R32, 2, -R26 ;  /* 0x400000002020b82b */ /* 0x000fc8000000081a */
[----:B------:R-:W-:-:S06]  /*2000*/  DFMA R34, R28, R34, R28 ;  /* 0x000000221c22722b */ /* 0x000fcc000000001c */
[----:B------:R-:W-:Y:S02]  /*2010*/  @!P3 LOP3.LUT R11, R33, 0x7ff00000, RZ, 0xc0, !PT ;  /* 0x7ff00000210bb812 */ /* 0x000fe400078ec0ff */
[----:B------:R-:W-:-:S08]  /*2020*/  DMUL R26, R34, R32 ;  /* 0x00000020221a7228 */ /* 0x000fd00000000000 */
[----:B------:R-:W-:-:S08]  /*2030*/  DFMA R28, R26, -R20, R32 ;  /* 0x800000141a1c722b */ /* 0x000fd00000000020 */
[----:B------:R-:W-:Y:S01]  /*2040*/  DFMA R28, R34, R28, R26 ;  /* 0x0000001c221c722b */ /* 0x000fe2000000001a */
[----:B------:R-:W-:-:S04]  /*2050*/  IADD3 R26, PT, PT, R11, -0x1, RZ ;  /* 0xffffffff0b1a7810 */ /* 0x000fc80007ffe0ff */
[----:B------:R-:W-:Y:S01]  /*2060*/  ISETP.GT.U32.AND P0, PT, R26, 0x7feffffe, PT ;  /* 0x7feffffe1a00780c */ /* 0x000fe20003f04070 */
[----:B------:R-:W-:-:S05]  /*2070*/  VIADD R26, R9, 0xffffffff ;  /* 0xffffffff091a7836 */ /* 0x000fca0000000000 */
[----:B------:R-:W-:-:S13]  /*2080*/  ISETP.GT.U32.OR P0, PT, R26, 0x7feffffe, P0 ;  /* 0x7feffffe1a00780c */ /* 0x000fda0000704470 */
[----:B------:R-:W-:Y:S05]  /*2090*/  @P0 BRA `(.L_x_97) ;  /* 0x0000000000740947 */ /* 0x000fea0003800000 */
[----:B------:R-:W-:Y:S01]  /*20a0*/  LOP3.LUT R9, R23, 0x7ff00000, RZ, 0xc0, !PT ;  /* 0x7ff0000017097812 */ /* 0x000fe200078ec0ff */
[----:B------:R-:W-:-:S03]  /*20b0*/  IMAD.MOV.U32 R30, RZ, RZ, RZ ;  /* 0x000000ffff1e7224 */ /* 0x000fc600078e00ff */
[CC--:B------:R-:W-:Y:S02]  /*20c0*/  VIADDMNMX R11, R2.reuse, -R9.reuse, 0xb9600000, !PT ;  /* 0xb9600000020b7446 */ /* 0x0c0fe40007800909 */
[----:B------:R-:W-:Y:S02]  /*20d0*/  ISETP.GE.U32.AND P0, PT, R2, R9, PT ;  /* 0x000000090200720c */ /* 0x000fe40003f06070 */
[----:B------:R-:W-:Y:S02]  /*20e0*/  VIMNMX R11, PT, PT, R11, 0x46a00000, PT ;  /* 0x46a000000b0b7848 */ /* 0x000fe40003fe0100 */
[----:B------:R-:W-:-:S05]  /*20f0*/  SEL R0, R0, 0x63400000, !P0 ;  /* 0x6340000000007807 */ /* 0x000fca0004000000 */
[----:B------:R-:W-:-:S05]  /*2100*/  IMAD.IADD R0, R11, 0x1, -R0 ;  /* 0x000000010b007824 */ /* 0x000fca00078e0a00 */
[----:B------:R-:W-:-:S06]  /*2110*/  IADD3 R31, PT, PT, R0, 0x7fe00000, RZ ;  /* 0x7fe00000001f7810 */ /* 0x000fcc0007ffe0ff */
[----:B------:R-:W-:-:S10]  /*2120*/  DMUL R26, R28, R30 ;  /* 0x0000001e1c1a7228 */ /* 0x000fd40000000000 */
[----:B------:R-:W-:-:S13]  /*2130*/  FSETP.GTU.AND P0, PT, |R27|, 1.469367938527859385e-39, PT ;  /* 0x001000001b00780b */ /* 0x000fda0003f0c200 */
[----:B------:R-:W-:Y:S05]  /*2140*/  @P0 BRA `(.L_x_98) ;  /* 0x0000000000a80947 */ /* 0x000fea0003800000 */
[----:B------:R-:W-:Y:S01]  /*2150*/  DFMA R20, R28, -R20, R32 ;  /* 0x800000141c14722b */ /* 0x000fe20000000020 */
[----:B------:R-:W-:-:S09]  /*2160*/  IMAD.MOV.U32 R30, RZ, RZ, RZ ;  /* 0x000000ffff1e7224 */ /* 0x000fd200078e00ff */
[C---:B------:R-:W-:Y:S02]  /*2170*/  FSETP.NEU.AND P0, PT, R21.reuse, RZ, PT ;  /* 0x000000ff1500720b */ /* 0x040fe40003f0d000 */
[----:B------:R-:W-:-:S04]  /*2180*/  LOP3.LUT R22, R21, 0x80000000, R23, 0x48, !PT ;  /* 0x8000000015167812 */ /* 0x000fc800078e4817 */
[----:B------:R-:W-:-:S07]  /*2190*/  LOP3.LUT R31, R22, R31, RZ, 0xfc, !PT ;  /* 0x0000001f161f7212 */ /* 0x000fce00078efcff */
[----:B------:R-:W-:Y:S05]  /*21a0*/  @!P0 BRA `(.L_x_98) ;  /* 0x0000000000908947 */ /* 0x000fea0003800000 */
[C---:B------:R-:W-:Y:S01]  /*21b0*/  IADD3 R21, PT, PT, -R0.reuse, RZ, RZ ;  /* 0x000000ff00157210 */ /* 0x040fe20007ffe1ff */
[----:B------:R-:W-:Y:S01]  /*21c0*/  IMAD.MOV.U32 R20, RZ, RZ, RZ ;  /* 0x000000ffff147224 */ /* 0x000fe200078e00ff */
[----:B------:R-:W-:-:S05]  /*21d0*/  IADD3 R0, PT, PT, -R0, -0x43300000, RZ ;  /* 0xbcd0000000007810 */ /* 0x000fca0007ffe1ff */
[----:B------:R-:W-:Y:S02]  /*21e0*/  DFMA R20, R26, -R20, R28 ;  /* 0x800000141a14722b */ /* 0x000fe4000000001c */
[----:B------:R-:W-:-:S08]  /*21f0*/  DMUL.RP R28, R28, R30 ;  /* 0x0000001e1c1c7228 */ /* 0x000fd00000008000 */
[----:B------:R-:W-:Y:S02]  /*2200*/  FSETP.NEU.AND P0, PT, |R21|, R0, PT ;  /* 0x000000001500720b */ /* 0x000fe40003f0d200 */
[----:B------:R-:W-:Y:S02]  /*2210*/  LOP3.LUT R0, R29, R22, RZ, 0x3c, !PT ;  /* 0x000000161d007212 */ /* 0x000fe400078e3cff */
[----:B------:R-:W-:Y:S02]  /*2220*/  FSEL R2, R28, R26, !P0 ;  /* 0x0000001a1c027208 */ /* 0x000fe40004000000 */
[----:B------:R-:W-:-:S03]  /*2230*/  FSEL R9, R0, R27, !P0 ;  /* 0x0000001b00097208 */ /* 0x000fc60004000000 */
[----:B------:R-:W-:Y:S01]  /*2240*/  IMAD.MOV.U32 R26, RZ, RZ, R2 ;  /* 0x000000ffff1a7224 */ /* 0x000fe200078e0002 */
[----:B------:R-:W-:Y:S01]  /*2250*/  MOV R27, R9 ;  /* 0x00000009001b7202 */ /* 0x000fe20000000f00 */
[----:B------:R-:W-:Y:S06]  /*2260*/  BRA `(.L_x_98) ;  /* 0x0000000000607947 */ /* 0x000fec0003800000 */
.L_x_97:
[----:B------:R-:W-:-:S14]  /*2270*/  DSETP.NAN.AND P0, PT, R30, R30, PT ;  /* 0x0000001e1e00722a */ /* 0x000fdc0003f08000 */
[----:B------:R-:W-:Y:S05]  /*2280*/  @P0 BRA `(.L_x_99) ;  /* 0x00000000004c0947 */ /* 0x000fea0003800000 */
[----:B------:R-:W-:-:S14]  /*2290*/  DSETP.NAN.AND P0, PT, R22, R22, PT ;  /* 0x000000161600722a */ /* 0x000fdc0003f08000 */
[----:B------:R-:W-:Y:S05]  /*22a0*/  @P0 BRA `(.L_x_100) ;  /* 0x0000000000340947 */ /* 0x000fea0003800000 */
[----:B------:R-:W-:Y:S01]  /*22b0*/  ISETP.NE.AND P0, PT, R11, R9, PT ;  /* 0x000000090b00720c */ /* 0x000fe20003f05270 */
[----:B------:R-:W-:Y:S02]  /*22c0*/  IMAD.MOV.U32 R26, RZ, RZ, 0x0 ;  /* 0x00000000ff1a7424 */ /* 0x000fe400078e00ff */
[----:B------:R-:W-:-:S10]  /*22d0*/  IMAD.MOV.U32 R27, RZ, RZ, -0x80000 ;  /* 0xfff80000ff1b7424 */ /* 0x000fd400078e00ff */
[----:B------:R-:W-:Y:S05]  /*22e0*/  @!P0 BRA `(.L_x_98) ;  /* 0x0000000000408947 */ /* 0x000fea0003800000 */
[----:B------:R-:W-:Y:S02]  /*22f0*/  ISETP.NE.AND P0, PT, R11, 0x7ff00000, PT ;  /* 0x7ff000000b00780c */ /* 0x000fe40003f05270 */
[----:B------:R-:W-:Y:S02]  /*2300*/  LOP3.LUT R23, R31, 0x80000000, R23, 0x48, !PT ;  /* 0x800000001f177812 */ /* 0x000fe400078e4817 */
[----:B------:R-:W-:-:S13]  /*2310*/  ISETP.EQ.OR P0, PT, R9, RZ, !P0 ;  /* 0x000000ff0900720c */ /* 0x000fda0004702670 */
[----:B------:R-:W-:Y:S01]  /*2320*/  @P0 LOP3.LUT R0, R23, 0x7ff00000, RZ, 0xfc, !PT ;  /* 0x7ff0000017000812 */ /* 0x000fe200078efcff */
[----:B------:R-:W-:Y:S01]  /*2330*/  @!P0 IMAD.MOV.U32 R27, RZ, RZ, R23 ;  /* 0x000000ffff1b8224 */ /* 0x000fe200078e0017 */
[----:B------:R-:W-:Y:S01]  /*2340*/  @!P0 MOV R26, RZ ;  /* 0x000000ff001a8202 */ /* 0x000fe20000000f00 */
[----:B------:R-:W-:Y:S01]  /*2350*/  @P0 IMAD.MOV.U32 R26, RZ, RZ, RZ ;  /* 0x000000ffff1a0224 */ /* 0x000fe200078e00ff */
[----:B------:R-:W-:Y:S01]  /*2360*/  @P0 MOV R27, R0 ;  /* 0x00000000001b0202 */ /* 0x000fe20000000f00 */
[----:B------:R-:W-:Y:S06]  /*2370*/  BRA `(.L_x_98) ;  /* 0x00000000001c7947 */ /* 0x000fec0003800000 */
.L_x_100:
[----:B------:R-:W-:Y:S01]  /*2380*/  LOP3.LUT R9, R23, 0x80000, RZ, 0xfc, !PT ;  /* 0x0008000017097812 */ /* 0x000fe200078efcff */
[----:B------:R-:W-:-:S04]  /*2390*/  IMAD.MOV.U32 R26, RZ, RZ, R22 ;  /* 0x000000ffff1a7224 */ /* 0x000fc800078e0016 */
[----:B------:R-:W-:Y:S01]  /*23a0*/  IMAD.MOV.U32 R27, RZ, RZ, R9 ;  /* 0x000000ffff1b7224 */ /* 0x000fe200078e0009 */
[----:B------:R-:W-:Y:S06]  /*23b0*/  BRA `(.L_x_98) ;  /* 0x00000000000c7947 */ /* 0x000fec0003800000 */
.L_x_99:
[----:B------:R-:W-:Y:S02]  /*23c0*/  LOP3.LUT R9, R31, 0x80000, RZ, 0xfc, !PT ;  /* 0x000800001f097812 */ /* 0x000fe400078efcff */
[----:B------:R-:W-:-:S03]  /*23d0*/  MOV R26, R30 ;  /* 0x0000001e001a7202 */ /* 0x000fc60000000f00 */
[----:B------:R-:W-:-:S07]  /*23e0*/  IMAD.MOV.U32 R27, RZ, RZ, R9 ;  /* 0x000000ffff1b7224 */ /* 0x000fce00078e0009 */
.L_x_98:
[----:B------:R-:W-:Y:S05]  /*23f0*/  BSYNC.RECONVERGENT B0 ;  /* 0x0000000000007941 */ /* 0x000fea0003800200 */
.L_x_96:
[----:B------:R-:W-:Y:S01]  /*2400*/  IMAD.MOV.U32 R11, RZ, RZ, 0x0 ;  /* 0x00000000ff0b7424 */ /* 0x000fe200078e00ff */
[----:B------:R-:W-:Y:S01]  /*2410*/  MOV R9, R27 ;  /* 0x0000001b00097202 */ /* 0x000fe20000000f00 */
[----:B------:R-:W-:Y:S02]  /*2420*/  IMAD.MOV.U32 R0, RZ, RZ, R26 ;  /* 0x000000ffff007224 */ /* 0x000fe400078e001a */
[----:B------:R-:W-:Y:S05]  /*2430*/  RET.REL.NODEC R10 `(ReturnSigma2tDependences) ;  /* 0xffffffd80af07950 */ /* 0x000fea0003c3ffff */
.L_x_101:
        /* <DEDUP_REMOVED lines=12> */
.L_x_238:


//--------------------- .text.CalcImpulsMomentGPU --------------------------
	.section	.text.CalcImpulsMomentGPU,"ax",@progbits
	.align	128
        .global         CalcImpulsMomentGPU
        .type           CalcImpulsMomentGPU,@function
        .size           CalcImpulsMomentGPU,(.L_x_244 - CalcImpulsMomentGPU)
        .other          CalcImpulsMomentGPU,@"STO_CUDA_ENTRY STV_DEFAULT"
CalcImpulsMomentGPU:
.text.CalcImpulsMomentGPU:
        /* <DEDUP_REMOVED lines=16> */
[----:B------:R-:W2:Y:S01]  /*0100*/  LDC.64 R4, c[0x0][0x3b0] ;  /* 0x0000ec00ff047b82 */ /* 0x000ea20000000a00 */
[----:B0-----:R-:W-:-:S06]  /*0110*/  IMAD.WIDE R2, R0, 0x8, R2 ;  /* 0x0000000800027825 */ /* 0x001fcc00078e0202 */
[----:B-1----:R-:W3:Y:S01]  /*0120*/  LDG.E.64 R2, desc[UR4][R2.64] ;  /* 0x0000000402027981 */ /* 0x002ee2000c1e1b00 */
[----:B--2---:R-:W-:-:S08]  /*0130*/  DMUL R4, R4, 0.25 ;  /* 0x3fd0000004047828 */ /* 0x004fd00000000000 */
[----:B---3--:R-:W-:-:S06]  /*0140*/  DSETP.GEU.AND P0, PT, R2, R4, PT ;  /* 0x000000040200722a */ /* 0x008fcc0003f0e000 */
[----:B------:R-:W-:-:S14]  /*0150*/  DSETP.LEU.OR P0, PT, R2, RZ, P0 ;  /* 0x000000ff0200722a */ /* 0x000fdc000070b400 */
[----:B------:R-:W-:Y:S05]  /*0160*/  @P0 BRA `(.L_x_102) ;  /* 0x0000000000480947 */ /* 0x000fea0003800000 */
[----:B------:R-:W0:Y:S08]  /*0170*/  LDC.64 R8, c[0x0][0x388] ;  /* 0x0000e200ff087b82 */ /* 0x000e300000000a00 */
[----:B------:R-:W1:Y:S08]  /*0180*/  LDC.64 R10, c[0x0][0x390] ;  /* 0x0000e400ff0a7b82 */ /* 0x000e700000000a00 */
[----:B------:R-:W2:Y:S08]  /*0190*/  LDC.64 R6, c[0x0][0x398] ;  /* 0x0000e600ff067b82 */ /* 0x000eb00000000a00 */
[----:B------:R-:W3:Y:S01]  /*01a0*/  LDC.64 R12, c[0x0][0x3a0] ;  /* 0x0000e800ff0c7b82 */ /* 0x000ee20000000a00 */
[----:B0-----:R-:W-:-:S06]  /*01b0*/  IMAD.WIDE R8, R0, 0x8, R8 ;  /* 0x0000000800087825 */ /* 0x001fcc00078e0208 */
[----:B------:R-:W4:Y:S01]  /*01c0*/  LDG.E.64 R8, desc[UR4][R8.64] ;  /* 0x0000000408087981 */ /* 0x000f22000c1e1b00 */
[----:B-1----:R-:W-:-:S06]  /*01d0*/  IMAD.WIDE R10, R0, 0x8, R10 ;  /* 0x00000008000a7825 */ /* 0x002fcc00078e020a */
[----:B------:R-:W4:Y:S01]  /*01e0*/  LDG.E.64 R10, desc[UR4][R10.64] ;  /* 0x000000040a0a7981 */ /* 0x000f22000c1e1b00 */
[----:B--2---:R-:W-:-:S06]  /*01f0*/  IMAD.WIDE R6, R0, 0x8, R6 ;  /* 0x0000000800067825 */ /* 0x004fcc00078e0206 */
[----:B------:R-:W2:Y:S01]  /*0200*/  LDG.E.64 R6, desc[UR4][R6.64] ;  /* 0x0000000406067981 */ /* 0x000ea2000c1e1b00 */
[----:B---3--:R-:W-:-:S05]  /*0210*/  IMAD.WIDE R12, R0, 0x8, R12 ;  /* 0x00000008000c7825 */ /* 0x008fca00078e020c */
[----:B------:R-:W3:Y:S01]  /*0220*/  LDG.E.64 R14, desc[UR4][R12.64] ;  /* 0x000000040c0e7981 */ /* 0x000ee2000c1e1b00 */
[----:B------:R-:W-:Y:S02]  /*0230*/  DFMA R2, R4, -0.5, R2 ;  /* 0xbfe000000402782b */ /* 0x000fe40000000002 */
[----:B----4-:R-:W-:-:S08]  /*0240*/  DMUL R4, R8, R10 ;  /* 0x0000000a08047228 */ /* 0x010fd00000000000 */
[----:B--2---:R-:W-:-:S08]  /*0250*/  DFMA R2, R2, R6, -R4 ;  /* 0x000000060202722b */ /* 0x004fd00000000804 */
[----:B---3--:R-:W-:-:S07]  /*0260*/  DADD R2, R2, R14 ;  /* 0x0000000002027229 */ /* 0x008fce000000000e */
[----:B------:R-:W-:Y:S01]  /*0270*/  STG.E.64 desc[UR4][R12.64], R2 ;  /* 0x000000020c007986 */ /* 0x000fe2000c101b04 */
[----:B------:R-:W-:Y:S05]  /*0280*/  EXIT ;  /* 0x000000000000794d */ /* 0x000fea0003800000 */
.L_x_102:
[----:B------:R-:W-:-:S06]  /*0290*/  DSETP.GT.AND P0, PT, R2, -R4, PT ;  /* 0x800000040200722a */ /* 0x000fcc0003f04000 */
[----:B------:R-:W-:-:S14]  /*02a0*/  DSETP.GEU.OR P0, PT, R2, RZ, !P0 ;  /* 0x000000ff0200722a */ /* 0x000fdc000470e400 */
[----:B------:R-:W-:Y:S05]  /*02b0*/  @P0 BRA `(.L_x_103) ;  /* 0x0000000000480947 */ /* 0x000fea0003800000 */
[----:B------:R-:W0:Y:S08]  /*02c0*/  LDC.64 R10, c[0x0][0x390] ;  /* 0x0000e400ff0a7b82 */ /* 0x000e300000000a00 */
[----:B------:R-:W1:Y:S08]  /*02d0*/  LDC.64 R8, c[0x0][0x388] ;  /* 0x0000e200ff087b82 */ /* 0x000e700000000a00 */
[----:B------:R-:W2:Y:S08]  /*02e0*/  LDC.64 R6, c[0x0][0x398] ;  /* 0x0000e600ff067b82 */ /* 0x000eb00000000a00 */
[----:B------:R-:W3:Y:S01]  /*02f0*/  LDC.64 R12, c[0x0][0x3a0] ;  /* 0x0000e800ff0c7b82 */ /* 0x000ee20000000a00 */
[----:B0-----:R-:W-:-:S06]  /*0300*/  IMAD.WIDE R10, R0, 0x8, R10 ;  /* 0x00000008000a7825 */ /* 0x001fcc00078e020a */
[----:B------:R-:W4:Y:S01]  /*0310*/  LDG.E.64 R10, desc[UR4][R10.64] ;  /* 0x000000040a0a7981 */ /* 0x000f22000c1e1b00 */
[----:B-1----:R-:W-:-:S05]  /*0320*/  IMAD.WIDE R14, R0, 0x8, R8 ;  /* 0x00000008000e7825 */ /* 0x002fca00078e0208 */
[----:B------:R-:W4:Y:S01]  /*0330*/  LDG.E.64 R8, desc[UR4][R14.64] ;  /* 0x000000040e087981 */ /* 0x000f22000c1e1b00 */
[----:B--2---:R-:W-:-:S06]  /*0340*/  IMAD.WIDE R6, R0, 0x8, R6 ;  /* 0x0000000800067825 */ /* 0x004fcc00078e0206 */
[----:B------:R-:W2:Y:S01]  /*0350*/  LDG.E.64 R6, desc[UR4][R6.64] ;  /* 0x0000000406067981 */ /* 0x000ea2000c1e1b00 */
[----:B---3--:R-:W-:-:S05]  /*0360*/  IMAD.WIDE R16, R0, 0x8, R12 ;  /* 0x0000000800107825 */ /* 0x008fca00078e020c */
[----:B------:R-:W3:Y:S01]  /*0370*/  LDG.E.64 R12, desc[UR4][R16.64] ;  /* 0x00000004100c7981 */ /* 0x000ee2000c1e1b00 */
[----:B------:R-:W-:Y:S02]  /*0380*/  DFMA R2, R4, 0.5, R2 ;  /* 0x3fe000000402782b */ /* 0x000fe40000000002 */
[----:B----4-:R-:W-:-:S08]  /*0390*/  DMUL R8, R8, R10 ;  /* 0x0000000a08087228 */ /* 0x010fd00000000000 */
[----:B--2---:R-:W-:-:S08]  /*03a0*/  DFMA R2, R2, R6, -R8 ;  /* 0x000000060202722b */ /* 0x004fd00000000808 */
[----:B---3--:R-:W-:-:S07]  /*03b0*/  DADD R2, -R2, R12 ;  /* 0x0000000002027229 */ /* 0x008fce000000010c */
[----:B------:R-:W-:Y:S01]  /*03c0*/  STG.E.64 desc[UR4][R16.64], R2 ;  /* 0x0000000210007986 */ /* 0x000fe2000c101b04 */
[----:B------:R-:W-:Y:S05]  /*03d0*/  EXIT ;  /* 0x000000000000794d */ /* 0x000fea0003800000 */
.L_x_103:
[----:B------:R-:W0:Y:S02]  /*03e0*/  LDC.64 R2, c[0x0][0x3a0] ;  /* 0x0000e800ff027b82 */ /* 0x000e240000000a00 */
[----:B0-----:R-:W-:-:S05]  /*03f0*/  IMAD.WIDE R4, R0, 0x8, R2 ;  /* 0x0000000800047825 */ /* 0x001fca00078e0202 */
[----:B------:R-:W2:Y:S02]  /*0400*/  LDG.E.64 R2, desc[UR4][R4.64] ;  /* 0x0000000404027981 */ /* 0x000ea4000c1e1b00 */
[----:B--2---:R-:W-:-:S07]  /*0410*/  DADD R2, RZ, R2 ;  /* 0x00000000ff027229 */ /* 0x004fce0000000002 */
[----:B------:R-:W-:Y:S01]  /*0420*/  STG.E.64 desc[UR4][R4.64], R2 ;  /* 0x0000000204007986 */ /* 0x000fe2000c101b04 */
[----:B------:R-:W-:Y:S05]  /*0430*/  EXIT ;  /* 0x000000000000794d */ /* 0x000fea0003800000 */
.L_x_104:
        /* <DEDUP_REMOVED lines=12> */
.L_x_244:


//--------------------- .text.VelVelCorrelation   --------------------------
	.section	.text.VelVelCorrelation,"ax",@progbits
	.align	128
        .global         VelVelCorrelation
        .type           VelVelCorrelation,@function
        .size           VelVelCorrelation,(.L_x_241 - VelVelCorrelation)
        .other          VelVelCorrelation,@"STO_CUDA_ENTRY STV_DEFAULT"
VelVelCorrelation:
.text.VelVelCorrelation:
[----:B------:R-:W0:Y:S01]  /*0000*/  LDC R1, c[0x0][0x37c] ;  /* 0x0000df00ff017b82 */ /* 0x000e220000000800 */
[----:B------:R-:W1:Y:S01]  /*0010*/  S2R R0, SR_TID.Y ;  /* 0x0000000000007919 */ /* 0x000e620000002200 */
[----:B------:R-:W2:Y:S06]  /*0020*/  LDCU UR5, c[0x0][0x360] ;  /* 0x00006c00ff0577ac */ /* 0x000eac0008000800 */
[----:B------:R-:W1:Y:S01]  /*0030*/  S2UR UR6, SR_CTAID.Y ;  /* 0x00000000000679c3 */ /* 0x000e620000002600 */
[----:B0-----:R-:W-:Y:S01]  /*0040*/  VIADD R1, R1, 0xffffffd8 ;  /* 0xffffffd801017836 */ /* 0x001fe20000000000 */
[----:B------:R-:W2:Y:S01]  /*0050*/  S2R R3, SR_TID.X ;  /* 0x0000000000037919 */ /* 0x000ea20000002100 */
[----:B------:R-:W0:Y:S05]  /*0060*/  LDCU UR7, c[0x0][0x3a8] ;  /* 0x00007500ff0777ac */ /* 0x000e2a0008000800 */
[----:B------:R-:W1:Y:S08]  /*0070*/  LDC R5, c[0x0][0x364] ;  /* 0x0000d900ff057b82 */ /* 0x000e700000000800 */
[----:B------:R-:W3:Y:S08]  /*0080*/  S2UR UR4, SR_CTAID.X ;  /* 0x00000000000479c3 */ /* 0x000ef00000002500 */
[----:B------:R-:W3:Y:S01]  /*0090*/  LDC R7, c[0x0][0x370] ;  /* 0x0000dc00ff077b82 */ /* 0x000ee20000000800 */
[----:B-1----:R-:W-:-:S04]  /*00a0*/  IMAD R0, R5, UR6, R0 ;  /* 0x0000000605007c24 */ /* 0x002fc8000f8e0200 */
[----:B---3--:R-:W-:-:S04]  /*00b0*/  IMAD R0, R0, R7, UR4 ;  /* 0x0000000400007e24 */ /* 0x008fc8000f8e0207 */
[----:B--2---:R-:W-:-:S05]  /*00c0*/  IMAD R2, R0, UR5, R3 ;  /* 0x0000000500027c24 */ /* 0x004fca000f8e0203 */
[----:B0-----:R-:W-:-:S13]  /*00d0*/  ISETP.GE.AND P0, PT, R2, UR7, PT ;  /* 0x0000000702007c0c */ /* 0x001fda000bf06270 */
[----:B------:R-:W-:Y:S05]  /*00e0*/  @P0 EXIT ;  /* 0x000000000000094d */ /* 0x000fea0003800000 */
[----:B------:R-:W0:Y:S01]  /*00f0*/  LDC.64 R44, c[0x0][0x388] ;  /* 0x0000e200ff2c7b82 */ /* 0x000e220000000a00 */
[----:B------:R-:W1:Y:S07]  /*0100*/  LDCU.64 UR38, c[0x0][0x358] ;  /* 0x00006b00ff2677ac */ /* 0x000e6e0008000a00 */
[----:B------:R-:W2:Y:S08]  /*0110*/  LDC.64 R26, c[0x0][0x390] ;  /* 0x0000e400ff1a7b82 */ /* 0x000eb00000000a00 */
[----:B------:R-:W3:Y:S08]  /*0120*/  LDC.64 R28, c[0x0][0x398] ;  /* 0x0000e600ff1c7b82 */ /* 0x000ef00000000a00 */
[----:B------:R-:W4:Y:S01]  /*0130*/  LDC.64 R30, c[0x0][0x3a0] ;  /* 0x0000e800ff1e7b82 */ /* 0x000f220000000a00 */
[C---:B0-----:R-:W-:Y:S01]  /*0140*/  IMAD.WIDE R44, R2.reuse, 0x8, R44 ;  /* 0x00000008022c7825 */ /* 0x041fe200078e022c */
[----:B------:R-:W0:Y:S01]  /*0150*/  MUFU.RCP64H R5, 2.09999847412109375 ;  /* 0x4000cccc00057908 */ /* 0x000e220000001800 */
[----:B------:R-:W0:Y:S04]  /*0160*/  LDCU.64 UR4, c[0x0][0x3b0] ;  /* 0x00007600ff0477ac */ /* 0x000e280008000a00 */
        /* <DEDUP_REMOVED lines=9> */
[----:B------:R-:W-:Y:S02]  /*0200*/  IMAD.MOV.U32 R9, RZ, RZ, 0x4000cccc ;  /* 0x4000ccccff097424 */ /* 0x000fe400078e00ff */
        /* <DEDUP_REMOVED lines=16> */
[----:B------:R-:W-:Y:S01]  /*0310*/  IMAD.MOV.U32 R3, RZ, RZ, 0x4000cccc ;  /* 0x4000ccccff037424 */ /* 0x000fe200078e00ff */
[----:B0-----:R-:W-:Y:S01]  /*0320*/  MOV R6, UR4 ;  /* 0x0000000400067c02 */ /* 0x001fe20008000f00 */
[----:B------:R-:W-:-:S07]  /*0330*/  IMAD.U32 R5, RZ, RZ, UR5 ;  /* 0x00000005ff057e24 */ /* 0x000fce000f8e00ff */
[----:B-----5:R-:W-:Y:S05]  /*0340*/  CALL.REL.NOINC `($__internal_3_$__cuda_sm20_div_rn_f64_full) ;  /* 0x0000008c000c7944 */ /* 0x020fea0003c00000 */
[----:B------:R-:W-:Y:S02]  /*0350*/  IMAD.MOV.U32 R34, RZ, RZ, R3 ;  /* 0x000000ffff227224 */ /* 0x000fe400078e0003 */
[----:B------:R-:W-:-:S07]  /*0360*/  IMAD.MOV.U32 R35, RZ, RZ, R0 ;  /* 0x000000ffff237224 */ /* 0x000fce00078e0000 */
.L_x_105:
[----:B------:R-:W-:Y:S01]  /*0370*/  ISETP.GE.AND P0, PT, R2, 0x1, PT ;  /* 0x000000010200780c */ /* 0x000fe20003f06270 */
[----:B------:R-:W0:Y:S01]  /*0380*/  LDCU UR42, c[0x0][0x3c4] ;  /* 0x00007880ff2a77ac */ /* 0x000e220008000800 */
[C-C-:B-----5:R-:W-:Y:S01]  /*0390*/  DADD R32, R44.reuse, R34.reuse ;  /* 0x000000002c207229 */ /* 0x160fe20000000022 */
[----:B------:R-:W-:Y:S01]  /*03a0*/  BSSY.RECONVERGENT B7, `(.L_x_106) ;  /* 0x00002ea000077945 */ /* 0x000fe20003800200 */
[----:B------:R-:W-:Y:S01]  /*03b0*/  DADD R34, R44, -R34 ;  /* 0x000000002c227229 */ /* 0x000fe20000000822 */
[----:B------:R-:W1:Y:S01]  /*03c0*/  LDCU UR43, c[0x0][0x3c8] ;  /* 0x00007900ff2b77ac */ /* 0x000e620008000800 */
[----:B------:R-:W-:Y:S01]  /*03d0*/  IMAD.MOV.U32 R16, RZ, RZ, RZ ;  /* 0x000000ffff107224 */ /* 0x000fe200078e00ff */
[----:B------:R-:W2:Y:S01]  /*03e0*/  LDCU UR44, c[0x0][0x3a8] ;  /* 0x00007500ff2c77ac */ /* 0x000ea20008000800 */
[----:B------:R-:W3:Y:S01]  /*03f0*/  LDCU.64 UR36, c[0x0][0x3b8] ;  /* 0x00007700ff2477ac */ /* 0x000ee20008000a00 */
[----:B------:R-:W4:Y:S04]  /*0400*/  LDCU.64 UR40, c[0x4][0x10] ;  /* 0x01000200ff2877ac */ /* 0x000f280008000a00 */
[----:B------:R-:W-:Y:S05]  /*0410*/  @!P0 BRA `(.L_x_107) ;  /* 0x0000002c00888947 */ /* 0x000fea0003800000 */
[-C--:B------:R-:W-:Y:S01]  /*0420*/  DMUL R4, R30, R30.reuse ;  /* 0x0000001e1e047228 */ /* 0x080fe20000000000 */
[----:B------:R-:W-:Y:S01]  /*0430*/  IMAD.MOV.U32 R8, RZ, RZ, 0x0 ;  /* 0x00000000ff087424 */ /* 0x000fe200078e00ff */
[----:B------:R-:W-:Y:S01]  /*0440*/  BSSY.RECONVERGENT B1, `(.L_x_108) ;  /* 0x000001d000017945 */ /* 0x000fe20003800200 */
[----:B------:R-:W-:Y:S01]  /*0450*/  IMAD.MOV.U32 R9, RZ, RZ, 0x3fd80000 ;  /* 0x3fd80000ff097424 */ /* 0x000fe200078e00ff */
[----:B------:R-:W-:-:S04]  /*0460*/  DFMA R12, RZ, R30, R28 ;  /* 0x0000001eff0c722b */ /* 0x000fc8000000001c */
[----:B------:R-:W-:-:S06]  /*0470*/  DFMA R4, R28, R28, R4 ;  /* 0x0000001c1c04722b */ /* 0x000fcc0000000004 */
[----:B------:R-:W5:Y:S04]  /*0480*/  MUFU.RSQ64H R15, R5 ;  /* 0x00000005000f7308 */ /* 0x000f680000001c00 */
[----:B------:R-:W-:-:S04]  /*0490*/  IADD3 R14, PT, PT, R5, -0x3500000, RZ ;  /* 0xfcb00000050e7810 */ /* 0x000fc80007ffe0ff */
[----:B------:R-:W-:Y:S02]  /*04a0*/  ISETP.GE.U32.AND P0, PT, R14, 0x7ca00000, PT ;  /* 0x7ca000000e00780c */ /* 0x000fe40003f06070 */
[----:B-----5:R-:W-:-:S08]  /*04b0*/  DMUL R6, R14, R14 ;  /* 0x0000000e0e067228 */ /* 0x020fd00000000000 */
        /* <DEDUP_REMOVED lines=9> */
[----:B------:R-:W-:Y:S10]  /*0550*/  @!P0 BRA `(.L_x_109) ;  /* 0x00000000002c8947 */ /* 0x000ff40003800000 */
[----:B------:R-:W-:Y:S01]  /*0560*/  IMAD.MOV.U32 R11, RZ, RZ, R4 ;  /* 0x000000ffff0b7224 */ /* 0x000fe200078e0004 */
[----:B------:R-:W-:Y:S01]  /*0570*/  MOV R10, R5 ;  /* 0x00000005000a7202 */ /* 0x000fe20000000f00 */
[----:B------:R-:W-:Y:S01]  /*0580*/  IMAD.MOV.U32 R7, RZ, RZ, R9 ;  /* 0x000000ffff077224 */ /* 0x000fe200078e0009 */
[----:B------:R-:W-:Y:S01]  /*0590*/  MOV R0, 0x5f0 ;  /* 0x000005f000007802 */ /* 0x000fe20000000f00 */
[----:B------:R-:W-:Y:S02]  /*05a0*/  IMAD.MOV.U32 R4, RZ, RZ, R16 ;  /* 0x000000ffff047224 */ /* 0x000fe400078e0010 */
[----:B------:R-:W-:Y:S02]  /*05b0*/  IMAD.MOV.U32 R3, RZ, RZ, R17 ;  /* 0x000000ffff037224 */ /* 0x000fe400078e0011 */
[----:B------:R-:W-:Y:S02]  /*05c0*/  IMAD.MOV.U32 R9, RZ, RZ, R14 ;  /* 0x000000ffff097224 */ /* 0x000fe400078e000e */
[----:B------:R-:W-:-:S07]  /*05d0*/  IMAD.MOV.U32 R5, RZ, RZ, R19 ;  /* 0x000000ffff057224 */ /* 0x000fce00078e0013 */
[----:B01234-:R-:W-:Y:S05]  /*05e0*/  CALL.REL.NOINC `($__internal_4_$__cuda_sm20_dsqrt_rn_f64_mediumpath_v1) ;  /* 0x0000008c00f87944 */ /* 0x01ffea0003c00000 */
[----:B------:R-:W-:Y:S01]  /*05f0*/  MOV R54, R4 ;  /* 0x0000000400367202 */ /* 0x000fe20000000f00 */
[----:B------:R-:W-:-:S07]  /*0600*/  IMAD.MOV.U32 R55, RZ, RZ, R3 ;  /* 0x000000ffff377224 */ /* 0x000fce00078e0003 */
.L_x_109:
[----:B01234-:R-:W-:Y:S05]  /*0610*/  BSYNC.RECONVERGENT B1 ;  /* 0x0000000000017941 */ /* 0x01ffea0003800200 */
.L_x_108:
[----:B------:R-:W0:Y:S01]  /*0620*/  MUFU.RCP64H R5, R55 ;  /* 0x0000003700057308 */ /* 0x000e220000001800 */
[----:B------:R-:W-:Y:S01]  /*0630*/  IMAD.MOV.U32 R4, RZ, RZ, 0x1 ;  /* 0x00000001ff047424 */ /* 0x000fe200078e00ff */
[----:B------:R-:W-:Y:S01]  /*0640*/  FSETP.GEU.AND P1, PT, |R13|, 6.5827683646048100446e-37, PT ;  /* 0x036000000d00780b */ /* 0x000fe20003f2e200 */
[----:B------:R-:W-:Y:S04]  /*0650*/  BSSY.RECONVERGENT B1, `(.L_x_110) ;  /* 0x0000014000017945 */ /* 0x000fe80003800200 */
[----:B0-----:R-:W-:-:S08]  /*0660*/  DFMA R6, R4, -R54, 1 ;  /* 0x3ff000000406742b */ /* 0x001fd00000000836 */
[----:B------:R-:W-:-:S08]  /*0670*/  DFMA R6, R6, R6, R6 ;  /* 0x000000060606722b */ /* 0x000fd00000000006 */
[----:B------:R-:W-:-:S08]  /*0680*/  DFMA R6, R4, R6, R4 ;  /* 0x000000060406722b */ /* 0x000fd00000000004 */
[----:B------:R-:W-:-:S08]  /*0690*/  DFMA R4, R6, -R54, 1 ;  /* 0x3ff000000604742b */ /* 0x000fd00000000836 */
[----:B------:R-:W-:-:S08]  /*06a0*/  DFMA R4, R6, R4, R6 ;  /* 0x000000040604722b */ /* 0x000fd00000000006 */
[----:B------:R-:W-:-:S08]  /*06b0*/  DMUL R6, R12, R4 ;  /* 0x000000040c067228 */ /* 0x000fd00000000000 */
[----:B------:R-:W-:-:S08]  /*06c0*/  DFMA R8, R6, -R54, R12 ;  /* 0x800000360608722b */ /* 0x000fd0000000000c */
        /* <DEDUP_REMOVED lines=9> */
[----:B------:R-:W-:Y:S05]  /*0760*/  CALL.REL.NOINC `($__internal_3_$__cuda_sm20_div_rn_f64_full) ;  /* 0x0000008800047944 */ /* 0x000fea0003c00000 */
[----:B------:R-:W-:Y:S02]  /*0770*/  IMAD.MOV.U32 R4, RZ, RZ, R3 ;  /* 0x000000ffff047224 */ /* 0x000fe400078e0003 */
[----:B------:R-:W-:-:S07]  /*0780*/  IMAD.MOV.U32 R5, RZ, RZ, R0 ;  /* 0x000000ffff057224 */ /* 0x000fce00078e0000 */
.L_x_111:
[----:B------:R-:W-:Y:S05]  /*0790*/  BSYNC.RECONVERGENT B1 ;  /* 0x0000000000017941 */ /* 0x000fea0003800200 */
.L_x_110:
[C---:B------:R-:W-:Y:S01]  /*07a0*/  DSETP.GT.AND P0, PT, R4.reuse, 1, PT ;  /* 0x3ff000000400742a */ /* 0x040fe20003f04000 */
[----:B------:R-:W-:Y:S01]  /*07b0*/  UMOV UR4, 0xdc1895e9 ;  /* 0xdc1895e900047882 */ /* 0x000fe20000000000 */
[----:B------:R-:W-:Y:S01]  /*07c0*/  DSETP.GEU.AND P1, PT, R4, -1, PT ;  /* 0xbff000000400742a */ /* 0x000fe20003f2e000 */
[----:B------:R-:W-:Y:S01]  /*07d0*/  UMOV UR5, 0x3fb0066b ;  /* 0x3fb0066b00057882 */ /* 0x000fe20000000000 */
[----:B------:R-:W-:Y:S01]  /*07e0*/  UMOV UR6, 0x34cf1c48 ;  /* 0x34cf1c4800067882 */ /* 0x000fe20000000000 */
[----:B------:R-:W-:Y:S01]  /*07f0*/  UMOV UR7, 0x3f91bf77 ;  /* 0x3f91bf7700077882 */ /* 0x000fe20000000000 */
[----:B------:R-:W-:Y:S01]  /*0800*/  FSEL R48, R4, RZ, !P0 ;  /* 0x000000ff04307208 */ /* 0x000fe20004000000 */
[----:B------:R-:W-:Y:S01]  /*0810*/  UMOV UR8, 0x33145c07 ;  /* 0x33145c0700087882 */ /* 0x000fe20000000000 */
[----:B------:R-:W-:Y:S01]  /*0820*/  FSEL R4, R5, 1.875, !P0 ;  /* 0x3ff0000005047808 */ /* 0x000fe20004000000 */
[----:B------:R-:W-:Y:S01]  /*0830*/  IMAD.MOV.U32 R5, RZ, RZ, 0x3fb3823b ;  /* 0x3fb3823bff057424 */ /* 0x000fe200078e00ff */
[----:B------:R-:W-:Y:S01]  /*0840*/  FSEL R48, R48, RZ, P1 ;  /* 0x000000ff30307208 */ /* 0x000fe20000800000 */
[----:B------:R-:W-:Y:S01]  /*0850*/  UMOV UR9, 0x3c91a626 ;  /* 0x3c91a62600097882 */ /* 0x000fe20000000000 */
[----:B------:R-:W-:Y:S01]  /*0860*/  FSEL R49, R4, -1.875, P1 ;  /* 0xbff0000004317808 */ /* 0x000fe20000800000 */
[----:B------:R-:W-:Y:S01]  /*0870*/  IMAD.MOV.U32 R4, RZ, RZ, 0x180754af ;  /* 0x180754afff047424 */ /* 0x000fe200078e00ff */
[----:B------:R-:W-:Y:S01]  /*0880*/  UMOV UR12, 0x33145c07 ;  /* 0x33145c07000c7882 */ /* 0x000fe20000000000 */
[----:B------:R-:W-:Y:S01]  /*0890*/  UMOV UR13, 0x3c91a626 ;  /* 0x3c91a626000d7882 */ /* 0x000fe20000000000 */
[----:B------:R-:W0:Y:S01]  /*08a0*/  LDCU UR14, c[0x0][0x3a8] ;  /* 0x00007500ff0e77ac */ /* 0x000e220008000800 */
[----:B------:R-:W-:Y:S01]  /*08b0*/  ISETP.GE.AND P2, PT, R49, RZ, PT ;  /* 0x000000ff3100720c */ /* 0x000fe20003f46270 */
[----:B------:R-:W-:-:S02]  /*08c0*/  DMUL R6, R48, R48 ;  /* 0x0000003030067228 */ /* 0x000fc40000000000 */
[----:B------:R-:W-:Y:S01]  /*08d0*/  DADD R52, -|R48|, 1 ;  /* 0x3ff0000030347429 */ /* 0x000fe20000000300 */
[----:B------:R-:W-:Y:S01]  /*08e0*/  UMOV UR10, 0x54442d18 ;  /* 0x54442d18000a7882 */ /* 0x000fe20000000000 */
[----:B------:R-:W-:Y:S01]  /*08f0*/  UMOV UR11, 0x3ff921fb ;  /* 0x3ff921fb000b7882 */ /* 0x000fe20000000000 */
[----:B------:R-:W-:Y:S01]  /*0900*/  DADD R16, -RZ, |R48| ;  /* 0x00000000ff107229 */ /* 0x000fe20000000530 */
[----:B------:R-:W-:Y:S02]  /*0910*/  P2R R41, PR, RZ, 0x4 ;  /* 0x00000004ff297803 */ /* 0x000fe40000000000 */
[----:B------:R-:W-:Y:S01]  /*0920*/  DFMA R4, R6, UR4, -R4 ;  /* 0x0000000406047c2b */ /* 0x000fe20008000804 */
[----:B------:R-:W-:Y:S01]  /*0930*/  UMOV UR4, 0xcc2f79ae ;  /* 0xcc2f79ae00047882 */ /* 0x000fe20000000000 */
[----:B------:R-:W-:Y:S02]  /*0940*/  UMOV UR5, 0x3fb11e52 ;  /* 0x3fb11e5200057882 */ /* 0x000fe40000000000 */
[----:B------:R-:W-:-:S02]  /*0950*/  VIADD R51, R53, 0xfff00000 ;  /* 0xfff0000035337836 */ /* 0x000fc40000000000 */
[----:B------:R-:W-:Y:S02]  /*0960*/  IMAD.MOV.U32 R50, RZ, RZ, R52 ;  /* 0x000000ffff327224 */ /* 0x000fe400078e0034 */
[----:B------:R-:W-:Y:S01]  /*0970*/  DFMA R4, R6, R4, UR4 ;  /* 0x0000000406047e2b */ /* 0x000fe20008000004 */
[----:B------:R-:W-:Y:S01]  /*0980*/  UMOV UR4, 0x3526861b ;  /* 0x3526861b00047882 */ /* 0x000fe20000000000 */
[----:B------:R-:W-:Y:S01]  /*0990*/  UMOV UR5, 0x3f924eaf ;  /* 0x3f924eaf00057882 */ /* 0x000fe20000000000 */
[----:B0-----:R-:W-:-:S04]  /*09a0*/  VIMNMX R16, PT, PT, R2, UR14, PT ;  /* 0x0000000e02107c48 */ /* 0x001fc8000bfe0100 */
[----:B------:R-:W-:Y:S01]  /*09b0*/  VIMNMX R16, PT, PT, R16, 0x1, !PT ;  /* 0x0000000110107848 */ /* 0x000fe20007fe0100 */
[----:B------:R-:W-:Y:S01]  /*09c0*/  DFMA R4, R6, R4, -UR4 ;  /* 0x8000000406047e2b */ /* 0x000fe20008000004 */
[----:B------:R-:W-:Y:S01]  /*09d0*/  UMOV UR4, 0xa31e6cb7 ;  /* 0xa31e6cb700047882 */ /* 0x000fe20000000000 */
[----:B------:R-:W-:Y:S02]  /*09e0*/  UMOV UR5, 0x3f91df02 ;  /* 0x3f91df0200057882 */ /* 0x000fe40000000000 */
[----:B------:R-:W-:-:S04]  /*09f0*/  IMAD.MOV R40, RZ, RZ, -R16 ;  /* 0x000000ffff287224 */ /* 0x000fc800078e0a10 */
[----:B------:R-:W-:Y:S01]  /*0a00*/  DFMA R4, R6, R4, UR4 ;  /* 0x0000000406047e2b */ /* 0x000fe20008000004 */
[----:B------:R-:W-:Y:S01]  /*0a10*/  UMOV UR4, 0xb0eec6cc ;  /* 0xb0eec6cc00047882 */ /* 0x000fe20000000000 */
[----:B------:R-:W-:-:S06]  /*0a20*/  UMOV UR5, 0x3f847d18 ;  /* 0x3f847d1800057882 */ /* 0x000fcc0000000000 */
[----:B------:R-:W-:Y:S01]  /*0a30*/  DFMA R4, R6, R4, UR4 ;  /* 0x0000000406047e2b */ /* 0x000fe20008000004 */
[----:B------:R-:W-:Y:S01]  /*0a40*/  UMOV UR4, 0x61ba53b0 ;  /* 0x61ba53b000047882 */ /* 0x000fe20000000000 */
[----:B------:R-:W-:-:S06]  /*0a50*/  UMOV UR5, 0x3f8d0af9 ;  /* 0x3f8d0af900057882 */ /* 0x000fcc0000000000 */
[----:B------:R-:W-:Y:S01]  /*0a60*/  DFMA R8, R6, R4, UR4 ;  /* 0x0000000406087e2b */ /* 0x000fe20008000004 */
[----:B------:R-:W-:Y:S01]  /*0a70*/  UMOV UR4, 0x71155f70 ;  /* 0x71155f7000047882 */ /* 0x000fe20000000000 */
[----:B------:R-:W-:Y:S01]  /*0a80*/  IMAD.MOV.U32 R4, RZ, RZ, 0x66faac4b ;  /* 0x66faac4bff047424 */ /* 0x000fe200078e00ff */
[----:B------:R-:W-:Y:S01]  /*0a90*/  MOV R5, 0x3ebac2fe ;  /* 0x3ebac2fe00057802 */ /* 0x000fe20000000f00 */
[----:B------:R-:W-:-:S04]  /*0aa0*/  UMOV UR5, 0x3ec715b3 ;  /* 0x3ec715b300057882 */ /* 0x000fc80000000000 */
[----:B------:R-:W-:Y:S01]  /*0ab0*/  DFMA R8, R6, R8, UR6 ;  /* 0x0000000606087e2b */ /* 0x000fe20008000008 */
[----:B------:R-:W-:Y:S01]  /*0ac0*/  UMOV UR6, 0x83144ef7 ;  /* 0x83144ef700067882 */ /* 0x000fe20000000000 */
[----:B------:R-:W-:Y:S01]  /*0ad0*/  DFMA R4, R52, UR4, -R4 ;  /* 0x0000000434047c2b */ /* 0x000fe20008000804 */
[----:B------:R-:W-:Y:S01]  /*0ae0*/  UMOV UR4, 0x8efcd9b8 ;  /* 0x8efcd9b800047882 */ /* 0x000fe20000000000 */
[----:B------:R-:W-:Y:S01]  /*0af0*/  UMOV UR5, 0x3ed9a9b8 ;  /* 0x3ed9a9b800057882 */ /* 0x000fe20000000000 */
[----:B------:R-:W-:-:S03]  /*0b00*/  UMOV UR7, 0x3f96e914 ;  /* 0x3f96e91400077882 */ /* 0x000fc60000000000 */
[----:B------:R-:W-:Y:S01]  /*0b10*/  DFMA R8, R6, R8, UR6 ;  /* 0x0000000606087e2b */ /* 0x000fe20008000008 */
[----:B------:R-:W-:Y:S01]  /*0b20*/  UMOV UR6, 0xa4f9f81 ;  /* 0x0a4f9f8100067882 */ /* 0x000fe20000000000 */
[----:B------:R-:W-:Y:S01]  /*0b30*/  DFMA R4, R52, R4, UR4 ;  /* 0x0000000434047e2b */ /* 0x000fe20008000004 */
        /* <DEDUP_REMOVED lines=27> */
[----:B------:R-:W-:Y:S02]  /*0cf0*/  DMUL R8, R6, R8 ;  /* 0x0000000806087228 */ /* 0x000fe40000000000 */
[----:B------:R-:W-:Y:S01]  /*0d00*/  DFMA R4, R52, R4, UR4 ;  /* 0x0000000434047e2b */ /* 0x000fe20008000004 */
[----:B------:R-:W-:Y:S01]  /*0d10*/  UMOV UR4, 0x60009c8f ;  /* 0x60009c8f00047882 */ /* 0x000fe20000000000 */
[----:B------:R-:W-:-:S04]  /*0d20*/  UMOV UR5, 0x3f46e8ba ;  /* 0x3f46e8ba00057882 */ /* 0x000fc80000000000 */
[----:B------:R-:W-:Y:S02]  /*0d30*/  DFMA R8, |R48|, R8, |R48| ;  /* 0x000000083008722b */ /* 0x000fe40000000630 */
[----:B------:R-:W-:Y:S01]  /*0d40*/  DFMA R4, R52, R4, UR4 ;  /* 0x0000000434047e2b */ /* 0x000fe20008000004 */
[----:B------:R-:W-:Y:S01]  /*0d50*/  UMOV UR4, 0xc62b05a2 ;  /* 0xc62b05a200047882 */ /* 0x000fe20000000000 */
[----:B------:R-:W-:Y:S01]  /*0d60*/  UMOV UR5, 0x3f5f1c71 ;  /* 0x3f5f1c7100057882 */ /* 0x000fe20000000000 */
[----:B------:R-:W-:-:S03]  /*0d70*/  DMUL R48, RZ, |R48| ;  /* 0x40000030ff307228 */ /* 0x000fc60000000000 */
[----:B------:R-:W-:Y:S01]  /*0d80*/  DADD R6, R8, -UR8 ;  /* 0x8000000808067e29 */ /* 0x000fe20008000000 */
[----:B------:R-:W0:Y:S01]  /*0d90*/  LDCU.64 UR8, c[0x0][0x388] ;  /* 0x00007100ff0877ac */ /* 0x000e220008000a00 */
[----:B------:R-:W-:Y:S02]  /*0da0*/  DFMA R4, R52, R4, UR4 ;  /* 0x0000000434047e2b */ /* 0x000fe40008000004 */
[----:B------:R-:W-:Y:S01]  /*0db0*/  DADD R8, R8, UR12 ;  /* 0x0000000c08087e29 */ /* 0x000fe20008000000 */
[----:B------:R-:W-:Y:S01]  /*0dc0*/  UMOV UR4, 0x3333329c ;  /* 0x3333329c00047882 */ /* 0x000fe20000000000 */
[----:B------:R-:W-:Y:S01]  /*0dd0*/  UMOV UR5, 0x3f933333 ;  /* 0x3f93333300057882 */ /* 0x000fe20000000000 */
[----:B------:R-:W1:Y:S01]  /*0de0*/  LDCU.64 UR12, c[0x0][0x390] ;  /* 0x00007200ff0c77ac */ /* 0x000e620008000a00 */
[----:B------:R-:W-:Y:S02]  /*0df0*/  DADD R6, -R6, UR10 ;  /* 0x0000000a06067e29 */ /* 0x000fe40008000100 */
[----:B------:R-:W-:Y:S01]  /*0e00*/  DFMA R4, R52, R4, UR6 ;  /* 0x0000000634047e2b */ /* 0x000fe20008000004 */
[----:B------:R-:W2:Y:S01]  /*0e10*/  LDCU.64 UR6, c[0x0][0x398] ;  /* 0x00007300ff0677ac */ /* 0x000ea20008000a00 */
[----:B------:R-:W-:Y:S01]  /*0e20*/  DADD R8, R8, UR10 ;  /* 0x0000000a08087e29 */ /* 0x000fe20008000000 */
[----:B------:R-:W3:Y:S05]  /*0e30*/  LDCU.64 UR10, c[0x0][0x3a0] ;  /* 0x00007400ff0a77ac */ /* 0x000eea0008000a00 */
[C---:B------:R-:W-:Y:S01]  /*0e40*/  DFMA R4, R52.reuse, R4, UR4 ;  /* 0x0000000434047e2b */ /* 0x040fe20008000004 */
[----:B------:R-:W-:Y:S01]  /*0e50*/  UMOV UR4, 0x55555555 ;  /* 0x5555555500047882 */ /* 0x000fe20000000000 */
[----:B------:R-:W-:Y:S01]  /*0e60*/  UMOV UR5, 0x3fb55555 ;  /* 0x3fb5555500057882 */ /* 0x000fe20000000000 */
[----:B0-----:R-:W-:Y:S01]  /*0e70*/  IMAD.U32 R22, RZ, RZ, UR8 ;  /* 0x00000008ff167e24 */ /* 0x001fe2000f8e00ff */
[----:B------:R-:W-:Y:S01]  /*0e80*/  FSEL R18, R8, R6, !P2 ;  /* 0x0000000608127208 */ /* 0x000fe20005000000 */
[----:B------:R-:W-:Y:S01]  /*0e90*/  IMAD.U32 R23, RZ, RZ, UR9 ;  /* 0x00000009ff177e24 */ /* 0x000fe2000f8e00ff */
[----:B------:R-:W-:Y:S01]  /*0ea0*/  FSEL R19, R9, R7, !P2 ;  /* 0x0000000709137208 */ /* 0x000fe20005000000 */
[----:B-1----:R-:W-:Y:S01]  /*0eb0*/  IMAD.U32 R24, RZ, RZ, UR12 ;  /* 0x0000000cff187e24 */ /* 0x002fe2000f8e00ff */
[----:B------:R-:W-:Y:S01]  /*0ec0*/  DFMA R4, R52, R4, UR4 ;  /* 0x0000000434047e2b */ /* 0x000fe20008000004 */
[----:B------:R-:W-:-:S02]  /*0ed0*/  IMAD.U32 R25, RZ, RZ, UR13 ;  /* 0x0000000dff197e24 */ /* 0x000fc4000f8e00ff */
[----:B--2---:R-:W-:Y:S01]  /*0ee0*/  IMAD.U32 R36, RZ, RZ, UR6 ;  /* 0x00000006ff247e24 */ /* 0x004fe2000f8e00ff */
[----:B------:R-:W-:Y:S01]  /*0ef0*/  MOV R37, UR7 ;  /* 0x0000000700257c02 */ /* 0x000fe20008000f00 */
[----:B---3--:R-:W-:-:S03]  /*0f00*/  IMAD.U32 R38, RZ, RZ, UR10 ;  /* 0x0000000aff267e24 */ /* 0x008fc6000f8e00ff */
[----:B------:R-:W-:Y:S01]  /*0f10*/  DMUL R46, R52, R4 ;  /* 0x00000004342e7228 */ /* 0x000fe20000000000 */
[----:B------:R-:W-:-:S10]  /*0f20*/  IMAD.U32 R39, RZ, RZ, UR11 ;  /* 0x0000000bff277e24 */ /* 0x000fd4000f8e00ff */
.L_x_142:
[----:B------:R-:W2:Y:S04]  /*0f30*/  LDG.E.64 R62, desc[UR38][R22.64] ;  /* 0x00000026163e7981 */ /* 0x000ea8000c1e1b00 */
[----:B------:R-:W3:Y:S01]  /*0f40*/  LDG.E.64 R58, desc[UR38][R24.64] ;  /* 0x00000026183a7981 */ /* 0x000ee2000c1e1b00 */
[----:B------:R-:W-:Y:S01]  /*0f50*/  VIADD R40, R40, 0x1 ;  /* 0x0000000128287836 */ /* 0x000fe20000000000 */
[----:B------:R-:W-:Y:S01]  /*0f60*/  BSSY.RECONVERGENT B1, `(.L_x_112) ;  /* 0x000002b000017945 */ /* 0x000fe20003800200 */
[----:B--2---:R-:W-:Y:S02]  /*0f70*/  DSETP.GEU.AND P0, PT, R62, R32, PT ;  /* 0x000000203e00722a */ /* 0x004fe40003f0e000 */
[----:B---3--:R-:W-:-:S04]  /*0f80*/  DADD R58, -R26, R58 ;  /* 0x000000001a3a7229 */ /* 0x008fc8000000013a */
[----:B------:R-:W-:-:S14]  /*0f90*/  DSETP.LEU.OR P0, PT, R62, R34, P0 ;  /* 0x000000223e00722a */ /* 0x000fdc000070b400 */
[----:B0-----:R-:W0:Y:S01]  /*0fa0*/  @P0 LDC.64 R6, c[0x0][0x3b0] ;  /* 0x0000ec00ff060b82 */ /* 0x001e220000000a00 */
[C---:B------:R-:W-:Y:S02]  /*0fb0*/  @P0 DSETP.GEU.AND P1, PT, R62.reuse, R34, PT ;  /* 0x000000223e00022a */ /* 0x040fe40003f2e000 */
[--C-:B0-----:R-:W-:Y:S02]  /*0fc0*/  @P0 DADD R4, R62, R6.reuse ;  /* 0x000000003e040229 */ /* 0x101fe40000000006 */
[----:B------:R-:W-:-:S06]  /*0fd0*/  @P0 DADD R6, R44, R6 ;  /* 0x000000002c060229 */ /* 0x000fcc0000000006 */
[----:B------:R-:W-:Y:S02]  /*0fe0*/  @P0 DADD R4, -R44, R4 ;  /* 0x000000002c040229 */ /* 0x000fe40000000104 */
[----:B------:R-:W-:Y:S02]  /*0ff0*/  @P0 DADD R6, R62, -R6 ;  /* 0x000000003e060229 */ /* 0x000fe40000000806 */
[----:B------:R-:W-:-:S08]  /*1000*/  @!P0 DADD R62, -R44, R62 ;  /* 0x000000002c3e8229 */ /* 0x000fd0000000013e */
[----:B------:R-:W-:Y:S01]  /*1010*/  @P0 FSEL R62, R4, R6, !P1 ;  /* 0x00000006043e0208 */ /* 0x000fe20004800000 */
[----:B------:R-:W-:Y:S01]  /*1020*/  IMAD.MOV.U32 R6, RZ, RZ, 0x0 ;  /* 0x00000000ff067424 */ /* 0x000fe200078e00ff */
[----:B------:R-:W-:Y:S01]  /*1030*/  @P0 FSEL R63, R5, R7, !P1 ;  /* 0x00000007053f0208 */ /* 0x000fe20004800000 */
[----:B------:R-:W-:Y:S01]  /*1040*/  IMAD.MOV.U32 R7, RZ, RZ, 0x3fd80000 ;  /* 0x3fd80000ff077424 */ /* 0x000fe200078e00ff */
[----:B------:R-:W-:-:S04]  /*1050*/  ISETP.NE.AND P1, PT, R40, RZ, PT ;  /* 0x000000ff2800720c */ /* 0x000fc80003f25270 */
[----:B------:R-:W-:Y:S01]  /*1060*/  DMUL R20, R62, R62 ;  /* 0x0000003e3e147228 */ /* 0x000fe20000000000 */
[----:B------:R-:W-:-:S07]  /*1070*/  P2R R42, PR, RZ, 0x2 ;  /* 0x00000002ff2a7803 */ /* 0x000fce0000000000 */
[----:B------:R-:W-:-:S06]  /*1080*/  DFMA R20, R58, R58, R20 ;  /* 0x0000003a3a14722b */ /* 0x000fcc0000000014 */
[----:B------:R-:W0:Y:S04]  /*1090*/  MUFU.RSQ64H R13, R21 ;  /* 0x00000015000d7308 */ /* 0x000e280000001c00 */
[----:B------:R-:W-:-:S04]  /*10a0*/  IADD3 R12, PT, PT, R21, -0x3500000, RZ ;  /* 0xfcb00000150c7810 */ /* 0x000fc80007ffe0ff */
[----:B------:R-:W-:Y:S02]  /*10b0*/  ISETP.GE.U32.AND P0, PT, R12, 0x7ca00000, PT ;  /* 0x7ca000000c00780c */ /* 0x000fe40003f06070 */
[----:B0-----:R-:W-:-:S08]  /*10c0*/  DMUL R4, R12, R12 ;  /* 0x0000000c0c047228 */ /* 0x001fd00000000000 */
        /* <DEDUP_REMOVED lines=16> */
[----:B------:R-:W-:-:S07]  /*11d0*/  IMAD.MOV.U32 R9, RZ, RZ, R12 ;  /* 0x000000ffff097224 */ /* 0x000fce00078e000c */
[----:B------:R-:W-:Y:S05]  /*11e0*/  CALL.REL.NOINC `($__internal_4_$__cuda_sm20_dsqrt_rn_f64_mediumpath_v1) ;  /* 0x0000008000f87944 */ /* 0x000fea0003c00000 */
[----:B------:R-:W-:Y:S01]  /*11f0*/  MOV R60, R4 ;  /* 0x00000004003c7202 */ /* 0x000fe20000000f00 */
[----:B------:R-:W-:-:S07]  /*1200*/  IMAD.MOV.U32 R61, RZ, RZ, R3 ;  /* 0x000000ffff3d7224 */ /* 0x000fce00078e0003 */
.L_x_113:
[----:B------:R-:W-:Y:S05]  /*1210*/  BSYNC.RECONVERGENT B1 ;  /* 0x0000000000017941 */ /* 0x000fea0003800200 */
.L_x_112:
[----:B------:R-:W-:Y:S01]  /*1220*/  DSETP.GT.AND P0, PT, R60, UR36, PT ;  /* 0x000000243c007e2a */ /* 0x000fe2000bf04000 */
[----:B------:R-:W-:-:S13]  /*1230*/  BSSY.RECONVERGENT B6, `(.L_x_114) ;  /* 0x00001f6000067945 */ /* 0x000fda0003800200 */
[----:B------:R-:W-:Y:S05]  /*1240*/  @P0 BRA `(.L_x_115) ;  /* 0x0000001c00d00947 */ /* 0x000fea0003800000 */
[----:B------:R-:W-:Y:S01]  /*1250*/  ISETP.GE.AND P0, PT, R17, 0x3fe26666, PT ;  /* 0x3fe266661100780c */ /* 0x000fe20003f06270 */
[----:B------:R-:W-:Y:S01]  /*1260*/  BSSY.RECONVERGENT B0, `(.L_x_116) ;  /* 0x0000023000007945 */ /* 0x000fe20003800200 */
[----:B------:R-:W-:Y:S02]  /*1270*/  IMAD.MOV.U32 R4, RZ, RZ, 0x54442d18 ;  /* 0x54442d18ff047424 */ /* 0x000fe400078e00ff */
[----:B------:R-:W-:Y:S02]  /*1280*/  IMAD.MOV.U32 R5, RZ, RZ, 0x3ff921fb ;  /* 0x3ff921fbff057424 */ /* 0x000fe400078e00ff */
[----:B------:R-:W-:Y:S02]  /*1290*/  IMAD.MOV.U32 R66, RZ, RZ, R18 ;  /* 0x000000ffff427224 */ /* 0x000fe400078e0012 */
[----:B------:R-:W-:-:S05]  /*12a0*/  IMAD.MOV.U32 R67, RZ, RZ, R19 ;  /* 0x000000ffff437224 */ /* 0x000fca00078e0013 */
[----:B------:R-:W-:Y:S05]  /*12b0*/  @!P0 BRA `(.L_x_117) ;  /* 0x0000000000748947 */ /* 0x000fea0003800000 */
[----:B------:R-:W0:Y:S01]  /*12c0*/  MUFU.RSQ64H R9, R51 ;  /* 0x0000003300097308 */ /* 0x000e220000001c00 */
[----:B------:R-:W-:Y:S01]  /*12d0*/  MOV R8, RZ ;  /* 0x000000ff00087202 */ /* 0x000fe20000000f00 */
[----:B------:R-:W-:Y:S01]  /*12e0*/  IMAD.MOV.U32 R12, RZ, RZ, RZ ;  /* 0x000000ffff0c7224 */ /* 0x000fe200078e00ff */
[----:B------:R-:W-:Y:S01]  /*12f0*/  ISETP.GE.AND P0, PT, R53, 0x1, PT ;  /* 0x000000013500780c */ /* 0x000fe20003f06270 */
[----:B------:R-:W-:Y:S01]  /*1300*/  UMOV UR4, 0x33145c07 ;  /* 0x33145c0700047882 */ /* 0x000fe20000000000 */
[----:B------:R-:W-:Y:S01]  /*1310*/  UMOV UR5, 0x3ca1a626 ;  /* 0x3ca1a62600057882 */ /* 0x000fe20000000000 */
[----:B------:R-:W-:Y:S01]  /*1320*/  ISETP.NE.AND P1, PT, R41, RZ, PT ;  /* 0x000000ff2900720c */ /* 0x000fe20003f25270 */
[----:B0-----:R-:W-:Y:S01]  /*1330*/  DMUL R10, R50, R8 ;  /* 0x00000008320a7228 */ /* 0x001fe20000000000 */
[----:B------:R-:W-:-:S07]  /*1340*/  VIADD R13, R9, 0xfff00000 ;  /* 0xfff00000090d7836 */ /* 0x000fce0000000000 */
[----:B------:R-:W-:-:S08]  /*1350*/  DFMA R6, R10, -R10, R50 ;  /* 0x8000000a0a06722b */ /* 0x000fd00000000032 */
[----:B------:R-:W-:-:S08]  /*1360*/  DFMA R6, R12, R6, R10 ;  /* 0x000000060c06722b */ /* 0x000fd0000000000a */
[-C--:B------:R-:W-:Y:S02]  /*1370*/  DFMA R8, R8, -R6.reuse, 1 ;  /* 0x3ff000000808742b */ /* 0x080fe40000000806 */
[----:B------:R-:W-:-:S06]  /*1380*/  DFMA R10, R6, -R6, R50 ;  /* 0x80000006060a722b */ /* 0x000fcc0000000032 */
[----:B------:R-:W-:-:S08]  /*1390*/  DFMA R8, R12, R8, R12 ;  /* 0x000000080c08722b */ /* 0x000fd0000000000c */
[----:B------:R-:W-:-:S10]  /*13a0*/  DFMA R8, R8, R10, R6 ;  /* 0x0000000a0808722b */ /* 0x000fd40000000006 */
[----:B------:R-:W-:-:S06]  /*13b0*/  VIADD R9, R9, 0x100000 ;  /* 0x0010000009097836 */ /* 0x000fcc0000000000 */
[----:B------:R-:W-:-:S10]  /*13c0*/  DFMA R8, R46, R8, R8 ;  /* 0x000000082e08722b */ /* 0x000fd40000000008 */
[----:B------:R-:W-:Y:S02]  /*13d0*/  FSEL R8, R48, R8, !P0 ;  /* 0x0000000830087208 */ /* 0x000fe40004000000 */
[----:B------:R-:W-:Y:S02]  /*13e0*/  FSEL R9, R49, R9, !P0 ;  /* 0x0000000931097208 */ /* 0x000fe40004000000 */
[----:B------:R-:W-:-:S04]  /*13f0*/  ISETP.GE.AND P0, PT, R53, RZ, PT ;  /* 0x000000ff3500720c */ /* 0x000fc80003f06270 */
[----:B------:R-:W-:-:S10]  /*1400*/  DMUL R6, R8, +INF ;  /* 0x7ff0000008067828 */ /* 0x000fd40000000000 */
[----:B------:R-:W-:Y:S02]  /*1410*/  FSEL R8, R6, R8, !P0 ;  /* 0x0000000806087208 */ /* 0x000fe40004000000 */
[----:B------:R-:W-:-:S06]  /*1420*/  FSEL R9, R7, R9, !P0 ;  /* 0x0000000907097208 */ /* 0x000fcc0004000000 */
[----:B------:R-:W-:Y:S01]  /*1430*/  DADD R6, R8, -UR4 ;  /* 0x8000000408067e29 */ /* 0x000fe20008000000 */
[----:B------:R-:W-:Y:S01]  /*1440*/  UMOV UR4, 0x54442d18 ;  /* 0x54442d1800047882 */ /* 0x000fe20000000000 */
[----:B------:R-:W-:-:S06]  /*1450*/  UMOV UR5, 0x400921fb ;  /* 0x400921fb00057882 */ /* 0x000fcc0000000000 */
[----:B------:R-:W-:-:S10]  /*1460*/  DADD R6, -R6, UR4 ;  /* 0x0000000406067e29 */ /* 0x000fd40008000100 */
[----:B------:R-:W-:Y:S02]  /*1470*/  FSEL R66, R6, R8, !P1 ;  /* 0x0000000806427208 */ /* 0x000fe40004800000 */
[----:B------:R-:W-:-:S07]  /*1480*/  FSEL R67, R7, R9, !P1 ;  /* 0x0000000907437208 */ /* 0x000fce0004800000 */
.L_x_117:
[----:B------:R-:W-:Y:S05]  /*1490*/  BSYNC.RECONVERGENT B0 ;  /* 0x0000000000007941 */ /* 0x000fea0003800200 */
.L_x_116:
[----:B------:R-:W-:Y:S01]  /*14a0*/  DSETP.GT.AND P0, PT, R66, R4, PT ;  /* 0x000000044200722a */ /* 0x000fe20003f04000 */
[----:B------:R-:W-:-:S13]  /*14b0*/  BSSY.RECONVERGENT B0, `(.L_x_118) ;  /* 0x0000017000007945 */ /* 0x000fda0003800200 */
[----:B------:R-:W-:Y:S05]  /*14c0*/  @!P0 BRA `(.L_x_119) ;  /* 0x0000000000248947 */ /* 0x000fea0003800000 */
[----:B------:R-:W-:-:S14]  /*14d0*/  DSETP.GEU.AND P0, PT, R30, RZ, PT ;  /* 0x000000ff1e00722a */ /* 0x000fdc0003f0e000 */
[----:B------:R-:W-:Y:S02]  /*14e0*/  @!P0 IMAD.MOV.U32 R4, RZ, RZ, 0x7f3321d2 ;  /* 0x7f3321d2ff048424 */ /* 0x000fe400078e00ff */
[----:B------:R-:W-:-:S06]  /*14f0*/  @!P0 IMAD.MOV.U32 R5, RZ, RZ, 0x4012d97c ;  /* 0x4012d97cff058424 */ /* 0x000fcc00078e00ff */
[----:B------:R-:W-:-:S08]  /*1500*/  @!P0 DADD R4, R66, -R4 ;  /* 0x0000000042048229 */ /* 0x000fd00000000804 */
[----:B------:R-:W-:Y:S01]  /*1510*/  @!P0 DADD R66, -RZ, |R4| ;  /* 0x00000000ff428229 */ /* 0x000fe20000000504 */
[----:B------:R-:W-:Y:S01]  /*1520*/  @P0 MOV R4, 0x54442d18 ;  /* 0x54442d1800040802 */ /* 0x000fe20000000f00 */
[----:B------:R-:W-:-:S06]  /*1530*/  @P0 IMAD.MOV.U32 R5, RZ, RZ, 0x3ff921fb ;  /* 0x3ff921fbff050424 */ /* 0x000fcc00078e00ff */
[----:B------:R-:W-:Y:S01]  /*1540*/  @P0 DADD R66, R66, -R4 ;  /* 0x0000000042420229 */ /* 0x000fe20000000804 */
[----:B------:R-:W-:Y:S10]  /*1550*/  BRA `(.L_x_120) ;  /* 0x0000000000307947 */ /* 0x000ff40003800000 */
.L_x_119:
[----:B------:R-:W-:-:S14]  /*1560*/  DSETP.GEU.AND P0, PT, R66, R4, PT ;  /* 0x000000044200722a */ /* 0x000fdc0003f0e000 */
[----:B------:R-:W-:Y:S05]  /*1570*/  @P0 BRA `(.L_x_120) ;  /* 0x0000000000280947 */ /* 0x000fea0003800000 */
[----:B------:R-:W-:-:S14]  /*1580*/  DSETP.GEU.AND P0, PT, R30, RZ, PT ;  /* 0x000000ff1e00722a */ /* 0x000fdc0003f0e000 */
[----:B------:R-:W-:Y:S02]  /*1590*/  @!P0 IMAD.MOV.U32 R4, RZ, RZ, 0x7f3321d2 ;  /* 0x7f3321d2ff048424 */ /* 0x000fe400078e00ff */
[----:B------:R-:W-:-:S06]  /*15a0*/  @!P0 IMAD.MOV.U32 R5, RZ, RZ, 0x4012d97c ;  /* 0x4012d97cff058424 */ /* 0x000fcc00078e00ff */
[----:B------:R-:W-:-:S08]  /*15b0*/  @!P0 DADD R4, R66, -R4 ;  /* 0x0000000042048229 */ /* 0x000fd00000000804 */
[----:B------:R-:W-:Y:S01]  /*15c0*/  @!P0 DADD R66, -RZ, |R4| ;  /* 0x00000000ff428229 */ /* 0x000fe20000000504 */
[----:B------:R-:W-:Y:S02]  /*15d0*/  @P0 IMAD.MOV.U32 R4, RZ, RZ, 0x54442d18 ;  /* 0x54442d18ff040424 */ /* 0x000fe400078e00ff */
[----:B------:R-:W-:-:S06]  /*15e0*/  @P0 IMAD.MOV.U32 R5, RZ, RZ, 0x3ff921fb ;  /* 0x3ff921fbff050424 */ /* 0x000fcc00078e00ff */
[----:B------:R-:W-:Y:S01]  /*15f0*/  @P0 DADD R6, R66, -R4 ;  /* 0x0000000042060229 */ /* 0x000fe20000000804 */
[----:B------:R-:W-:-:S07]  /*1600*/  @P0 MOV R5, 0x401921fb ;  /* 0x401921fb00050802 */ /* 0x000fce0000000f00 */
[----:B------:R-:W-:-:S11]  /*1610*/  @P0 DADD R66, R6, R4 ;  /* 0x0000000006420229 */ /* 0x000fd60000000004 */
.L_x_120:
[----:B------:R-:W-:Y:S05]  /*1620*/  BSYNC.RECONVERGENT B0 ;  /* 0x0000000000007941 */ /* 0x000fea0003800200 */
.L_x_118:
[----:B------:R0:W5:Y:S04]  /*1630*/  LDG.E.64 R56, desc[UR38][R36.64] ;  /* 0x0000002624387981 */ /* 0x000168000c1e1b00 */
[----:B------:R0:W5:Y:S01]  /*1640*/  LDG.E.64 R20, desc[UR38][R38.64] ;  /* 0x0000002626147981 */ /* 0x000162000c1e1b00 */
[----:B------:R-:W-:Y:S01]  /*1650*/  DSETP.NEU.AND P4, PT, |R66|, +INF , PT ;  /* 0x7ff000004200742a */ /* 0x000fe20003f8d200 */
[----:B------:R-:W-:-:S13]  /*1660*/  BSSY.RECONVERGENT B2, `(.L_x_121) ;  /* 0x000001e000027945 */ /* 0x000fda0003800200 */
[----:B------:R-:W-:Y:S01]  /*1670*/  @!P4 DMUL R70, RZ, R66 ;  /* 0x00000042ff46c228 */ /* 0x000fe20000000000 */
[----:B------:R-:W-:Y:S01]  /*1680*/  @!P4 IMAD.MOV.U32 R0, RZ, RZ, 0x1 ;  /* 0x00000001ff00c424 */ /* 0x000fe200078e00ff */
[----:B0-----:R-:W-:Y:S09]  /*1690*/  @!P4 BRA `(.L_x_122) ;  /* 0x000000000068c947 */ /* 0x001ff20003800000 */
[----:B------:R-:W-:Y:S01]  /*16a0*/  UMOV UR4, 0x6dc9c883 ;  /* 0x6dc9c88300047882 */ /* 0x000fe20000000000 */
[----:B------:R-:W-:Y:S01]  /*16b0*/  UMOV UR5, 0x3fe45f30 ;  /* 0x3fe45f3000057882 */ /* 0x000fe20000000000 */
[C---:B------:R-:W-:Y:S01]  /*16c0*/  DSETP.GE.AND P0, PT, |R66|.reuse, 2.14748364800000000000e+09, PT ;  /* 0x41e000004200742a */ /* 0x040fe20003f06200 */
[----:B------:R-:W-:Y:S01]  /*16d0*/  BSSY.RECONVERGENT B3, `(.L_x_123) ;  /* 0x0000015000037945 */ /* 0x000fe20003800200 */
[----:B------:R-:W-:Y:S01]  /*16e0*/  DMUL R6, R66, UR4 ;  /* 0x0000000442067c28 */ /* 0x000fe20008000000 */
[----:B------:R-:W-:Y:S01]  /*16f0*/  UMOV UR4, 0x54442d18 ;  /* 0x54442d1800047882 */ /* 0x000fe20000000000 */
[----:B------:R-:W-:-:S04]  /*1700*/  UMOV UR5, 0x3ff921fb ;  /* 0x3ff921fb00057882 */ /* 0x000fc80000000000 */
[----:B------:R-:W0:Y:S08]  /*1710*/  F2I.F64 R0, R6 ;  /* 0x0000000600007311 */ /* 0x000e300000301100 */
[----:B0-----:R-:W0:Y:S02]  /*1720*/  I2F.F64 R4, R0 ;  /* 0x0000000000047312 */ /* 0x001e240000201c00 */
[----:B0-----:R-:W-:Y:S01]  /*1730*/  DFMA R70, R4, -UR4, R66 ;  /* 0x8000000404467c2b */ /* 0x001fe20008000042 */
[----:B------:R-:W-:Y:S01]  /*1740*/  UMOV UR4, 0x33145c00 ;  /* 0x33145c0000047882 */ /* 0x000fe20000000000 */
[----:B------:R-:W-:-:S06]  /*1750*/  UMOV UR5, 0x3c91a626 ;  /* 0x3c91a62600057882 */ /* 0x000fcc0000000000 */
[----:B------:R-:W-:Y:S01]  /*1760*/  DFMA R70, R4, -UR4, R70 ;  /* 0x8000000404467c2b */ /* 0x000fe20008000046 */
[----:B------:R-:W-:Y:S01]  /*1770*/  UMOV UR4, 0x252049c0 ;  /* 0x252049c000047882 */ /* 0x000fe20000000000 */
[----:B------:R-:W-:-:S06]  /*1780*/  UMOV UR5, 0x397b839a ;  /* 0x397b839a00057882 */ /* 0x000fcc0000000000 */
[----:B------:R-:W-:Y:S01]  /*1790*/  DFMA R70, R4, -UR4, R70 ;  /* 0x8000000404467c2b */ /* 0x000fe20008000046 */
[----:B------:R-:W-:Y:S10]  /*17a0*/  @!P0 BRA `(.L_x_124) ;  /* 0x00000000001c8947 */ /* 0x000ff40003800000 */
[----:B------:R-:W-:Y:S01]  /*17b0*/  IMAD.MOV.U32 R3, RZ, RZ, R66 ;  /* 0x000000ffff037224 */ /* 0x000fe200078e0042 */
[----:B------:R-:W-:Y:S01]  /*17c0*/  MOV R12, 0x17f0 ;  /* 0x000017f0000c7802 */ /* 0x000fe20000000f00 */
[----:B------:R-:W-:-:S07]  /*17d0*/  IMAD.MOV.U32 R13, RZ, RZ, R67 ;  /* 0x000000ffff0d7224 */ /* 0x000fce00078e0043 */
[----:B-----5:R-:W-:Y:S05]  /*17e0*/  CALL.REL.NOINC `($VelVelCorrelation$__internal_trig_reduction_slowpathd) ;  /* 0x0000008000347944 */ /* 0x020fea0003c00000 */
[----:B------:R-:W-:Y:S01]  /*17f0*/  IMAD.MOV.U32 R0, RZ, RZ, R4 ;  /* 0x000000ffff007224 */ /* 0x000fe200078e0004 */
[----:B------:R-:W-:Y:S01]  /*1800*/  MOV R71, R7 ;  /* 0x0000000700477202 */ /* 0x000fe20000000f00 */
[----:B------:R-:W-:-:S07]  /*1810*/  IMAD.MOV.U32 R70, RZ, RZ, R6 ;  /* 0x000000ffff467224 */ /* 0x000fce00078e0006 */
.L_x_124:
[----:B------:R-:W-:Y:S05]  /*1820*/  BSYNC.RECONVERGENT B3 ;  /* 0x0000000000037941 */ /* 0x000fea0003800200 */
.L_x_123:
[----:B------:R-:W-:-:S07]  /*1830*/  VIADD R0, R0, 0x1 ;  /* 0x0000000100007836 */ /* 0x000fce0000000000 */
.L_x_122:
[----:B------:R-:W-:Y:S05]  /*1840*/  BSYNC.RECONVERGENT B2 ;  /* 0x0000000000027941 */ /* 0x000fea0003800200 */
.L_x_121:
[----:B------:R-:W-:-:S05]  /*1850*/  IMAD.SHL.U32 R3, R0, 0x40, RZ ;  /* 0x0000004000037824 */ /* 0x000fca00078e00ff */
[----:B------:R-:W-:-:S04]  /*1860*/  LOP3.LUT R3, R3, 0x40, RZ, 0xc0, !PT ;  /* 0x0000004003037812 */ /* 0x000fc800078ec0ff */
[----:B------:R-:W-:-:S05]  /*1870*/  IADD3 R12, P0, PT, R3, UR40, RZ ;  /* 0x00000028030c7c10 */ /* 0x000fca000ff1e0ff */
[----:B------:R-:W-:-:S05]  /*1880*/  IMAD.X R13, RZ, RZ, UR41, P0 ;  /* 0x00000029ff0d7e24 */ /* 0x000fca00080e06ff */
[----:B------:R-:W2:Y:S04]  /*1890*/  LDG.E.128.CONSTANT R4, desc[UR38][R12.64] ;  /* 0x000000260c047981 */ /* 0x000ea8000c1e9d00 */
[----:B------:R-:W3:Y:S04]  /*18a0*/  LDG.E.128.CONSTANT R8, desc[UR38][R12.64+0x10] ;  /* 0x000010260c087981 */ /* 0x000ee8000c1e9d00 */
[----:B------:R-:W4:Y:S01]  /*18b0*/  LDG.E.128.CONSTANT R12, desc[UR38][R12.64+0x20] ;  /* 0x000020260c0c7981 */ /* 0x000f22000c1e9d00 */
[----:B------:R-:W-:Y:S01]  /*18c0*/  LOP3.LUT R3, R0, 0x1, RZ, 0xc0, !PT ;  /* 0x0000000100037812 */ /* 0x000fe200078ec0ff */
[----:B------:R-:W-:Y:S01]  /*18d0*/  IMAD.MOV.U32 R64, RZ, RZ, 0x20fd8164 ;  /* 0x20fd8164ff407424 */ /* 0x000fe200078e00ff */
[----:B------:R-:W-:Y:S01]  /*18e0*/  DMUL R68, R70, R70 ;  /* 0x0000004646447228 */ /* 0x000fe20000000000 */
[----:B------:R-:W-:Y:S01]  /*18f0*/  BSSY.RECONVERGENT B2, `(.L_x_125) ;  /* 0x000002d000027945 */ /* 0x000fe20003800200 */
[----:B------:R-:W-:Y:S01]  /*1900*/  ISETP.NE.U32.AND P0, PT, R3, 0x1, PT ;  /* 0x000000010300780c */ /* 0x000fe20003f05070 */
[----:B------:R-:W-:-:S03]  /*1910*/  IMAD.MOV.U32 R3, RZ, RZ, 0x3da8ff83 ;  /* 0x3da8ff83ff037424 */ /* 0x000fc600078e00ff */
[----:B------:R-:W-:Y:S02]  /*1920*/  FSEL R64, R64, -8.06006814911005101289e+34, !P0 ;  /* 0xf9785eba40407808 */ /* 0x000fe40004000000 */
[----:B------:R-:W-:-:S06]  /*1930*/  FSEL R65, -R3, 0.11223486810922622681, !P0 ;  /* 0x3de5db6503417808 */ /* 0x000fcc0004000100 */
[----:B--2---:R-:W-:-:S08]  /*1940*/  DFMA R4, R68, R64, R4 ;  /* 0x000000404404722b */ /* 0x004fd00000000004 */
[----:B------:R-:W-:-:S08]  /*1950*/  DFMA R4, R68, R4, R6 ;  /* 0x000000044404722b */ /* 0x000fd00000000006 */
[----:B---3--:R-:W-:-:S08]  /*1960*/  DFMA R4, R68, R4, R8 ;  /* 0x000000044404722b */ /* 0x008fd00000000008 */
[----:B------:R-:W-:-:S08]  /*1970*/  DFMA R4, R68, R4, R10 ;  /* 0x000000044404722b */ /* 0x000fd0000000000a */
[----:B----4-:R-:W-:-:S08]  /*1980*/  DFMA R4, R68, R4, R12 ;  /* 0x000000044404722b */ /* 0x010fd0000000000c */
[----:B------:R-:W-:-:S08]  /*1990*/  DFMA R4, R68, R4, R14 ;  /* 0x000000044404722b */ /* 0x000fd0000000000e */
[----:B------:R-:W-:Y:S02]  /*19a0*/  DFMA R70, R4, R70, R70 ;  /* 0x000000460446722b */ /* 0x000fe40000000046 */
[----:B------:R-:W-:Y:S02]  /*19b0*/  DFMA R4, R68, R4, 1 ;  /* 0x3ff000004404742b */ /* 0x000fe40000000004 */
[----:B------:R-:W-:-:S08]  /*19c0*/  @!P4 DMUL R68, RZ, R66 ;  /* 0x00000042ff44c228 */ /* 0x000fd00000000000 */
[----:B------:R-:W-:Y:S02]  /*19d0*/  FSEL R4, R4, R70, !P0 ;  /* 0x0000004604047208 */ /* 0x000fe40004000000 */
[----:B------:R-:W-:Y:S02]  /*19e0*/  FSEL R5, R5, R71, !P0 ;  /* 0x0000004705057208 */ /* 0x000fe40004000000 */
[----:B------:R-:W-:Y:S02]  /*19f0*/  LOP3.LUT P0, RZ, R0, 0x2, RZ, 0xc0, !PT ;  /* 0x0000000200ff7812 */ /* 0x000fe4000780c0ff */
[----:B------:R-:W-:Y:S02]  /*1a00*/  @!P4 MOV R0, RZ ;  /* 0x000000ff0000c202 */ /* 0x000fe40000000f00 */
[----:B------:R-:W-:-:S10]  /*1a10*/  DADD R6, RZ, -R4 ;  /* 0x00000000ff067229 */ /* 0x000fd40000000804 */
[----:B------:R-:W-:Y:S02]  /*1a20*/  FSEL R64, R4, R6, !P0 ;  /* 0x0000000604407208 */ /* 0x000fe40004000000 */
[----:B------:R-:W-:Y:S01]  /*1a30*/  FSEL R65, R5, R7, !P0 ;  /* 0x0000000705417208 */ /* 0x000fe20004000000 */
[----:B------:R-:W-:Y:S06]  /*1a40*/  @!P4 BRA `(.L_x_126) ;  /* 0x00000000005cc947 */ /* 0x000fec0003800000 */
[----:B------:R-:W-:Y:S01]  /*1a50*/  UMOV UR4, 0x6dc9c883 ;  /* 0x6dc9c88300047882 */ /* 0x000fe20000000000 */
[----:B------:R-:W-:Y:S01]  /*1a60*/  UMOV UR5, 0x3fe45f30 ;  /* 0x3fe45f3000057882 */ /* 0x000fe20000000000 */
[C---:B------:R-:W-:Y:S02]  /*1a70*/  DSETP.GE.AND P0, PT, |R66|.reuse, 2.14748364800000000000e+09, PT ;  /* 0x41e000004200742a */ /* 0x040fe40003f06200 */
        /* <DEDUP_REMOVED lines=17> */
[----:B------:R-:W-:Y:S02]  /*1b90*/  IMAD.MOV.U32 R0, RZ, RZ, R4 ;  /* 0x000000ffff007224 */ /* 0x000fe400078e0004 */
[----:B------:R-:W-:Y:S02]  /*1ba0*/  IMAD.MOV.U32 R68, RZ, RZ, R6 ;  /* 0x000000ffff447224 */ /* 0x000fe400078e0006 */
[----:B------:R-:W-:-:S07]  /*1bb0*/  IMAD.MOV.U32 R69, RZ, RZ, R7 ;  /* 0x000000ffff457224 */ /* 0x000fce00078e0007 */
.L_x_126:
[----:B------:R-:W-:Y:S05]  /*1bc0*/  BSYNC.RECONVERGENT B2 ;  /* 0x0000000000027941 */ /* 0x000fea0003800200 */
.L_x_125:
[----:B------:R-:W-:-:S04]  /*1bd0*/  SHF.L.U32 R3, R0, 0x6, RZ ;  /* 0x0000000600037819 */ /* 0x000fc800000006ff */
        /* <DEDUP_REMOVED lines=15> */
[----:B------:R-:W-:Y:S01]  /*1cd0*/  DFMA R4, R70, R4, R6 ;  /* 0x000000044604722b */ /* 0x000fe20000000006 */
[----:B------:R-:W0:Y:S01]  /*1ce0*/  MUFU.RCP64H R7, UR42 ;  /* 0x0000002a00077d08 */ /* 0x000e220008001800 */
[----:B------:R-:W-:-:S06]  /*1cf0*/  IMAD.MOV.U32 R6, RZ, RZ, 0x1 ;  /* 0x00000001ff067424 */ /* 0x000fcc00078e00ff */
[----:B---3--:R-:W-:-:S08]  /*1d00*/  DFMA R4, R70, R4, R8 ;  /* 0x000000044604722b */ /* 0x008fd00000000008 */
[----:B------:R-:W-:-:S08]  /*1d10*/  DFMA R4, R70, R4, R10 ;  /* 0x000000044604722b */ /* 0x000fd0000000000a */
[C---:B----4-:R-:W-:Y:S02]  /*1d20*/  DFMA R12, R70.reuse, R4, R12 ;  /* 0x00000004460c722b */ /* 0x050fe4000000000c */
[----:B------:R-:W0:Y:S06]  /*1d30*/  LDC.64 R4, c[0x0][0x3c0] ;  /* 0x0000f000ff047b82 */ /* 0x000e2c0000000a00 */
[----:B------:R-:W-:-:S08]  /*1d40*/  DFMA R14, R70, R12, R14 ;  /* 0x0000000c460e722b */ /* 0x000fd0000000000e */
[----:B------:R-:W-:Y:S02]  /*1d50*/  DFMA R68, R14, R68, R68 ;  /* 0x000000440e44722b */ /* 0x000fe40000000044 */
[----:B------:R-:W-:Y:S02]  /*1d60*/  DFMA R14, R70, R14, 1 ;  /* 0x3ff00000460e742b */ /* 0x000fe4000000000e */
[----:B0-----:R-:W-:-:S08]  /*1d70*/  DFMA R8, R6, -R4, 1 ;  /* 0x3ff000000608742b */ /* 0x001fd00000000804 */
[----:B------:R-:W-:Y:S02]  /*1d80*/  FSEL R10, R14, R68, !P0 ;  /* 0x000000440e0a7208 */ /* 0x000fe40004000000 */
[----:B------:R-:W-:Y:S02]  /*1d90*/  FSEL R11, R15, R69, !P0 ;  /* 0x000000450f0b7208 */ /* 0x000fe40004000000 */
[----:B------:R-:W-:Y:S01]  /*1da0*/  LOP3.LUT P0, RZ, R0, 0x2, RZ, 0xc0, !PT ;  /* 0x0000000200ff7812 */ /* 0x000fe2000780c0ff */
[----:B------:R-:W-:-:S03]  /*1db0*/  DFMA R8, R8, R8, R8 ;  /* 0x000000080808722b */ /* 0x000fc60000000008 */
[----:B------:R-:W-:-:S05]  /*1dc0*/  DADD R12, RZ, -R10 ;  /* 0x00000000ff0c7229 */ /* 0x000fca000000080a */
[----:B------:R-:W-:-:S05]  /*1dd0*/  DFMA R6, R6, R8, R6 ;  /* 0x000000080606722b */ /* 0x000fca0000000006 */
[----:B------:R-:W-:Y:S02]  /*1de0*/  FSEL R8, R10, R12, !P0 ;  /* 0x0000000c0a087208 */ /* 0x000fe40004000000 */
[----:B------:R-:W-:Y:S01]  /*1df0*/  FSEL R9, R11, R13, !P0 ;  /* 0x0000000d0b097208 */ /* 0x000fe20004000000 */
[----:B------:R-:W-:-:S05]  /*1e00*/  DFMA R12, R6, -R4, 1 ;  /* 0x3ff00000060c742b */ /* 0x000fca0000000804 */
[----:B------:R-:W-:Y:S02]  /*1e10*/  DMUL R10, R58, R8 ;  /* 0x000000083a0a7228 */ /* 0x000fe40000000000 */
[----:B------:R-:W-:Y:S02]  /*1e20*/  DMUL R66, R8, R62 ;  /* 0x0000003e08427228 */ /* 0x000fe40000000000 */
[----:B------:R-:W-:Y:S02]  /*1e30*/  DFMA R12, R6, R12, R6 ;  /* 0x0000000c060c722b */ /* 0x000fe40000000006 */
[----:B------:R-:W-:Y:S02]  /*1e40*/  DMUL R14, R30, R8 ;  /* 0x000000081e0e7228 */ /* 0x000fe40000000000 */
[----:B------:R-:W-:Y:S02]  /*1e50*/  DFMA R6, R64, R62, R10 ;  /* 0x0000003e4006722b */ /* 0x000fe4000000000a */
[----:B------:R-:W-:-:S04]  /*1e60*/  DFMA R66, R58, R64, -R66 ;  /* 0x000000403a42722b */ /* 0x000fc80000000842 */
[----:B------:R-:W-:Y:S02]  /*1e70*/  DFMA R14, R28, R64, R14 ;  /* 0x000000401c0e722b */ /* 0x000fe4000000000e */
[----:B------:R-:W-:Y:S02]  /*1e80*/  DMUL R10, R6, R12 ;  /* 0x0000000c060a7228 */ /* 0x000fe40000000000 */
[----:B------:R-:W-:-:S06]  /*1e90*/  FSETP.GEU.AND P1, PT, |R7|, 6.5827683646048100446e-37, PT ;  /* 0x036000000700780b */ /* 0x000fcc0003f2e200 */
[----:B------:R-:W-:-:S08]  /*1ea0*/  DFMA R4, R10, -R4, R6 ;  /* 0x800000040a04722b */ /* 0x000fd00000000006 */
[----:B------:R-:W-:Y:S02]  /*1eb0*/  DFMA R4, R12, R4, R10 ;  /* 0x000000040c04722b */ /* 0x000fe4000000000a */
[-C--:B------:R-:W-:Y:S02]  /*1ec0*/  DMUL R12, R28, R8.reuse ;  /* 0x000000081c0c7228 */ /* 0x080fe40000000000 */
[-C--:B-----5:R-:W-:Y:S02]  /*1ed0*/  DMUL R10, R56, R8.reuse ;  /* 0x00000008380a7228 */ /* 0x0a0fe40000000000 */
[----:B------:R-:W-:-:S04]  /*1ee0*/  DMUL R8, R20, R8 ;  /* 0x0000000814087228 */ /* 0x000fc80000000000 */
[----:B------:R-:W-:Y:S01]  /*1ef0*/  FFMA R0, RZ, UR42, R5 ;  /* 0x0000002aff007c23 */ /* 0x000fe20008000005 */
[-C--:B------:R-:W-:Y:S02]  /*1f00*/  DFMA R12, R30, R64.reuse, -R12 ;  /* 0x000000401e0c722b */ /* 0x080fe4000000080c */
[-C--:B------:R-:W-:Y:S02]  /*1f10*/  DFMA R10, R20, R64.reuse, -R10 ;  /* 0x00000040140a722b */ /* 0x080fe4000000080a */
[----:B------:R-:W-:Y:S01]  /*1f20*/  FSETP.GT.AND P0, PT, |R0|, 1.469367938527859385e-39, PT ;  /* 0x001000000000780b */ /* 0x000fe20003f04200 */
[----:B------:R-:W-:-:S05]  /*1f30*/  DFMA R8, R56, R64, R8 ;  /* 0x000000403808722b */ /* 0x000fca0000000008 */
[----:B------:R-:W-:-:S08]  /*1f40*/  DMUL R10, R12, R10 ;  /* 0x0000000a0c0a7228 */ /* 0x000fd00000000000 */
[----:B------:R-:W-:Y:S01]  /*1f50*/  DFMA R68, R14, R8, R10 ;  /* 0x000000080e44722b */ /* 0x000fe2000000000a */
[----:B------:R-:W-:Y:S10]  /*1f60*/  @P0 BRA P1, `(.L_x_128) ;  /* 0x0000000000200947 */ /* 0x000ff40000800000 */
[----:B------:R-:W0:Y:S01]  /*1f70*/  LDCU.64 UR4, c[0x0][0x3c0] ;  /* 0x00007800ff0477ac */ /* 0x000e220008000a00 */
[----:B------:R-:W-:Y:S01]  /*1f80*/  IMAD.MOV.U32 R5, RZ, RZ, R7 ;  /* 0x000000ffff057224 */ /* 0x000fe200078e0007 */
[----:B------:R-:W-:Y:S02]  /*1f90*/  MOV R4, 0x1fd0 ;  /* 0x00001fd000047802 */ /* 0x000fe40000000f00 */
[----:B0-----:R-:W-:Y:S01]  /*1fa0*/  MOV R0, UR4 ;  /* 0x0000000400007c02 */ /* 0x001fe20008000f00 */
[----:B------:R-:W-:-:S07]  /*1fb0*/  IMAD.U32 R3, RZ, RZ, UR5 ;  /* 0x00000005ff037e24 */ /* 0x000fce000f8e00ff */
[----:B------:R-:W-:Y:S05]  /*1fc0*/  CALL.REL.NOINC `($__internal_3_$__cuda_sm20_div_rn_f64_full) ;  /* 0x0000006c00ec7944 */ /* 0x000fea0003c00000 */
[----:B------:R-:W-:Y:S02]  /*1fd0*/  IMAD.MOV.U32 R4, RZ, RZ, R3 ;  /* 0x000000ffff047224 */ /* 0x000fe400078e0003 */
[----:B------:R-:W-:-:S07]  /*1fe0*/  IMAD.MOV.U32 R5, RZ, RZ, R0 ;  /* 0x000000ffff057224 */ /* 0x000fce00078e0000 */
.L_x_128:
[----:B------:R-:W-:Y:S05]  /*1ff0*/  BSYNC.RECONVERGENT B1 ;  /* 0x0000000000017941 */ /* 0x000fea0003800200 */
.L_x_127:
[----:B------:R-:W0:Y:S01]  /*2000*/  LDC.64 R10, c[0x0][0x3c0] ;  /* 0x0000f000ff0a7b82 */ /* 0x000e220000000a00 */
[----:B------:R-:W0:Y:S01]  /*2010*/  MUFU.RCP64H R7, UR42 ;  /* 0x0000002a00077d08 */ /* 0x000e220008001800 */
        /* <DEDUP_REMOVED lines=10> */
[----:B------:R-:W-:Y:S02]  /*20c0*/  DFMA R6, R6, R10, R8 ;  /* 0x0000000a0606722b */ /* 0x000fe40000000008 */
[----:B------:R-:W0:Y:S08]  /*20d0*/  F2I.F64.FLOOR R10, R4 ;  /* 0x00000004000a7311 */ /* 0x000e300000305100 */
[----:B------:R-:W-:-:S05]  /*20e0*/  FFMA R0, RZ, UR42, R7 ;  /* 0x0000002aff007c23 */ /* 0x000fca0008000007 */
[----:B------:R-:W-:Y:S01]  /*20f0*/  FSETP.GT.AND P0, PT, |R0|, 1.469367938527859385e-39, PT ;  /* 0x001000000000780b */ /* 0x000fe20003f04200 */
[----:B0-----:R-:W-:-:S12]  /*2100*/  VIADD R10, R10, UR43 ;  /* 0x0000002b0a0a7c36 */ /* 0x001fd80008000000 */
[----:B------:R-:W-:Y:S05]  /*2110*/  @P0 BRA P1, `(.L_x_130) ;  /* 0x0000000000240947 */ /* 0x000fea0000800000 */
[----:B------:R-:W0:Y:S01]  /*2120*/  LDCU.64 UR4, c[0x0][0x3c0] ;  /* 0x00007800ff0477ac */ /* 0x000e220008000a00 */
[----:B------:R-:W-:Y:S01]  /*2130*/  MOV R6, R66 ;  /* 0x0000004200067202 */ /* 0x000fe20000000f00 */
[----:B------:R-:W-:Y:S01]  /*2140*/  IMAD.MOV.U32 R5, RZ, RZ, R67 ;  /* 0x000000ffff057224 */ /* 0x000fe200078e0043 */
[----:B------:R-:W-:Y:S01]  /*2150*/  MOV R4, 0x2190 ;  /* 0x0000219000047802 */ /* 0x000fe20000000f00 */
[----:B0-----:R-:W-:Y:S02]  /*2160*/  IMAD.U32 R0, RZ, RZ, UR4 ;  /* 0x00000004ff007e24 */ /* 0x001fe4000f8e00ff */
[----:B------:R-:W-:-:S07]  /*2170*/  IMAD.U32 R3, RZ, RZ, UR5 ;  /* 0x00000005ff037e24 */ /* 0x000fce000f8e00ff */
[----:B------:R-:W-:Y:S05]  /*2180*/  CALL.REL.NOINC `($__internal_3_$__cuda_sm20_div_rn_f64_full) ;  /* 0x0000006c007c7944 */ /* 0x000fea0003c00000 */
[----:B------:R-:W-:Y:S02]  /*2190*/  IMAD.MOV.U32 R6, RZ, RZ, R3 ;  /* 0x000000ffff067224 */ /* 0x000fe400078e0003 */
[----:B------:R-:W-:-:S07]  /*21a0*/  IMAD.MOV.U32 R7, RZ, RZ, R0 ;  /* 0x000000ffff077224 */ /* 0x000fce00078e0000 */
.L_x_130:
[----:B------:R-:W-:Y:S05]  /*21b0*/  BSYNC.RECONVERGENT B1 ;  /* 0x0000000000017941 */ /* 0x000fea0003800200 */
.L_x_129:
[----:B------:R-:W0:Y:S01]  /*21c0*/  F2I.F64.FLOOR R6, R6 ;  /* 0x0000000600067311 */ /* 0x000e220000305100 */
[----:B------:R-:W1:Y:S01]  /*21d0*/  LDC.64 R4, c[0x0][0x380] ;  /* 0x0000e000ff047b82 */ /* 0x000e620000000a00 */
[----:B0-----:R-:W-:-:S05]  /*21e0*/  IADD3 R0, PT, PT, R6, UR43, RZ ;  /* 0x0000002b06007c10 */ /* 0x001fca000fffe0ff */
[----:B------:R-:W-:-:S04]  /*21f0*/  IMAD R3, R0, UR43, RZ ;  /* 0x0000002b00037c24 */ /* 0x000fc8000f8e02ff */
[----:B------:R-:W-:-:S04]  /*2200*/  IMAD R3, R3, 0x2, R10 ;  /* 0x0000000203037824 */ /* 0x000fc800078e020a */
[----:B-1----:R-:W-:-:S05]  /*2210*/  IMAD.WIDE R4, R3, 0x8, R4 ;  /* 0x0000000803047825 */ /* 0x002fca00078e0204 */
[----:B------:R-:W2:Y:S01]  /*2220*/  LDG.E.64 R8, desc[UR38][R4.64] ;  /* 0x0000002604087981 */ /* 0x000ea2000c1e1b00 */
[-C--:B------:R-:W-:Y:S01]  /*2230*/  DMUL R58, R20, R20.reuse ;  /* 0x00000014143a7228 */ /* 0x080fe20000000000 */
[----:B------:R-:W-:Y:S01]  /*2240*/  IMAD.MOV.U32 R6, RZ, RZ, 0x0 ;  /* 0x00000000ff067424 */ /* 0x000fe200078e00ff */
[----:B------:R-:W-:Y:S01]  /*2250*/  DMUL R20, R30, R20 ;  /* 0x000000141e147228 */ /* 0x000fe20000000000 */
[----:B------:R-:W-:Y:S01]  /*2260*/  IMAD.MOV.U32 R7, RZ, RZ, 0x3fd80000 ;  /* 0x3fd80000ff077424 */ /* 0x000fe200078e00ff */
[----:B------:R-:W-:Y:S04]  /*2270*/  BSSY.RECONVERGENT B1, `(.L_x_131) ;  /* 0x000001d000017945 */ /* 0x000fe80003800200 */
[-C--:B------:R-:W-:Y:S02]  /*2280*/  DFMA R58, R56, R56.reuse, R58 ;  /* 0x00000038383a722b */ /* 0x080fe4000000003a */
[----:B------:R-:W-:-:S04]  /*2290*/  DFMA R56, R28, R56, R20 ;  /* 0x000000381c38722b */ /* 0x000fc80000000014 */
        /* <DEDUP_REMOVED lines=9> */
[----:B--2---:R-:W-:-:S07]  /*2330*/  DADD R8, R68, R8 ;  /* 0x0000000044087229 */ /* 0x004fce0000000008 */
[----:B------:R0:W-:Y:S02]  /*2340*/  STG.E.64 desc[UR38][R4.64], R8 ;  /* 0x0000000804007986 */ /* 0x0001e4000c101b26 */
[----:B0-----:R-:W-:Y:S01]  /*2350*/  DFMA R8, R14, -R14, R58 ;  /* 0x8000000e0e08722b */ /* 0x001fe2000000003a */
[----:B------:R-:W-:Y:S01]  /*2360*/  VIADD R5, R7, 0xfff00000 ;  /* 0xfff0000007057836 */ /* 0x000fe20000000000 */
[----:B------:R-:W-:-:S06]  /*2370*/  MOV R4, R6 ;  /* 0x0000000600047202 */ /* 0x000fcc0000000f00 */
        /* <DEDUP_REMOVED lines=10> */
[----:B------:R-:W-:Y:S02]  /*2420*/  IMAD.MOV.U32 R10, RZ, RZ, R4 ;  /* 0x000000ffff0a7224 */ /* 0x000fe400078e0004 */
[----:B------:R-:W-:-:S07]  /*2430*/  IMAD.MOV.U32 R11, RZ, RZ, R3 ;  /* 0x000000ffff0b7224 */ /* 0x000fce00078e0003 */
.L_x_132:
[----:B------:R-:W-:Y:S05]  /*2440*/  BSYNC.RECONVERGENT B1 ;  /* 0x0000000000017941 */ /* 0x000fea0003800200 */
.L_x_131:
[----:B------:R-:W-:Y:S01]  /*2450*/  DMUL R10, R10, R54 ;  /* 0x000000360a0a7228 */ /* 0x000fe20000000000 */
[----:B------:R-:W-:Y:S01]  /*2460*/  IMAD.MOV.U32 R4, RZ, RZ, 0x1 ;  /* 0x00000001ff047424 */ /* 0x000fe200078e00ff */
[----:B------:R-:W-:Y:S01]  /*2470*/  FSETP.GEU.AND P1, PT, |R57|, 6.5827683646048100446e-37, PT ;  /* 0x036000003900780b */ /* 0x000fe20003f2e200 */
[----:B------:R-:W-:Y:S03]  /*2480*/  BSSY.RECONVERGENT B1, `(.L_x_133) ;  /* 0x0000015000017945 */ /* 0x000fe60003800200 */
[----:B------:R-:W0:Y:S02]  /*2490*/  MUFU.RCP64H R5, R11 ;  /* 0x0000000b00057308 */ /* 0x000e240000001800 */
[----:B0-----:R-:W-:-:S08]  /*24a0*/  DFMA R6, -R10, R4, 1 ;  /* 0x3ff000000a06742b */ /* 0x001fd00000000104 */
[----:B------:R-:W-:-:S08]  /*24b0*/  DFMA R6, R6, R6, R6 ;  /* 0x000000060606722b */ /* 0x000fd00000000006 */
[----:B------:R-:W-:-:S08]  /*24c0*/  DFMA R6, R4, R6, R4 ;  /* 0x000000060406722b */ /* 0x000fd00000000004 */
[----:B------:R-:W-:-:S08]  /*24d0*/  DFMA R4, -R10, R6, 1 ;  /* 0x3ff000000a04742b */ /* 0x000fd00000000106 */
[----:B------:R-:W-:-:S08]  /*24e0*/  DFMA R4, R6, R4, R6 ;  /* 0x000000040604722b */ /* 0x000fd00000000006 */
[----:B------:R-:W-:-:S08]  /*24f0*/  DMUL R6, R56, R4 ;  /* 0x0000000438067228 */ /* 0x000fd00000000000 */
        /* <DEDUP_REMOVED lines=13> */
.L_x_134:
[----:B------:R-:W-:Y:S05]  /*25d0*/  BSYNC.RECONVERGENT B1 ;  /* 0x0000000000017941 */ /* 0x000fea0003800200 */
.L_x_133:
[C---:B------:R-:W-:Y:S01]  /*25e0*/  DSETP.GT.AND P0, PT, R4.reuse, 1, PT ;  /* 0x3ff000000400742a */ /* 0x040fe20003f04000 */
[----:B------:R-:W-:Y:S01]  /*25f0*/  BSSY.RECONVERGENT B0, `(.L_x_135) ;  /* 0x0000086000007945 */ /* 0x000fe20003800200 */
[----:B------:R-:W-:-:S04]  /*2600*/  DSETP.GEU.AND P1, PT, R4, -1, PT ;  /* 0xbff000000400742a */ /* 0x000fc80003f2e000 */
[----:B------:R-:W-:Y:S02]  /*2610*/  FSEL R4, R4, RZ, !P0 ;  /* 0x000000ff04047208 */ /* 0x000fe40004000000 */
[----:B------:R-:W-:Y:S02]  /*2620*/  FSEL R5, R5, 1.875, !P0 ;  /* 0x3ff0000005057808 */ /* 0x000fe40004000000 */
[----:B------:R-:W-:Y:S02]  /*2630*/  FSEL R4, R4, RZ, P1 ;  /* 0x000000ff04047208 */ /* 0x000fe40000800000 */
[----:B------:R-:W-:-:S06]  /*2640*/  FSEL R5, R5, -1.875, P1 ;  /* 0xbff0000005057808 */ /* 0x000fcc0000800000 */
[----:B------:R-:W-:-:S10]  /*2650*/  DADD R6, -RZ, |R4| ;  /* 0x00000000ff067229 */ /* 0x000fd40000000504 */
[----:B------:R-:W-:-:S13]  /*2660*/  ISETP.GT.AND P0, PT, R7, 0x3fe26665, PT ;  /* 0x3fe266650700780c */ /* 0x000fda0003f04270 */
[----:B------:R-:W-:Y:S05]  /*2670*/  @P0 BRA `(.L_x_136) ;  /* 0x0000000000d40947 */ /* 0x000fea0003800000 */
[----:B------:R-:W-:Y:S01]  /*2680*/  DMUL R6, R4, R4 ;  /* 0x0000000404067228 */ /* 0x000fe20000000000 */
[----:B------:R-:W-:Y:S01]  /*2690*/  IMAD.MOV.U32 R8, RZ, RZ, 0x180754af ;  /* 0x180754afff087424 */ /* 0x000fe200078e00ff */
[----:B------:R-:W-:Y:S01]  /*26a0*/  UMOV UR4, 0xdc1895e9 ;  /* 0xdc1895e900047882 */ /* 0x000fe20000000000 */
[----:B------:R-:W-:Y:S01]  /*26b0*/  IMAD.MOV.U32 R9, RZ, RZ, 0x3fb3823b ;  /* 0x3fb3823bff097424 */ /* 0x000fe200078e00ff */
[----:B------:R-:W-:Y:S01]  /*26c0*/  UMOV UR5, 0x3fb0066b ;  /* 0x3fb0066b00057882 */ /* 0x000fe20000000000 */
[----:B------:R-:W-:-:S04]  /*26d0*/  ISETP.GT.AND P0, PT, R5, -0x1, PT ;  /* 0xffffffff0500780c */ /* 0x000fc80003f04270 */
[----:B------:R-:W-:Y:S01]  /*26e0*/  DFMA R8, R6, UR4, -R8 ;  /* 0x0000000406087c2b */ /* 0x000fe20008000808 */
[----:B------:R-:W-:Y:S01]  /*26f0*/  UMOV UR4, 0xcc2f79ae ;  /* 0xcc2f79ae00047882 */ /* 0x000fe20000000000 */
[----:B------:R-:W-:-:S06]  /*2700*/  UMOV UR5, 0x3fb11e52 ;  /* 0x3fb11e5200057882 */ /* 0x000fcc0000000000 */
[----:B------:R-:W-:Y:S01]  /*2710*/  DFMA R8, R6, R8, UR4 ;  /* 0x0000000406087e2b */ /* 0x000fe20008000008 */
[----:B------:R-:W-:Y:S01]  /*2720*/  UMOV UR4, 0x3526861b ;  /* 0x3526861b00047882 */ /* 0x000fe20000000000 */
[----:B------:R-:W-:Y:S01]  /*2730*/  UMOV UR5, 0x3f924eaf ;  /* 0x3f924eaf00057882 */ /* 0x000fe20000000000 */
[----:B------:R-:W-:Y:S01]  /*2740*/  @!P0 MOV R56, 0x33145c07 ;  /* 0x33145c0700388802 */ /* 0x000fe20000000f00 */
[----:B------:R-:W-:-:S04]  /*2750*/  @!P0 IMAD.MOV.U32 R57, RZ, RZ, 0x3c91a626 ;  /* 0x3c91a626ff398424 */ /* 0x000fc800078e00ff */
[----:B------:R-:W-:Y:S01]  /*2760*/  DFMA R8, R6, R8, -UR4 ;  /* 0x8000000406087e2b */ /* 0x000fe20008000008 */
[----:B------:R-:W-:Y:S01]  /*2770*/  UMOV UR4, 0xa31e6cb7 ;  /* 0xa31e6cb700047882 */ /* 0x000fe20000000000 */
[----:B------:R-:W-:-:S06]  /*2780*/  UMOV UR5, 0x3f91df02 ;  /* 0x3f91df0200057882 */ /* 0x000fcc0000000000 */
        /* <DEDUP_REMOVED lines=27> */
[----:B------:R-:W-:Y:S01]  /*2940*/  DMUL R8, R6, R8 ;  /* 0x0000000806087228 */ /* 0x000fe20000000000 */
[----:B------:R-:W-:Y:S02]  /*2950*/  @P0 IMAD.MOV.U32 R6, RZ, RZ, 0x33145c07 ;  /* 0x33145c07ff060424 */ /* 0x000fe400078e00ff */
[----:B------:R-:W-:-:S05]  /*2960*/  @P0 IMAD.MOV.U32 R7, RZ, RZ, 0x3c91a626 ;  /* 0x3c91a626ff070424 */ /* 0x000fca00078e00ff */
[----:B------:R-:W-:-:S08]  /*2970*/  DFMA R4, |R4|, R8, |R4| ;  /* 0x000000080404722b */ /* 0x000fd00000000604 */
[C---:B------:R-:W-:Y:S02]  /*2980*/  @!P0 DADD R56, R4.reuse, R56 ;  /* 0x0000000004388229 */ /* 0x040fe40000000038 */
[----:B------:R-:W-:-:S06]  /*2990*/  @P0 DADD R4, R4, -R6 ;  /* 0x0000000004040229 */ /* 0x000fcc0000000806 */
[----:B------:R-:W-:Y:S02]  /*29a0*/  @!P0 DADD R56, R56, UR4 ;  /* 0x0000000438388e29 */ /* 0x000fe40008000000 */
[----:B------:R-:W-:Y:S01]  /*29b0*/  @P0 DADD R56, -R4, UR4 ;  /* 0x0000000404380e29 */ /* 0x000fe20008000100 */
[----:B------:R-:W-:Y:S10]  /*29c0*/  BRA `(.L_x_137) ;  /* 0x0000000400207947 */ /* 0x000ff40003800000 */
.L_x_136:
[----:B------:R-:W-:Y:S01]  /*29d0*/  DADD R56, -|R4|, 1 ;  /* 0x3ff0000004387429 */ /* 0x000fe20000000300 */
[----:B------:R-:W-:Y:S01]  /*29e0*/  IMAD.MOV.U32 R6, RZ, RZ, 0x66faac4b ;  /* 0x66faac4bff067424 */ /* 0x000fe200078e00ff */
[----:B------:R-:W-:Y:S01]  /*29f0*/  UMOV UR4, 0x71155f70 ;  /* 0x71155f7000047882 */ /* 0x000fe20000000000 */
[----:B------:R-:W-:Y:S01]  /*2a00*/  IMAD.MOV.U32 R7, RZ, RZ, 0x3ebac2fe ;  /* 0x3ebac2feff077424 */ /* 0x000fe200078e00ff */
[----:B------:R-:W-:Y:S01]  /*2a10*/  UMOV UR5, 0x3ec715b3 ;  /* 0x3ec715b300057882 */ /* 0x000fe20000000000 */
[----:B------:R-:W-:-:S04]  /*2a20*/  IMAD.MOV.U32 R12, RZ, RZ, RZ ;  /* 0x000000ffff0c7224 */ /* 0x000fc800078e00ff */
[----:B------:R-:W-:Y:S01]  /*2a30*/  DFMA R6, R56, UR4, -R6 ;  /* 0x0000000438067c2b */ /* 0x000fe20008000806 */
[----:B------:R-:W-:Y:S01]  /*2a40*/  UMOV UR4, 0x8efcd9b8 ;  /* 0x8efcd9b800047882 */ /* 0x000fe20000000000 */
[----:B------:R-:W-:Y:S01]  /*2a50*/  UMOV UR5, 0x3ed9a9b8 ;  /* 0x3ed9a9b800057882 */ /* 0x000fe20000000000 */
[C---:B------:R-:W-:Y:S01]  /*2a60*/  IADD3 R21, PT, PT, R57.reuse, -0x100000, RZ ;  /* 0xfff0000039157810 */ /* 0x040fe20007ffe0ff */
[----:B------:R-:W-:Y:S01]  /*2a70*/  IMAD.MOV.U32 R20, RZ, RZ, R56 ;  /* 0x000000ffff147224 */ /* 0x000fe200078e0038 */
[----:B------:R-:W-:-:S03]  /*2a80*/  ISETP.GE.AND P0, PT, R57, 0x1, PT ;  /* 0x000000013900780c */ /* 0x000fc60003f06270 */
        /* <DEDUP_REMOVED lines=8> */
[----:B------:R-:W-:Y:S01]  /*2b10*/  UMOV UR5, 0x3f079c16 ;  /* 0x3f079c1600057882 */ /* 0x000fe20000000000 */
[----:B------:R-:W0:Y:S01]  /*2b20*/  MUFU.RSQ64H R7, R21 ;  /* 0x0000001500077308 */ /* 0x000e220000001c00 */
[----:B------:R-:W-:-:S04]  /*2b30*/  IMAD.MOV.U32 R6, RZ, RZ, RZ ;  /* 0x000000ffff067224 */ /* 0x000fc800078e00ff */
[----:B------:R-:W-:Y:S01]  /*2b40*/  DFMA R8, R56, R8, UR4 ;  /* 0x0000000438087e2b */ /* 0x000fe20008000008 */
[----:B------:R-:W-:Y:S01]  /*2b50*/  UMOV UR4, 0xc3bca540 ;  /* 0xc3bca54000047882 */ /* 0x000fe20000000000 */
[----:B------:R-:W-:-:S06]  /*2b60*/  UMOV UR5, 0x3f1c9a88 ;  /* 0x3f1c9a8800057882 */ /* 0x000fcc0000000000 */
[----:B------:R-:W-:Y:S01]  /*2b70*/  DFMA R14, R56, R8, UR4 ;  /* 0x00000004380e7e2b */ /* 0x000fe20008000008 */
[----:B------:R-:W-:Y:S01]  /*2b80*/  UMOV UR4, 0x4bd476df ;  /* 0x4bd476df00047882 */ /* 0x000fe20000000000 */
[----:B------:R-:W-:Y:S01]  /*2b90*/  UMOV UR5, 0x3f31c4e6 ;  /* 0x3f31c4e600057882 */ /* 0x000fe20000000000 */
[----:B0-----:R-:W-:Y:S01]  /*2ba0*/  DMUL R8, R20, R6 ;  /* 0x0000000614087228 */ /* 0x001fe20000000000 */
[----:B------:R-:W-:-:S04]  /*2bb0*/  VIADD R13, R7, 0xfff00000 ;  /* 0xfff00000070d7836 */ /* 0x000fc80000000000 */
[----:B------:R-:W-:Y:S01]  /*2bc0*/  DFMA R14, R56, R14, UR4 ;  /* 0x00000004380e7e2b */ /* 0x000fe2000800000e */
[----:B------:R-:W-:Y:S01]  /*2bd0*/  UMOV UR4, 0x60009c8f ;  /* 0x60009c8f00047882 */ /* 0x000fe20000000000 */
[----:B------:R-:W-:Y:S01]  /*2be0*/  UMOV UR5, 0x3f46e8ba ;  /* 0x3f46e8ba00057882 */ /* 0x000fe20000000000 */
[----:B------:R-:W-:-:S05]  /*2bf0*/  DFMA R10, R8, -R8, R20 ;  /* 0x80000008080a722b */ /* 0x000fca0000000014 */
[----:B------:R-:W-:Y:S01]  /*2c00*/  DFMA R14, R56, R14, UR4 ;  /* 0x00000004380e7e2b */ /* 0x000fe2000800000e */
[----:B------:R-:W-:Y:S01]  /*2c10*/  UMOV UR4, 0xc62b05a2 ;  /* 0xc62b05a200047882 */ /* 0x000fe20000000000 */
[----:B------:R-:W-:Y:S01]  /*2c20*/  UMOV UR5, 0x3f5f1c71 ;  /* 0x3f5f1c7100057882 */ /* 0x000fe20000000000 */
[----:B------:R-:W-:Y:S02]  /*2c30*/  DFMA R10, R12, R10, R8 ;  /* 0x0000000a0c0a722b */ /* 0x000fe40000000008 */
[----:B------:R-:W-:-:S03]  /*2c40*/  DMUL R8, RZ, |R4| ;  /* 0x40000004ff087228 */ /* 0x000fc60000000000 */
[----:B------:R-:W-:Y:S01]  /*2c50*/  DFMA R14, R56, R14, UR4 ;  /* 0x00000004380e7e2b */ /* 0x000fe2000800000e */
[----:B------:R-:W-:Y:S01]  /*2c60*/  UMOV UR4, 0xb6dc9f2c ;  /* 0xb6dc9f2c00047882 */ /* 0x000fe20000000000 */
[----:B------:R-:W-:Y:S01]  /*2c70*/  UMOV UR5, 0x3f76db6d ;  /* 0x3f76db6d00057882 */ /* 0x000fe20000000000 */
[-C--:B------:R-:W-:Y:S02]  /*2c80*/  DFMA R6, R6, -R10.reuse, 1 ;  /* 0x3ff000000606742b */ /* 0x080fe4000000080a */
[----:B------:R-:W-:-:S03]  /*2c90*/  DFMA R20, R10, -R10, R20 ;  /* 0x8000000a0a14722b */ /* 0x000fc60000000014 */
[----:B------:R-:W-:Y:S01]  /*2ca0*/  DFMA R14, R56, R14, UR4 ;  /* 0x00000004380e7e2b */ /* 0x000fe2000800000e */
[----:B------:R-:W-:Y:S01]  /*2cb0*/  UMOV UR4, 0x3333329c ;  /* 0x3333329c00047882 */ /* 0x000fe20000000000 */
[----:B------:R-:W-:Y:S01]  /*2cc0*/  UMOV UR5, 0x3f933333 ;  /* 0x3f93333300057882 */ /* 0x000fe20000000000 */
[----:B------:R-:W-:-:S05]  /*2cd0*/  DFMA R6, R12, R6, R12 ;  /* 0x000000060c06722b */ /* 0x000fca000000000c */
[----:B------:R-:W-:Y:S01]  /*2ce0*/  DFMA R14, R56, R14, UR4 ;  /* 0x00000004380e7e2b */ /* 0x000fe2000800000e */
[----:B------:R-:W-:Y:S01]  /*2cf0*/  UMOV UR4, 0x55555555 ;  /* 0x5555555500047882 */ /* 0x000fe20000000000 */
[----:B------:R-:W-:Y:S01]  /*2d00*/  UMOV UR5, 0x3fb55555 ;  /* 0x3fb5555500057882 */ /* 0x000fe20000000000 */
[----:B------:R-:W-:-:S05]  /*2d10*/  DFMA R6, R6, R20, R10 ;  /* 0x000000140606722b */ /* 0x000fca000000000a */
[----:B------:R-:W-:Y:S01]  /*2d20*/  DFMA R14, R56, R14, UR4 ;  /* 0x00000004380e7e2b */ /* 0x000fe2000800000e */
[----:B------:R-:W-:Y:S01]  /*2d30*/  UMOV UR4, 0x33145c07 ;  /* 0x33145c0700047882 */ /* 0x000fe20000000000 */
[----:B------:R-:W-:-:S03]  /*2d40*/  UMOV UR5, 0x3ca1a626 ;  /* 0x3ca1a62600057882 */ /* 0x000fc60000000000 */
[----:B------:R-:W-:-:S03]  /*2d50*/  VIADD R7, R7, 0x100000 ;  /* 0x0010000007077836 */ /* 0x000fc60000000000 */
[----:B------:R-:W-:-:S08]  /*2d60*/  DMUL R14, R56, R14 ;  /* 0x0000000e380e7228 */ /* 0x000fd00000000000 */
[----:B------:R-:W-:-:S10]  /*2d70*/  DFMA R14, R6, R14, R6 ;  /* 0x0000000e060e722b */ /* 0x000fd40000000006 */
[----:B------:R-:W-:Y:S02]  /*2d80*/  FSEL R8, R8, R14, !P0 ;  /* 0x0000000e08087208 */ /* 0x000fe40004000000 */
[----:B------:R-:W-:Y:S02]  /*2d90*/  FSEL R9, R9, R15, !P0 ;  /* 0x0000000f09097208 */ /* 0x000fe40004000000 */
[----:B------:R-:W-:-:S04]  /*2da0*/  ISETP.GE.AND P0, PT, R57, RZ, PT ;  /* 0x000000ff3900720c */ /* 0x000fc80003f06270 */
[----:B------:R-:W-:-:S10]  /*2db0*/  DMUL R6, R8, +INF ;  /* 0x7ff0000008067828 */ /* 0x000fd40000000000 */
[----:B------:R-:W-:Y:S02]  /*2dc0*/  FSEL R8, R6, R8, !P0 ;  /* 0x0000000806087208 */ /* 0x000fe40004000000 */
[----:B------:R-:W-:Y:S02]  /*2dd0*/  FSEL R9, R7, R9, !P0 ;  /* 0x0000000907097208 */ /* 0x000fe40004000000 */
[----:B------:R-:W-:-:S04]  /*2de0*/  ISETP.GE.AND P0, PT, R5, RZ, PT ;  /* 0x000000ff0500720c */ /* 0x000fc80003f06270 */
[----:B------:R-:W-:Y:S01]  /*2df0*/  DADD R6, R8, -UR4 ;  /* 0x8000000408067e29 */ /* 0x000fe20008000000 */
[----:B------:R-:W-:Y:S01]  /*2e00*/  UMOV UR4, 0x54442d18 ;  /* 0x54442d1800047882 */ /* 0x000fe20000000000 */
[----:B------:R-:W-:-:S06]  /*2e10*/  UMOV UR5, 0x400921fb ;  /* 0x400921fb00057882 */ /* 0x000fcc0000000000 */
[----:B------:R-:W-:-:S10]  /*2e20*/  DADD R6, -R6, UR4 ;  /* 0x0000000406067e29 */ /* 0x000fd40008000100 */
[----:B------:R-:W-:Y:S02]  /*2e30*/  FSEL R56, R6, R8, !P0 ;  /* 0x0000000806387208 */ /* 0x000fe40004000000 */
[----:B------:R-:W-:-:S07]  /*2e40*/  FSEL R57, R7, R9, !P0 ;  /* 0x0000000907397208 */ /* 0x000fce0004000000 */
.L_x_137:
[----:B------:R-:W-:Y:S05]  /*2e50*/  BSYNC.RECONVERGENT B0 ;  /* 0x0000000000007941 */ /* 0x000fea0003800200 */
.L_x_135:
[----:B------:R-:W0:Y:S01]  /*2e60*/  LDC.64 R4, c[0x0][0x3c0] ;  /* 0x0000f000ff047b82 */ /* 0x000e220000000a00 */
[----:B------:R-:W0:Y:S01]  /*2e70*/  MUFU.RCP64H R7, UR42 ;  /* 0x0000002a00077d08 */ /* 0x000e220008001800 */
[----:B------:R-:W-:Y:S01]  /*2e80*/  MOV R6, 0x1 ;  /* 0x0000000100067802 */ /* 0x000fe20000000f00 */
[----:B------:R-:W-:Y:S01]  /*2e90*/  BSSY.RECONVERGENT B1, `(.L_x_138) ;  /* 0x0000016000017945 */ /* 0x000fe20003800200 */
[----:B------:R-:W-:-:S04]  /*2ea0*/  FSETP.GEU.AND P1, PT, |R61|, 6.5827683646048100446e-37, PT ;  /* 0x036000003d00780b */ /* 0x000fc80003f2e200 */
        /* <DEDUP_REMOVED lines=13> */
[----:B------:R-:W-:Y:S01]  /*2f80*/  MOV R4, 0x2fd0 ;  /* 0x00002fd000047802 */ /* 0x000fe20000000f00 */
[----:B------:R-:W-:Y:S02]  /*2f90*/  IMAD.MOV.U32 R5, RZ, RZ, R61 ;  /* 0x000000ffff057224 */ /* 0x000fe400078e003d */
[----:B0-----:R-:W-:Y:S02]  /*2fa0*/  IMAD.U32 R0, RZ, RZ, UR4 ;  /* 0x00000004ff007e24 */ /* 0x001fe4000f8e00ff */
[----:B------:R-:W-:-:S07]  /*2fb0*/  IMAD.U32 R3, RZ, RZ, UR5 ;  /* 0x00000005ff037e24 */ /* 0x000fce000f8e00ff */
[----:B------:R-:W-:Y:S05]  /*2fc0*/  CALL.REL.NOINC `($__internal_3_$__cuda_sm20_div_rn_f64_full) ;  /* 0x0000005c00ec7944 */ /* 0x000fea0003c00000 */
[----:B------:R-:W-:Y:S01]  /*2fd0*/  IMAD.MOV.U32 R4, RZ, RZ, R3 ;  /* 0x000000ffff047224 */ /* 0x000fe200078e0003 */
[----:B------:R-:W-:-:S07]  /*2fe0*/  MOV R5, R0 ;  /* 0x0000000000057202 */ /* 0x000fce0000000f00 */
.L_x_139:
[----:B------:R-:W-:Y:S05]  /*2ff0*/  BSYNC.RECONVERGENT B1 ;  /* 0x0000000000017941 */ /* 0x000fea0003800200 */
.L_x_138:
[----:B------:R-:W0:Y:S01]  /*3000*/  F2I.F64.FLOOR R43, R4 ;  /* 0x00000004002b7311 */ /* 0x000e220000305100 */
[----:B------:R-:W-:Y:S01]  /*3010*/  UIMAD UR4, UR44, UR43, URZ ;  /* 0x0000002b2c0472a4 */ /* 0x000fe2000f8e02ff */
[----:B------:R-:W-:Y:S01]  /*3020*/  BSSY.RECONVERGENT B8, `(.L_x_140) ;  /* 0x000000c000087945 */ /* 0x000fe20003800200 */
[----:B0-----:R-:W-:-:S05]  /*3030*/  IMAD R43, R2, UR43, R43 ;  /* 0x0000002b022b7c24 */ /* 0x001fca000f8e022b */
[----:B------:R-:W-:-:S13]  /*3040*/  ISETP.GE.AND P0, PT, R43, UR4, PT ;  /* 0x000000042b007c0c */ /* 0x000fda000bf06270 */
[----:B------:R-:W-:Y:S05]  /*3050*/  @!P0 BRA `(.L_x_141) ;  /* 0x0000000000208947 */ /* 0x000fea0003800000 */
[----:B------:R-:W-:Y:S01]  /*3060*/  MOV R8, 0x18 ;  /* 0x0000001800087802 */ /* 0x000fe20000000f00 */
[----:B------:R-:W0:Y:S01]  /*3070*/  LDCU.64 UR4, c[0x4][URZ] ;  /* 0x01000000ff0477ac */ /* 0x000e220008000a00 */
[----:B------:R-:W-:-:S04]  /*3080*/  CS2R R6, SRZ ;  /* 0x0000000000067805 */ /* 0x000fc8000001ff00 */
[----:B------:R-:W1:Y:S01]  /*3090*/  LDC.64 R8, c[0x4][R8] ;  /* 0x0100000008087b82 */ /* 0x000e620000000a00 */
[----:B0-----:R-:W-:Y:S02]  /*30a0*/  IMAD.U32 R4, RZ, RZ, UR4 ;  /* 0x00000004ff047e24 */ /* 0x001fe4000f8e00ff */
[----:B------:R-:W-:-:S07]  /*30b0*/  IMAD.U32 R5, RZ, RZ, UR5 ;  /* 0x00000005ff057e24 */ /* 0x000fce000f8e00ff */
[----:B------:R-:W-:-:S07]  /*30c0*/  LEPC R20, `(.L_x_141) ;  /* 0x000000001014794e */ /* 0x000fce0000000000 */
[----:B-1----:R-:W-:Y:S05]  /*30d0*/  CALL.ABS.NOINC R8 ;  /* 0x0000000008007343 */ /* 0x002fea0003c00000 */
.L_x_141:
[----:B------:R-:W-:Y:S05]  /*30e0*/  BSYNC.RECONVERGENT B8 ;  /* 0x0000000000087941 */ /* 0x000fea0003800200 */
.L_x_140:
[----:B------:R-:W0:Y:S08]  /*30f0*/  LDC.64 R4, c[0x0][0x3d0] ;  /* 0x0000f400ff047b82 */ /* 0x000e300000000a00 */
[----:B------:R-:W1:Y:S01]  /*3100*/  LDC.64 R8, c[0x0][0x3d8] ;  /* 0x0000f600ff087b82 */ /* 0x000e620000000a00 */
[----:B0-----:R-:W-:-:S05]  /*3110*/  IMAD.WIDE R4, R43, 0x8, R4 ;  /* 0x000000082b047825 */ /* 0x001fca00078e0204 */
[----:B------:R-:W2:Y:S01]  /*3120*/  LDG.E.64 R6, desc[UR38][R4.64] ;  /* 0x0000002604067981 */ /* 0x000ea2000c1e1b00 */
[----:B-1----:R-:W-:Y:S01]  /*3130*/  IMAD.WIDE R8, R43, 0x8, R8 ;  /* 0x000000082b087825 */ /* 0x002fe200078e0208 */
[----:B--2---:R-:W-:-:S07]  /*3140*/  DADD R6, R6, R56 ;  /* 0x0000000006067229 */ /* 0x004fce0000000038 */
[----:B------:R0:W-:Y:S04]  /*3150*/  STG.E.64 desc[UR38][R4.64], R6 ;  /* 0x0000000604007986 */ /* 0x0001e8000c101b26 */
[----:B------:R-:W2:Y:S02]  /*3160*/  LDG.E.64 R10, desc[UR38][R8.64] ;  /* 0x00000026080a7981 */ /* 0x000ea4000c1e1b00 */
[----:B--2---:R-:W-:-:S07]  /*3170*/  DADD R10, R10, 1 ;  /* 0x3ff000000a0a7429 */ /* 0x004fce0000000000 */
[----:B------:R0:W-:Y:S04]  /*3180*/  STG.E.64 desc[UR38][R8.64], R10 ;  /* 0x0000000a08007986 */ /* 0x0001e8000c101b26 */
.L_x_115:
[----:B------:R-:W-:Y:S05]  /*3190*/  BSYNC.RECONVERGENT B6 ;  /* 0x0000000000067941 */ /* 0x000fea0003800200 */
.L_x_114:
[----:B------:R-:W-:Y:S02]  /*31a0*/  ISETP.NE.AND P4, PT, R42, RZ, PT ;  /* 0x000000ff2a00720c */ /* 0x000fe40003f85270 */
[----:B------:R-:W-:Y:S02]  /*31b0*/  IADD3 R38, P0, PT, R38, 0x8, RZ ;  /* 0x0000000826267810 */ /* 0x000fe40007f1e0ff */
[----:B------:R-:W-:Y:S02]  /*31c0*/  IADD3 R36, P1, PT, R36, 0x8, RZ ;  /* 0x0000000824247810 */ /* 0x000fe40007f3e0ff */
[----:B------:R-:W-:Y:S01]  /*31d0*/  IADD3 R24, P2, PT, R24, 0x8, RZ ;  /* 0x0000000818187810 */ /* 0x000fe20007f5e0ff */
[----:B------:R-:W-:Y:S01]  /*31e0*/  IMAD.X R39, RZ, RZ, R39, P0 ;  /* 0x000000ffff277224 */ /* 0x000fe200000e0627 */
[----:B------:R-:W-:Y:S01]  /*31f0*/  IADD3 R22, P3, PT, R22, 0x8, RZ ;  /* 0x0000000816167810 */ /* 0x000fe20007f7e0ff */
[----:B------:R-:W-:Y:S02]  /*3200*/  IMAD.X R37, RZ, RZ, R37, P1 ;  /* 0x000000ffff257224 */ /* 0x000fe400008e0625 */
[----:B------:R-:W-:Y:S01]  /*3210*/  IMAD.X R25, RZ, RZ, R25, P2 ;  /* 0x000000ffff197224 */ /* 0x000fe200010e0619 */
[----:B------:R-:W-:Y:S01]  /*3220*/  IADD3.X R23, PT, PT, RZ, R23, RZ, P3, !PT ;  /* 0x00000017ff177210 */ /* 0x000fe20001ffe4ff */
[----:B------:R-:W-:Y:S08]  /*3230*/  @P4 BRA `(.L_x_142) ;  /* 0xffffffdc003c4947 */ /* 0x000ff0000383ffff */
.L_x_107:
[----:B01234-:R-:W-:Y:S05]  /*3240*/  BSYNC.RECONVERGENT B7 ;  /* 0x0000000000077941 */ /* 0x01ffea0003800200 */
.L_x_106:
[----:B------:R-:W0:Y:S01]  /*3250*/  LDCU UR4, c[0x0][0x3a8] ;  /* 0x00007500ff0477ac */ /* 0x000e220008000800 */
[----:B------:R-:W-:Y:S01]  /*3260*/  BSSY.RECONVERGENT B7, `(.L_x_143) ;  /* 0x00002e0000077945 */ /* 0x000fe20003800200 */
[----:B0-----:R-:W-:-:S13]  /*3270*/  ISETP.GE.AND P0, PT, R16, UR4, PT ;  /* 0x0000000410007c0c */ /* 0x001fda000bf06270 */
[----:B------:R-:W-:Y:S05]  /*3280*/  @P0 BRA `(.L_x_144) ;  /* 0x0000002c00740947 */ /* 0x000fea0003800000 */
[----:B------:R-:W-:Y:S01]  /*3290*/  ISETP.NE.AND P0, PT, R16, R2, PT ;  /* 0x000000021000720c */ /* 0x000fe20003f05270 */
[----:B------:R-:W-:-:S12]  /*32a0*/  BSSY.RECONVERGENT B6, `(.L_x_145) ;  /* 0x00002da000067945 */ /* 0x000fd80003800200 */
[----:B------:R-:W-:Y:S05]  /*32b0*/  @!P0 BRA `(.L_x_146) ;  /* 0x0000002c00608947 */ /* 0x000fea0003800000 */
[----:B------:R-:W0:Y:S08]  /*32c0*/  LDC.64 R4, c[0x0][0x388] ;  /* 0x0000e200ff047b82 */ /* 0x000e300000000a00 */
[----:B------:R-:W1:Y:S01]  /*32d0*/  LDC.64 R6, c[0x0][0x390] ;  /* 0x0000e400ff067b82 */ /* 0x000e620000000a00 */
[----:B0-----:R-:W-:-:S06]  /*32e0*/  IMAD.WIDE.U32 R4, R16, 0x8, R4 ;  /* 0x0000000810047825 */ /* 0x001fcc00078e0004 */
[----:B------:R-:W2:Y:S01]  /*32f0*/  LDG.E.64 R4, desc[UR38][R4.64] ;  /* 0x0000002604047981 */ /* 0x000ea2000c1e1b00 */
[----:B-1----:R-:W-:-:S06]  /*3300*/  IMAD.WIDE.U32 R6, R16, 0x8, R6 ;  /* 0x0000000810067825 */ /* 0x002fcc00078e0006 */
[----:B------:R-:W3:Y:S01]  /*3310*/  LDG.E.64 R6, desc[UR38][R6.64] ;  /* 0x0000002606067981 */ /* 0x000ee2000c1e1b00 */
[----:B------:R-:W-:Y:S01]  /*3320*/  BSSY.RECONVERGENT B1, `(.L_x_147) ;  /* 0x000002a000017945 */ /* 0x000fe20003800200 */
[----:B--2---:R-:W-:-:S06]  /*3330*/  DSETP.GEU.AND P0, PT, R4, R32, PT ;  /* 0x000000200400722a */ /* 0x004fcc0003f0e000 */
[----:B------:R-:W-:Y:S02]  /*3340*/  DSETP.GT.AND P0, PT, R4, R34, !P0 ;  /* 0x000000220400722a */ /* 0x000fe40004704000 */
[----:B---3--:R-:W-:Y:S01]  /*3350*/  DADD R22, -R26, R6 ;  /* 0x000000001a167229 */ /* 0x008fe20000000106 */
[----:B------:R-:W-:Y:S02]  /*3360*/  IMAD.MOV.U32 R6, RZ, RZ, 0x0 ;  /* 0x00000000ff067424 */ /* 0x000fe400078e00ff */
[----:B------:R-:W-:-:S09]  /*3370*/  IMAD.MOV.U32 R7, RZ, RZ, 0x3fd80000 ;  /* 0x3fd80000ff077424 */ /* 0x000fd200078e00ff */
[----:B------:R-:W0:Y:S01]  /*3380*/  @!P0 LDC.64 R10, c[0x0][0x3b0] ;  /* 0x0000ec00ff0a8b82 */ /* 0x000e220000000a00 */
[C---:B------:R-:W-:Y:S02]  /*3390*/  @!P0 DSETP.GEU.AND P1, PT, R4.reuse, R34, PT ;  /* 0x000000220400822a */ /* 0x040fe40003f2e000 */
[--C-:B0-----:R-:W-:Y:S02]  /*33a0*/  @!P0 DADD R8, R4, R10.reuse ;  /* 0x0000000004088229 */ /* 0x101fe4000000000a */
[----:B------:R-:W-:-:S06]  /*33b0*/  @!P0 DADD R10, R44, R10 ;  /* 0x000000002c0a8229 */ /* 0x000fcc000000000a */
[----:B------:R-:W-:Y:S02]  /*33c0*/  @!P0 DADD R8, -R44, R8 ;  /* 0x000000002c088229 */ /* 0x000fe40000000108 */
[----:B------:R-:W-:-:S10]  /*33d0*/  @!P0 DADD R10, -R10, R4 ;  /* 0x000000000a0a8229 */ /* 0x000fd40000000104 */
[----:B------:R-:W-:Y:S02]  /*33e0*/  @!P0 FSEL R38, R8, R10, !P1 ;  /* 0x0000000a08268208 */ /* 0x000fe40004800000 */
[----:B------:R-:W-:Y:S01]  /*33f0*/  @!P0 FSEL R39, R9, R11, !P1 ;  /* 0x0000000b09278208 */ /* 0x000fe20004800000 */
[----:B------:R-:W-:-:S08]  /*3400*/  @P0 DADD R38, -R44, R4 ;  /* 0x000000002c260229 */ /* 0x000fd00000000104 */
        /* <DEDUP_REMOVED lines=27> */
.L_x_148:
[----:B------:R-:W-:Y:S05]  /*35c0*/  BSYNC.RECONVERGENT B1 ;  /* 0x0000000000017941 */ /* 0x000fea0003800200 */
.L_x_147:
[----:B------:R-:W0:Y:S02]  /*35d0*/  LDCU.64 UR4, c[0x0][0x3b8] ;  /* 0x00007700ff0477ac */ /* 0x000e240008000a00 */
[----:B0-----:R-:W-:-:S14]  /*35e0*/  DSETP.GT.AND P0, PT, R36, UR4, PT ;  /* 0x0000000424007e2a */ /* 0x001fdc000bf04000 */
[----:B------:R-:W-:Y:S05]  /*35f0*/  @P0 BRA `(.L_x_146) ;  /* 0x0000002800900947 */ /* 0x000fea0003800000 */
[-C--:B------:R-:W-:Y:S01]  /*3600*/  DMUL R4, R30, R30.reuse ;  /* 0x0000001e1e047228 */ /* 0x080fe20000000000 */
[----:B------:R-:W-:Y:S01]  /*3610*/  IMAD.MOV.U32 R8, RZ, RZ, 0x0 ;  /* 0x00000000ff087424 */ /* 0x000fe200078e00ff */
[----:B------:R-:W-:Y:S01]  /*3620*/  BSSY.RECONVERGENT B1, `(.L_x_149) ;  /* 0x000001d000017945 */ /* 0x000fe20003800200 */
[----:B------:R-:W-:Y:S01]  /*3630*/  IMAD.MOV.U32 R9, RZ, RZ, 0x3fd80000 ;  /* 0x3fd80000ff097424 */ /* 0x000fe200078e00ff */
[----:B------:R-:W-:-:S04]  /*3640*/  DFMA R12, RZ, R30, R28 ;  /* 0x0000001eff0c722b */ /* 0x000fc8000000001c */
        /* <DEDUP_REMOVED lines=23> */
[----:B------:R-:W-:Y:S05]  /*37c0*/  CALL.REL.NOINC `($__internal_4_$__cuda_sm20_dsqrt_rn_f64_mediumpath_v1) ;  /* 0x0000005c00807944 */ /* 0x000fea0003c00000 */
[----:B------:R-:W-:Y:S02]  /*37d0*/  IMAD.MOV.U32 R24, RZ, RZ, R4 ;  /* 0x000000ffff187224 */ /* 0x000fe400078e0004 */
[----:B------:R-:W-:-:S07]  /*37e0*/  IMAD.MOV.U32 R25, RZ, RZ, R3 ;  /* 0x000000ffff197224 */ /* 0x000fce00078e0003 */
.L_x_150:
[----:B------:R-:W-:Y:S05]  /*37f0*/  BSYNC.RECONVERGENT B1 ;  /* 0x0000000000017941 */ /* 0x000fea0003800200 */
.L_x_149:
        /* <DEDUP_REMOVED lines=15> */
[----:B------:R-:W-:Y:S01]  /*38f0*/  MOV R6, R12 ;  /* 0x0000000c00067202 */ /* 0x000fe20000000f00 */
[----:B------:R-:W-:Y:S01]  /*3900*/  IMAD.MOV.U32 R5, RZ, RZ, R13 ;  /* 0x000000ffff057224 */ /* 0x000fe200078e000d */
[----:B------:R-:W-:Y:S01]  /*3910*/  MOV R4, 0x3950 ;  /* 0x0000395000047802 */ /* 0x000fe20000000f00 */
[----:B------:R-:W-:Y:S02]  /*3920*/  IMAD.MOV.U32 R0, RZ, RZ, R24 ;  /* 0x000000ffff007224 */ /* 0x000fe400078e0018 */
[----:B------:R-:W-:-:S07]  /*3930*/  IMAD.MOV.U32 R3, RZ, RZ, R25 ;  /* 0x000000ffff037224 */ /* 0x000fce00078e0019 */
[----:B------:R-:W-:Y:S05]  /*3940*/  CALL.REL.NOINC `($__internal_3_$__cuda_sm20_div_rn_f64_full) ;  /* 0x00000054008c7944 */ /* 0x000fea0003c00000 */
[----:B------:R-:W-:Y:S02]  /*3950*/  IMAD.MOV.U32 R4, RZ, RZ, R3 ;  /* 0x000000ffff047224 */ /* 0x000fe400078e0003 */
[----:B------:R-:W-:-:S07]  /*3960*/  IMAD.MOV.U32 R5, RZ, RZ, R0 ;  /* 0x000000ffff057224 */ /* 0x000fce00078e0000 */
.L_x_152:
[----:B------:R-:W-:Y:S05]  /*3970*/  BSYNC.RECONVERGENT B1 ;  /* 0x0000000000017941 */ /* 0x000fea0003800200 */
.L_x_151:
        /* <DEDUP_REMOVED lines=8> */
[----:B------:R-:W-:-:S13]  /*3a00*/  ISETP.GE.AND P0, PT, R7, 0x3fe26666, PT ;  /* 0x3fe266660700780c */ /* 0x000fda0003f06270 */
[----:B------:R-:W-:Y:S05]  /*3a10*/  @!P0 BRA `(.L_x_154) ;  /* 0x0000000400248947 */ /* 0x000fea0003800000 */
[----:B------:R-:W-:Y:S01]  /*3a20*/  DADD R6, -|R4|, 1 ;  /* 0x3ff0000004067429 */ /* 0x000fe20000000300 */
[----:B------:R-:W-:Y:S01]  /*3a30*/  MOV R8, 0x66faac4b ;  /* 0x66faac4b00087802 */ /* 0x000fe20000000f00 */
[----:B------:R-:W-:Y:S01]  /*3a40*/  IMAD.MOV.U32 R9, RZ, RZ, 0x3ebac2fe ;  /* 0x3ebac2feff097424 */ /* 0x000fe200078e00ff */
[----:B------:R-:W-:Y:S01]  /*3a50*/  UMOV UR4, 0x71155f70 ;  /* 0x71155f7000047882 */ /* 0x000fe20000000000 */
[----:B------:R-:W-:-:S04]  /*3a60*/  UMOV UR5, 0x3ec715b3 ;  /* 0x3ec715b300057882 */ /* 0x000fc80000000000 */
[----:B------:R-:W-:Y:S01]  /*3a70*/  DFMA R8, R6, UR4, -R8 ;  /* 0x0000000406087c2b */ /* 0x000fe20008000808 */
[----:B------:R-:W-:Y:S01]  /*3a80*/  UMOV UR4, 0x8efcd9b8 ;  /* 0x8efcd9b800047882 */ /* 0x000fe20000000000 */
[----:B------:R-:W-:Y:S01]  /*3a90*/  UMOV UR5, 0x3ed9a9b8 ;  /* 0x3ed9a9b800057882 */ /* 0x000fe20000000000 */
[----:B------:R-:W-:-:S05]  /*3aa0*/  ISETP.GE.AND P0, PT, R7, 0x1, PT ;  /* 0x000000010700780c */ /* 0x000fca0003f06270 */
[----:B------:R-:W-:Y:S01]  /*3ab0*/  DFMA R8, R6, R8, UR4 ;  /* 0x0000000406087e2b */ /* 0x000fe20008000008 */
[----:B------:R-:W-:Y:S01]  /*3ac0*/  UMOV UR4, 0xa8a0c4c3 ;  /* 0xa8a0c4c300047882 */ /* 0x000fe20000000000 */
[----:B------:R-:W-:-:S06]  /*3ad0*/  UMOV UR5, 0x3edd0f40 ;  /* 0x3edd0f4000057882 */ /* 0x000fcc0000000000 */
[----:B------:R-:W-:Y:S01]  /*3ae0*/  DFMA R10, R6, R8, UR4 ;  /* 0x00000004060a7e2b */ /* 0x000fe20008000008 */
[----:B------:R-:W-:Y:S01]  /*3af0*/  UMOV UR4, 0xfa9e0e1f ;  /* 0xfa9e0e1f00047882 */ /* 0x000fe20000000000 */
[----:B------:R-:W-:Y:S01]  /*3b00*/  UMOV UR5, 0x3ef46d4c ;  /* 0x3ef46d4c00057882 */ /* 0x000fe20000000000 */
[----:B------:R-:W-:Y:S02]  /*3b10*/  VIADD R9, R7, 0xfff00000 ;  /* 0xfff0000007097836 */ /* 0x000fe40000000000 */
[----:B------:R-:W-:-:S03]  /*3b20*/  IMAD.MOV.U32 R8, RZ, RZ, R6 ;  /* 0x000000ffff087224 */ /* 0x000fc600078e0006 */
        /* <DEDUP_REMOVED lines=11> */
[----:B0-----:R-:W-:-:S05]  /*3be0*/  DMUL R14, R8, R10 ;  /* 0x0000000a080e7228 */ /* 0x001fca0000000000 */
[----:B------:R-:W-:Y:S01]  /*3bf0*/  DFMA R20, R6, R12, UR4 ;  /* 0x0000000406147e2b */ /* 0x000fe2000800000c */
[----:B------:R-:W-:Y:S01]  /*3c00*/  UMOV UR4, 0x60009c8f ;  /* 0x60009c8f00047882 */ /* 0x000fe20000000000 */
[----:B------:R-:W-:Y:S01]  /*3c10*/  UMOV UR5, 0x3f46e8ba ;  /* 0x3f46e8ba00057882 */ /* 0x000fe20000000000 */
[----:B------:R-:W-:Y:S01]  /*3c20*/  VIADD R13, R11, 0xfff00000 ;  /* 0xfff000000b0d7836 */ /* 0x000fe20000000000 */
[----:B------:R-:W-:Y:S01]  /*3c30*/  DFMA R18, R14, -R14, R8 ;  /* 0x8000000e0e12722b */ /* 0x000fe20000000008 */
[----:B------:R-:W-:-:S03]  /*3c40*/  MOV R12, RZ ;  /* 0x000000ff000c7202 */ /* 0x000fc60000000f00 */
[----:B------:R-:W-:Y:S01]  /*3c50*/  DFMA R20, R6, R20, UR4 ;  /* 0x0000000406147e2b */ /* 0x000fe20008000014 */
[----:B------:R-:W-:Y:S01]  /*3c60*/  UMOV UR4, 0xc62b05a2 ;  /* 0xc62b05a200047882 */ /* 0x000fe20000000000 */
[----:B------:R-:W-:Y:S02]  /*3c70*/  UMOV UR5, 0x3f5f1c71 ;  /* 0x3f5f1c7100057882 */ /* 0x000fe40000000000 */
[----:B------:R-:W-:-:S04]  /*3c80*/  DFMA R18, R12, R18, R14 ;  /* 0x000000120c12722b */ /* 0x000fc8000000000e */
[----:B------:R-:W-:Y:S01]  /*3c90*/  DFMA R20, R6, R20, UR4 ;  /* 0x0000000406147e2b */ /* 0x000fe20008000014 */
[----:B------:R-:W-:Y:S01]  /*3ca0*/  UMOV UR4, 0xb6dc9f2c ;  /* 0xb6dc9f2c00047882 */ /* 0x000fe20000000000 */
[----:B------:R-:W-:Y:S02]  /*3cb0*/  UMOV UR5, 0x3f76db6d ;  /* 0x3f76db6d00057882 */ /* 0x000fe40000000000 */
[-C--:B------:R-:W-:Y:S02]  /*3cc0*/  DFMA R10, R10, -R18.reuse, 1 ;  /* 0x3ff000000a0a742b */ /* 0x080fe40000000812 */
[----:B------:R-:W-:Y:S02]  /*3cd0*/  DFMA R8, R18, -R18, R8 ;  /* 0x800000121208722b */ /* 0x000fe40000000008 */
[----:B------:R-:W-:Y:S01]  /*3ce0*/  DFMA R20, R6, R20, UR4 ;  /* 0x0000000406147e2b */ /* 0x000fe20008000014 */
[----:B------:R-:W-:Y:S01]  /*3cf0*/  UMOV UR4, 0x3333329c ;  /* 0x3333329c00047882 */ /* 0x000fe20000000000 */
[----:B------:R-:W-:-:S02]  /*3d00*/  UMOV UR5, 0x3f933333 ;  /* 0x3f93333300057882 */ /* 0x000fc40000000000 */
[----:B------:R-:W-:-:S04]  /*3d10*/  DFMA R10, R12, R10, R12 ;  /* 0x0000000a0c0a722b */ /* 0x000fc8000000000c */
[----:B------:R-:W-:Y:S01]  /*3d20*/  DFMA R20, R6, R20, UR4 ;  /* 0x0000000406147e2b */ /* 0x000fe20008000014 */
[----:B------:R-:W-:Y:S01]  /*3d30*/  UMOV UR4, 0x55555555 ;  /* 0x5555555500047882 */ /* 0x000fe20000000000 */
[----:B------:R-:W-:Y:S02]  /*3d40*/  UMOV UR5, 0x3fb55555 ;  /* 0x3fb5555500057882 */ /* 0x000fe40000000000 */
[----:B------:R-:W-:Y:S02]  /*3d50*/  DFMA R8, R10, R8, R18 ;  /* 0x000000080a08722b */ /* 0x000fe40000000012 */
[----:B------:R-:W-:Y:S02]  /*3d60*/  DMUL R10, RZ, |R4| ;  /* 0x40000004ff0a7228 */ /* 0x000fe40000000000 */
[----:B------:R-:W-:Y:S01]  /*3d70*/  DFMA R20, R6, R20, UR4 ;  /* 0x0000000406147e2b */ /* 0x000fe20008000014 */
[----:B------:R-:W-:Y:S01]  /*3d80*/  UMOV UR4, 0x33145c07 ;  /* 0x33145c0700047882 */ /* 0x000fe20000000000 */
[----:B------:R-:W-:-:S04]  /*3d90*/  UMOV UR5, 0x3ca1a626 ;  /* 0x3ca1a62600057882 */ /* 0x000fc80000000000 */
[----:B------:R-:W-:Y:S02]  /*3da0*/  VIADD R9, R9, 0x100000 ;  /* 0x0010000009097836 */ /* 0x000fe40000000000 */
        /* <DEDUP_REMOVED lines=14> */
[----:B------:R-:W-:Y:S01]  /*3e90*/  FSEL R43, R7, R9, !P0 ;  /* 0x00000009072b7208 */ /* 0x000fe20004000000 */
[----:B------:R-:W-:Y:S06]  /*3ea0*/  BRA `(.L_x_155) ;  /* 0x0000000000d07947 */ /* 0x000fec0003800000 */
.L_x_154:
[----:B------:R-:W-:Y:S01]  /*3eb0*/  DMUL R6, R4, R4 ;  /* 0x0000000404067228 */ /* 0x000fe20000000000 */
[----:B------:R-:W-:Y:S01]  /*3ec0*/  IMAD.MOV.U32 R8, RZ, RZ, 0x180754af ;  /* 0x180754afff087424 */ /* 0x000fe200078e00ff */
[----:B------:R-:W-:Y:S01]  /*3ed0*/  UMOV UR4, 0xdc1895e9 ;  /* 0xdc1895e900047882 */ /* 0x000fe20000000000 */
[----:B------:R-:W-:Y:S01]  /*3ee0*/  IMAD.MOV.U32 R9, RZ, RZ, 0x3fb3823b ;  /* 0x3fb3823bff097424 */ /* 0x000fe200078e00ff */
[----:B------:R-:W-:Y:S01]  /*3ef0*/  UMOV UR5, 0x3fb0066b ;  /* 0x3fb0066b00057882 */ /* 0x000fe20000000000 */
[----:B------:R-:W-:-:S04]  /*3f00*/  ISETP.GE.AND P0, PT, R5, RZ, PT ;  /* 0x000000ff0500720c */ /* 0x000fc80003f06270 */
[----:B------:R-:W-:Y:S01]  /*3f10*/  DFMA R8, R6, UR4, -R8 ;  /* 0x0000000406087c2b */ /* 0x000fe20008000808 */
[----:B------:R-:W-:Y:S01]  /*3f20*/  UMOV UR4, 0xcc2f79ae ;  /* 0xcc2f79ae00047882 */ /* 0x000fe20000000000 */
[----:B------:R-:W-:-:S06]  /*3f30*/  UMOV UR5, 0x3fb11e52 ;  /* 0x3fb11e5200057882 */ /* 0x000fcc0000000000 */
[----:B------:R-:W-:Y:S01]  /*3f40*/  DFMA R8, R6, R8, UR4 ;  /* 0x0000000406087e2b */ /* 0x000fe20008000008 */
[----:B------:R-:W-:Y:S01]  /*3f50*/  UMOV UR4, 0x3526861b ;  /* 0x3526861b00047882 */ /* 0x000fe20000000000 */
[----:B------:R-:W-:Y:S01]  /*3f60*/  UMOV UR5, 0x3f924eaf ;  /* 0x3f924eaf00057882 */ /* 0x000fe20000000000 */
[----:B------:R-:W-:Y:S02]  /*3f70*/  @P0 IMAD.MOV.U32 R42, RZ, RZ, 0x33145c07 ;  /* 0x33145c07ff2a0424 */ /* 0x000fe400078e00ff */
[----:B------:R-:W-:-:S03]  /*3f80*/  @P0 IMAD.MOV.U32 R43, RZ, RZ, 0x3c91a626 ;  /* 0x3c91a626ff2b0424 */ /* 0x000fc600078e00ff */
        /* <DEDUP_REMOVED lines=31> */
[----:B------:R-:W-:Y:S01]  /*4180*/  @!P0 MOV R6, 0x33145c07 ;  /* 0x33145c0700068802 */ /* 0x000fe20000000f00 */
[----:B------:R-:W-:-:S06]  /*4190*/  @!P0 IMAD.MOV.U32 R7, RZ, RZ, 0x3c91a626 ;  /* 0x3c91a626ff078424 */ /* 0x000fcc00078e00ff */
[----:B------:R-:W-:-:S08]  /*41a0*/  DFMA R4, |R4|, R8, |R4| ;  /* 0x000000080404722b */ /* 0x000fd00000000604 */
[C---:B------:R-:W-:Y:S02]  /*41b0*/  @P0 DADD R42, R4.reuse, -R42 ;  /* 0x00000000042a0229 */ /* 0x040fe4000000082a */
[----:B------:R-:W-:-:S06]  /*41c0*/  @!P0 DADD R4, R4, R6 ;  /* 0x0000000004048229 */ /* 0x000fcc0000000006 */
[----:B------:R-:W-:Y:S02]  /*41d0*/  @P0 DADD R42, -R42, UR4 ;  /* 0x000000042a2a0e29 */ /* 0x000fe40008000100 */
[----:B------:R-:W-:-:S11]  /*41e0*/  @!P0 DADD R42, R4, UR4 ;  /* 0x00000004042a8e29 */ /* 0x000fd60008000000 */
.L_x_155:
[----:B------:R-:W-:Y:S05]  /*41f0*/  BSYNC.RECONVERGENT B0 ;  /* 0x0000000000007941 */ /* 0x000fea0003800200 */
.L_x_153:
[----:B------:R-:W-:Y:S01]  /*4200*/  IMAD.MOV.U32 R4, RZ, RZ, 0x54442d18 ;  /* 0x54442d18ff047424 */ /* 0x000fe200078e00ff */
[----:B------:R-:W-:Y:S01]  /*4210*/  BSSY.RECONVERGENT B0, `(.L_x_156) ;  /* 0x000001a000007945 */ /* 0x000fe20003800200 */
[----:B------:R-:W-:-:S06]  /*4220*/  IMAD.MOV.U32 R5, RZ, RZ, 0x3ff921fb ;  /* 0x3ff921fbff057424 */ /* 0x000fcc00078e00ff */
[----:B------:R-:W-:-:S14]  /*4230*/  DSETP.GT.AND P0, PT, R42, R4, PT ;  /* 0x000000042a00722a */ /* 0x000fdc0003f04000 */
[----:B------:R-:W-:Y:S05]  /*4240*/  @P0 BRA `(.L_x_157) ;  /* 0x0000000000380947 */ /* 0x000fea0003800000 */
[----:B------:R-:W-:-:S14]  /*4250*/  DSETP.GEU.AND P0, PT, R42, R4, PT ;  /* 0x000000042a00722a */ /* 0x000fdc0003f0e000 */
[----:B------:R-:W-:Y:S05]  /*4260*/  @P0 BRA `(.L_x_158) ;  /* 0x0000000000500947 */ /* 0x000fea0003800000 */
[----:B------:R-:W-:-:S14]  /*4270*/  DSETP.GEU.AND P0, PT, R30, RZ, PT ;  /* 0x000000ff1e00722a */ /* 0x000fdc0003f0e000 */
[----:B------:R-:W-:Y:S01]  /*4280*/  @P0 IMAD.MOV.U32 R4, RZ, RZ, 0x54442d18 ;  /* 0x54442d18ff040424 */ /* 0x000fe200078e00ff */
[----:B------:R-:W-:Y:S01]  /*4290*/  @P0 MOV R6, 0x54442d18 ;  /* 0x54442d1800060802 */ /* 0x000fe20000000f00 */
[----:B------:R-:W-:Y:S02]  /*42a0*/  @P0 IMAD.MOV.U32 R5, RZ, RZ, 0x3ff921fb ;  /* 0x3ff921fbff050424 */ /* 0x000fe400078e00ff */
[----:B------:R-:W-:-:S04]  /*42b0*/  @P0 IMAD.MOV.U32 R7, RZ, RZ, 0x401921fb ;  /* 0x401921fbff070424 */ /* 0x000fc800078e00ff */
[----:B------:R-:W-:-:S08]  /*42c0*/  @P0 DADD R4, R42, -R4 ;  /* 0x000000002a040229 */ /* 0x000fd00000000804 */
[----:B------:R-:W-:Y:S01]  /*42d0*/  @P0 DADD R42, R4, R6 ;  /* 0x00000000042a0229 */ /* 0x000fe20000000006 */
[----:B------:R-:W-:Y:S02]  /*42e0*/  @!P0 IMAD.MOV.U32 R4, RZ, RZ, 0x7f3321d2 ;  /* 0x7f3321d2ff048424 */ /* 0x000fe400078e00ff */
[----:B------:R-:W-:-:S06]  /*42f0*/  @!P0 IMAD.MOV.U32 R5, RZ, RZ, 0x4012d97c ;  /* 0x4012d97cff058424 */ /* 0x000fcc00078e00ff */
[----:B------:R-:W-:-:S08]  /*4300*/  @!P0 DADD R4, R42, -R4 ;  /* 0x000000002a048229 */ /* 0x000fd00000000804 */
[----:B------:R-:W-:Y:S01]  /*4310*/  @!P0 DADD R42, -RZ, |R4| ;  /* 0x00000000ff2a8229 */ /* 0x000fe20000000504 */
[----:B------:R-:W-:Y:S10]  /*4320*/  BRA `(.L_x_158) ;  /* 0x0000000000207947 */ /* 0x000ff40003800000 */
.L_x_157:
[----:B------:R-:W-:-:S14]  /*4330*/  DSETP.GEU.AND P0, PT, R30, RZ, PT ;  /* 0x000000ff1e00722a */ /* 0x000fdc0003f0e000 */
[----:B------:R-:W-:Y:S02]  /*4340*/  @P0 IMAD.MOV.U32 R4, RZ, RZ, 0x54442d18 ;  /* 0x54442d18ff040424 */ /* 0x000fe400078e00ff */
[----:B------:R-:W-:-:S06]  /*4350*/  @P0 IMAD.MOV.U32 R5, RZ, RZ, 0x3ff921fb ;  /* 0x3ff921fbff050424 */ /* 0x000fcc00078e00ff */
[----:B------:R-:W-:Y:S01]  /*4360*/  @P0 DADD R42, R42, -R4 ;  /* 0x000000002a2a0229 */ /* 0x000fe20000000804 */
[----:B------:R-:W-:Y:S01]  /*4370*/  @!P0 MOV R4, 0x7f3321d2 ;  /* 0x7f3321d200048802 */ /* 0x000fe20000000f00 */
[----:B------:R-:W-:-:S06]  /*4380*/  @!P0 IMAD.MOV.U32 R5, RZ, RZ, 0x4012d97c ;  /* 0x4012d97cff058424 */ /* 0x000fcc00078e00ff */
[----:B------:R-:W-:-:S08]  /*4390*/  @!P0 DADD R4, R42, -R4 ;  /* 0x000000002a048229 */ /* 0x000fd00000000804 */
[----:B------:R-:W-:-:S11]  /*43a0*/  @!P0 DADD R42, -RZ, |R4| ;  /* 0x00000000ff2a8229 */ /* 0x000fd60000000504 */
.L_x_158:
[----:B------:R-:W-:Y:S05]  /*43b0*/  BSYNC.RECONVERGENT B0 ;  /* 0x0000000000007941 */ /* 0x000fea0003800200 */
.L_x_156:
[----:B------:R-:W0:Y:S08]  /*43c0*/  LDC.64 R20, c[0x0][0x398] ;  /* 0x0000e600ff147b82 */ /* 0x000e300000000a00 */
[----:B------:R-:W1:Y:S01]  /*43d0*/  LDC.64 R18, c[0x0][0x3a0] ;  /* 0x0000e800ff127b82 */ /* 0x000e620000000a00 */
[----:B0-----:R-:W-:-:S06]  /*43e0*/  IMAD.WIDE.U32 R20, R16, 0x8, R20 ;  /* 0x0000000810147825 */ /* 0x001fcc00078e0014 */
[----:B------:R-:W5:Y:S01]  /*43f0*/  LDG.E.64 R20, desc[UR38][R20.64] ;  /* 0x0000002614147981 */ /* 0x000f62000c1e1b00 */
[----:B-1----:R-:W-:-:S06]  /*4400*/  IMAD.WIDE.U32 R18, R16, 0x8, R18 ;  /* 0x0000000810127825 */ /* 0x002fcc00078e0012 */
[----:B------:R-:W5:Y:S01]  /*4410*/  LDG.E.64 R18, desc[UR38][R18.64] ;  /* 0x0000002612127981 */ /* 0x000f62000c1e1b00 */
[----:B------:R-:W-:Y:S01]  /*4420*/  DSETP.NEU.AND P0, PT, |R42|, +INF , PT ;  /* 0x7ff000002a00742a */ /* 0x000fe20003f0d200 */
[----:B------:R-:W-:-:S13]  /*4430*/  BSSY.RECONVERGENT B2, `(.L_x_159) ;  /* 0x000001e000027945 */ /* 0x000fda0003800200 */
[----:B------:R-:W-:Y:S05]  /*4440*/  @!P0 BRA `(.L_x_160) ;  /* 0x0000000000688947 */ /* 0x000fea0003800000 */
[----:B------:R-:W-:Y:S01]  /*4450*/  UMOV UR4, 0x6dc9c883 ;  /* 0x6dc9c88300047882 */ /* 0x000fe20000000000 */
[----:B------:R-:W-:Y:S01]  /*4460*/  UMOV UR5, 0x3fe45f30 ;  /* 0x3fe45f3000057882 */ /* 0x000fe20000000000 */
[C---:B------:R-:W-:Y:S01]  /*4470*/  DSETP.GE.AND P0, PT, |R42|.reuse, 2.14748364800000000000e+09, PT ;  /* 0x41e000002a00742a */ /* 0x040fe20003f06200 */
[----:B------:R-:W-:Y:S01]  /*4480*/  BSSY.RECONVERGENT B3, `(.L_x_161) ;  /* 0x0000014000037945 */ /* 0x000fe20003800200 */
[----:B------:R-:W-:Y:S01]  /*4490*/  DMUL R4, R42, UR4 ;  /* 0x000000042a047c28 */ /* 0x000fe20008000000 */
[----:B------:R-:W-:Y:S01]  /*44a0*/  UMOV UR4, 0x54442d18 ;  /* 0x54442d1800047882 */ /* 0x000fe20000000000 */
[----:B------:R-:W-:-:S08]  /*44b0*/  UMOV UR5, 0x3ff921fb ;  /* 0x3ff921fb00057882 */ /* 0x000fd00000000000 */
        /* <DEDUP_REMOVED lines=15> */
[----:B------:R-:W-:-:S07]  /*45b0*/  IMAD.MOV.U32 R41, RZ, RZ, R7 ;  /* 0x000000ffff297224 */ /* 0x000fce00078e0007 */
.L_x_162:
[----:B------:R-:W-:Y:S05]  /*45c0*/  BSYNC.RECONVERGENT B3 ;  /* 0x0000000000037941 */ /* 0x000fea0003800200 */
.L_x_161:
[----:B------:R-:W-:Y:S01]  /*45d0*/  IADD3 R0, PT, PT, R4, 0x1, RZ ;  /* 0x0000000104007810 */ /* 0x000fe20007ffe0ff */
[----:B------:R-:W-:Y:S06]  /*45e0*/  BRA `(.L_x_163) ;  /* 0x0000000000087947 */ /* 0x000fec0003800000 */
.L_x_160:
[----:B------:R-:W-:Y:S01]  /*45f0*/  DMUL R40, RZ, R42 ;  /* 0x0000002aff287228 */ /* 0x000fe20000000000 */
[----:B------:R-:W-:-:S10]  /*4600*/  IMAD.MOV.U32 R0, RZ, RZ, 0x1 ;  /* 0x00000001ff007424 */ /* 0x000fd400078e00ff */
.L_x_163:
[----:B------:R-:W-:Y:S05]  /*4610*/  BSYNC.RECONVERGENT B2 ;  /* 0x0000000000027941 */ /* 0x000fea0003800200 */
.L_x_159:
[----:B------:R-:W0:Y:S01]  /*4620*/  LDCU.64 UR4, c[0x4][0x10] ;  /* 0x01000200ff0477ac */ /* 0x000e220008000a00 */
[----:B------:R-:W-:-:S05]  /*4630*/  IMAD.SHL.U32 R3, R0, 0x40, RZ ;  /* 0x0000004000037824 */ /* 0x000fca00078e00ff */
[----:B------:R-:W-:-:S04]  /*4640*/  LOP3.LUT R3, R3, 0x40, RZ, 0xc0, !PT ;  /* 0x0000004003037812 */ /* 0x000fc800078ec0ff */
[----:B0-----:R-:W-:-:S05]  /*4650*/  IADD3 R46, P0, PT, R3, UR4, RZ ;  /* 0x00000004032e7c10 */ /* 0x001fca000ff1e0ff */
        /* <DEDUP_REMOVED lines=9> */
[----:B------:R-:W-:Y:S01]  /*46f0*/  IMAD.MOV.U32 R3, RZ, RZ, 0x3da8ff83 ;  /* 0x3da8ff83ff037424 */ /* 0x000fe200078e00ff */
[----:B------:R-:W-:-:S02]  /*4700*/  DSETP.NEU.AND P1, PT, |R42|, +INF , PT ;  /* 0x7ff000002a00742a */ /* 0x000fc40003f2d200 */
        /* <DEDUP_REMOVED lines=9> */
[----:B------:R-:W-:-:S10]  /*47a0*/  DFMA R4, R48, R4, 1 ;  /* 0x3ff000003004742b */ /* 0x000fd40000000004 */
[----:B------:R-:W-:Y:S02]  /*47b0*/  FSEL R6, R4, R40, !P0 ;  /* 0x0000002804067208 */ /* 0x000fe40004000000 */
[----:B------:R-:W-:Y:S02]  /*47c0*/  FSEL R7, R5, R41, !P0 ;  /* 0x0000002905077208 */ /* 0x000fe40004000000 */
[----:B------:R-:W-:-:S04]  /*47d0*/  LOP3.LUT P0, RZ, R0, 0x2, RZ, 0xc0, !PT ;  /* 0x0000000200ff7812 */ /* 0x000fc8000780c0ff */
        /* <DEDUP_REMOVED lines=20> */
[----:B------:R-:W-:Y:S01]  /*4920*/  MOV R3, R42 ;  /* 0x0000002a00037202 */ /* 0x000fe20000000f00 */
[----:B------:R-:W-:Y:S01]  /*4930*/  IMAD.MOV.U32 R13, RZ, RZ, R43 ;  /* 0x000000ffff0d7224 */ /* 0x000fe200078e002b */
[----:B------:R-:W-:-:S07]  /*4940*/  MOV R12, 0x4960 ;  /* 0x00004960000c7802 */ /* 0x000fce0000000f00 */
[----:B-----5:R-:W-:Y:S05]  /*4950*/  CALL.REL.NOINC `($VelVelCorrelation$__internal_trig_reduction_slowpathd) ;  /* 0x0000004c00d87944 */ /* 0x020fea0003c00000 */
[----:B------:R-:W-:Y:S02]  /*4960*/  IMAD.MOV.U32 R0, RZ, RZ, R4 ;  /* 0x000000ffff007224 */ /* 0x000fe400078e0004 */
[----:B------:R-:W-:Y:S02]  /*4970*/  IMAD.MOV.U32 R46, RZ, RZ, R6 ;  /* 0x000000ffff2e7224 */ /* 0x000fe400078e0006 */
[----:B------:R-:W-:Y:S01]  /*4980*/  IMAD.MOV.U32 R47, RZ, RZ, R7 ;  /* 0x000000ffff2f7224 */ /* 0x000fe200078e0007 */
[----:B------:R-:W-:Y:S06]  /*4990*/  BRA `(.L_x_166) ;  /* 0x0000000000087947 */ /* 0x000fec0003800000 */
.L_x_165:
[----:B------:R-:W-:Y:S01]  /*49a0*/  DMUL R46, RZ, R42 ;  /* 0x0000002aff2e7228 */ /* 0x000fe20000000000 */
[----:B------:R-:W-:-:S10]  /*49b0*/  IMAD.MOV.U32 R0, RZ, RZ, RZ ;  /* 0x000000ffff007224 */ /* 0x000fd400078e00ff */
.L_x_166:
[----:B------:R-:W-:Y:S05]  /*49c0*/  BSYNC.RECONVERGENT B2 ;  /* 0x0000000000027941 */ /* 0x000fea0003800200 */
.L_x_164:
[----:B------:R-:W0:Y:S01]  /*49d0*/  LDCU.64 UR4, c[0x4][0x10] ;  /* 0x01000200ff0477ac */ /* 0x000e220008000a00 */
[----:B------:R-:W-:-:S04]  /*49e0*/  SHF.L.U32 R3, R0, 0x6, RZ ;  /* 0x0000000600037819 */ /* 0x000fc800000006ff */
[----:B------:R-:W-:-:S04]  /*49f0*/  LOP3.LUT R3, R3, 0x40, RZ, 0xc0, !PT ;  /* 0x0000004003037812 */ /* 0x000fc800078ec0ff */
[----:B0-----:R-:W-:Y:S01]  /*4a00*/  IADD3 R48, P0, PT, R3, UR4, RZ ;  /* 0x0000000403307c10 */ /* 0x001fe2000ff1e0ff */
[----:B------:R-:W-:Y:S01]  /*4a10*/  IMAD.MOV.U32 R50, RZ, RZ, 0x20fd8164 ;  /* 0x20fd8164ff327424 */ /* 0x000fe200078e00ff */
[----:B------:R-:W-:Y:S01]  /*4a20*/  LOP3.LUT R3, R0, 0x1, RZ, 0xc0, !PT ;  /* 0x0000000100037812 */ /* 0x000fe200078ec0ff */
[----:B------:R-:W-:Y:S01]  /*4a30*/  DMUL R42, R46, R46 ;  /* 0x0000002e2e2a7228 */ /* 0x000fe20000000000 */
[----:B------:R-:W0:Y:S01]  /*4a40*/  LDCU UR4, c[0x0][0x3c4] ;  /* 0x00007880ff0477ac */ /* 0x000e220008000800 */
[----:B------:R-:W-:-:S05]  /*4a50*/  IMAD.X R49, RZ, RZ, UR5, P0 ;  /* 0x00000005ff317e24 */ /* 0x000fca00080e06ff */
[----:B------:R-:W2:Y:S04]  /*4a60*/  LDG.E.128.CONSTANT R4, desc[UR38][R48.64] ;  /* 0x0000002630047981 */ /* 0x000ea8000c1e9d00 */
[----:B------:R-:W3:Y:S04]  /*4a70*/  LDG.E.128.CONSTANT R8, desc[UR38][R48.64+0x10] ;  /* 0x0000102630087981 */ /* 0x000ee8000c1e9d00 */
[----:B------:R-:W4:Y:S01]  /*4a80*/  LDG.E.128.CONSTANT R12, desc[UR38][R48.64+0x20] ;  /* 0x00002026300c7981 */ /* 0x000f22000c1e9d00 */
[----:B------:R-:W-:Y:S01]  /*4a90*/  ISETP.NE.U32.AND P0, PT, R3, 0x1, PT ;  /* 0x000000010300780c */ /* 0x000fe20003f05070 */
[----:B------:R-:W-:Y:S01]  /*4aa0*/  IMAD.MOV.U32 R3, RZ, RZ, 0x3da8ff83 ;  /* 0x3da8ff83ff037424 */ /* 0x000fe200078e00ff */
[----:B------:R-:W-:Y:S02]  /*4ab0*/  BSSY.RECONVERGENT B1, `(.L_x_167) ;  /* 0x0000036000017945 */ /* 0x000fe40003800200 */
[----:B------:R-:W-:-:S02]  /*4ac0*/  FSEL R50, R50, -8.06006814911005101289e+34, !P0 ;  /* 0xf9785eba32327808 */ /* 0x000fc40004000000 */
[----:B------:R-:W-:-:S06]  /*4ad0*/  FSEL R51, -R3, 0.11223486810922622681, !P0 ;  /* 0x3de5db6503337808 */ /* 0x000fcc0004000100 */
[----:B--2---:R-:W-:-:S08]  /*4ae0*/  DFMA R4, R42, R50, R4 ;  /* 0x000000322a04722b */ /* 0x004fd00000000004 */
[----:B------:R-:W-:-:S08]  /*4af0*/  DFMA R4, R42, R4, R6 ;  /* 0x000000042a04722b */ /* 0x000fd00000000006 */
[----:B---3--:R-:W-:-:S08]  /*4b00*/  DFMA R4, R42, R4, R8 ;  /* 0x000000042a04722b */ /* 0x008fd00000000008 */
[C---:B------:R-:W-:Y:S02]  /*4b10*/  DFMA R10, R42.reuse, R4, R10 ;  /* 0x000000042a0a722b */ /* 0x040fe4000000000a */
[----:B------:R-:W1:Y:S06]  /*4b20*/  LDC.64 R4, c[0x0][0x3c0] ;  /* 0x0000f000ff047b82 */ /* 0x000e6c0000000a00 */
[----:B----4-:R-:W-:Y:S01]  /*4b30*/  DFMA R10, R42, R10, R12 ;  /* 0x0000000a2a0a722b */ /* 0x010fe2000000000c */
[----:B0-----:R-:W1:Y:S01]  /*4b40*/  MUFU.RCP64H R13, UR4 ;  /* 0x00000004000d7d08 */ /* 0x001e620008001800 */
[----:B------:R-:W-:-:S06]  /*4b50*/  IMAD.MOV.U32 R12, RZ, RZ, 0x1 ;  /* 0x00000001ff0c7424 */ /* 0x000fcc00078e00ff */
[----:B------:R-:W-:-:S08]  /*4b60*/  DFMA R10, R42, R10, R14 ;  /* 0x0000000a2a0a722b */ /* 0x000fd0000000000e */
[----:B------:R-:W-:Y:S02]  /*4b70*/  DFMA R46, R10, R46, R46 ;  /* 0x0000002e0a2e722b */ /* 0x000fe4000000002e */
[----:B------:R-:W-:Y:S02]  /*4b80*/  DFMA R10, R42, R10, 1 ;  /* 0x3ff000002a0a742b */ /* 0x000fe4000000000a */
[----:B-1----:R-:W-:-:S08]  /*4b90*/  DFMA R6, R12, -R4, 1 ;  /* 0x3ff000000c06742b */ /* 0x002fd00000000804 */
[----:B------:R-:W-:Y:S02]  /*4ba0*/  FSEL R8, R10, R46, !P0 ;  /* 0x0000002e0a087208 */ /* 0x000fe40004000000 */
[----:B------:R-:W-:Y:S01]  /*4bb0*/  FSEL R9, R11, R47, !P0 ;  /* 0x0000002f0b097208 */ /* 0x000fe20004000000 */
[----:B------:R-:W-:Y:S01]  /*4bc0*/  DFMA R10, R6, R6, R6 ;  /* 0x00000006060a722b */ /* 0x000fe20000000006 */
[----:B------:R-:W-:-:S04]  /*4bd0*/  LOP3.LUT P0, RZ, R0, 0x2, RZ, 0xc0, !PT ;  /* 0x0000000200ff7812 */ /* 0x000fc8000780c0ff */
[----:B------:R-:W-:-:S03]  /*4be0*/  DADD R6, RZ, -R8 ;  /* 0x00000000ff067229 */ /* 0x000fc60000000808 */
[----:B------:R-:W-:-:S07]  /*4bf0*/  DFMA R10, R12, R10, R12 ;  /* 0x0000000a0c0a722b */ /* 0x000fce000000000c */
[----:B------:R-:W-:Y:S01]  /*4c00*/  FSEL R8, R8, R6, !P0 ;  /* 0x0000000608087208 */ /* 0x000fe20004000000 */
[----:B------:R-:W-:Y:S01]  /*4c10*/  DFMA R12, R10, -R4, 1 ;  /* 0x3ff000000a0c742b */ /* 0x000fe20000000804 */
[----:B------:R-:W-:-:S06]  /*4c20*/  FSEL R9, R9, R7, !P0 ;  /* 0x0000000709097208 */ /* 0x000fcc0004000000 */
[----:B------:R-:W-:Y:S02]  /*4c30*/  DMUL R6, R22, R8 ;  /* 0x0000000816067228 */ /* 0x000fe40000000000 */
[----:B------:R-:W-:Y:S02]  /*4c40*/  DFMA R42, R10, R12, R10 ;  /* 0x0000000c0a2a722b */ /* 0x000fe4000000000a */
[-C--:B-----5:R-:W-:Y:S02]  /*4c50*/  DMUL R14, R20, R8.reuse ;  /* 0x00000008140e7228 */ /* 0x0a0fe40000000000 */
[----:B------:R-:W-:Y:S02]  /*4c60*/  DMUL R12, R28, R8 ;  /* 0x000000081c0c7228 */ /* 0x000fe40000000000 */
[----:B------:R-:W-:-:S06]  /*4c70*/  DFMA R6, R40, R38, R6 ;  /* 0x000000262806722b */ /* 0x000fcc0000000006 */
[----:B------:R-:W-:Y:S02]  /*4c80*/  DFMA R12, R30, R40, -R12 ;  /* 0x000000281e0c722b */ /* 0x000fe4000000080c */
[----:B------:R-:W-:Y:S02]  /*4c90*/  DMUL R10, R42, R6 ;  /* 0x000000062a0a7228 */ /* 0x000fe40000000000 */
[----:B------:R-:W-:-:S06]  /*4ca0*/  FSETP.GEU.AND P1, PT, |R7|, 6.5827683646048100446e-37, PT ;  /* 0x036000000700780b */ /* 0x000fcc0003f2e200 */
[----:B------:R-:W-:-:S08]  /*4cb0*/  DFMA R4, R10, -R4, R6 ;  /* 0x800000040a04722b */ /* 0x000fd00000000006 */
[----:B------:R-:W-:Y:S02]  /*4cc0*/  DFMA R4, R42, R4, R10 ;  /* 0x000000042a04722b */ /* 0x000fe4000000000a */
[----:B------:R-:W-:Y:S02]  /*4cd0*/  DFMA R42, R18, R40, -R14 ;  /* 0x00000028122a722b */ /* 0x000fe4000000080e */
[-C--:B------:R-:W-:Y:S02]  /*4ce0*/  DMUL R10, R30, R8.reuse ;  /* 0x000000081e0a7228 */ /* 0x080fe40000000000 */
[----:B------:R-:W-:Y:S02]  /*4cf0*/  DMUL R14, R18, R8 ;  /* 0x00000008120e7228 */ /* 0x000fe40000000000 */
[----:B------:R-:W-:Y:S02]  /*4d00*/  DMUL R8, R8, R38 ;  /* 0x0000002608087228 */ /* 0x000fe40000000000 */
[----:B------:R-:W-:Y:S01]  /*4d10*/  FFMA R0, RZ, UR4, R5 ;  /* 0x00000004ff007c23 */ /* 0x000fe20008000005 */
[----:B------:R-:W-:-:S02]  /*4d20*/  DMUL R12, R12, R42 ;  /* 0x0000002a0c0c7228 */ /* 0x000fc40000000000 */
[-C--:B------:R-:W-:Y:S02]  /*4d30*/  DFMA R10, R28, R40.reuse, R10 ;  /* 0x000000281c0a722b */ /* 0x080fe4000000000a */
[----:B------:R-:W-:Y:S01]  /*4d40*/  FSETP.GT.AND P0, PT, |R0|, 1.469367938527859385e-39, PT ;  /* 0x001000000000780b */ /* 0x000fe20003f04200 */
[-C--:B------:R-:W-:Y:S02]  /*4d50*/  DFMA R14, R20, R40.reuse, R14 ;  /* 0x00000028140e722b */ /* 0x080fe4000000000e */
[----:B------:R-:W-:-:S06]  /*4d60*/  DFMA R22, R22, R40, -R8 ;  /* 0x000000281616722b */ /* 0x000fcc0000000808 */
[----:B------:R-:W-:-:S04]  /*4d70*/  DFMA R38, R10, R14, R12 ;  /* 0x0000000e0a26722b */ /* 0x000fc8000000000c */
[----:B------:R-:W-:Y:S07]  /*4d80*/  @P0 BRA P1, `(.L_x_168) ;  /* 0x0000000000200947 */ /* 0x000fee0000800000 */
        /* <DEDUP_REMOVED lines=8> */
.L_x_168:
[----:B------:R-:W-:Y:S05]  /*4e10*/  BSYNC.RECONVERGENT B1 ;  /* 0x0000000000017941 */ /* 0x000fea0003800200 */
.L_x_167:
[----:B------:R-:W0:Y:S01]  /*4e20*/  LDCU UR5, c[0x0][0x3c4] ;  /* 0x00007880ff0577ac */ /* 0x000e220008000800 */
[----:B------:R-:W1:Y:S01]  /*4e30*/  LDC.64 R8, c[0x0][0x3c0] ;  /* 0x0000f000ff087b82 */ /* 0x000e620000000a00 */
[----:B------:R-:W-:Y:S01]  /*4e40*/  IMAD.MOV.U32 R6, RZ, RZ, 0x1 ;  /* 0x00000001ff067424 */ /* 0x000fe200078e00ff */
[----:B------:R-:W-:Y:S01]  /*4e50*/  FSETP.GEU.AND P1, PT, |R23|, 6.5827683646048100446e-37, PT ;  /* 0x036000001700780b */ /* 0x000fe20003f2e200 */
[----:B------:R-:W2:Y:S01]  /*4e60*/  LDCU UR4, c[0x0][0x3c8] ;  /* 0x00007900ff0477ac */ /* 0x000ea20008000800 */
[----:B------:R-:W-:Y:S01]  /*4e70*/  BSSY.RECONVERGENT B1, `(.L_x_169) ;  /* 0x0000018000017945 */ /* 0x000fe20003800200 */
[----:B0-----:R-:W1:Y:S02]  /*4e80*/  MUFU.RCP64H R7, UR5 ;  /* 0x0000000500077d08 */ /* 0x001e640008001800 */
[----:B-1----:R-:W-:-:S08]  /*4e90*/  DFMA R10, R6, -R8, 1 ;  /* 0x3ff00000060a742b */ /* 0x002fd00000000808 */
[----:B------:R-:W-:-:S08]  /*4ea0*/  DFMA R10, R10, R10, R10 ;  /* 0x0000000a0a0a722b */ /* 0x000fd0000000000a */
[----:B------:R-:W-:-:S08]  /*4eb0*/  DFMA R10, R6, R10, R6 ;  /* 0x0000000a060a722b */ /* 0x000fd00000000006 */
[----:B------:R-:W-:-:S08]  /*4ec0*/  DFMA R6, R10, -R8, 1 ;  /* 0x3ff000000a06742b */ /* 0x000fd00000000808 */
[----:B------:R-:W-:-:S08]  /*4ed0*/  DFMA R10, R10, R6, R10 ;  /* 0x000000060a0a722b */ /* 0x000fd0000000000a */
[----:B------:R-:W-:-:S08]  /*4ee0*/  DMUL R6, R10, R22 ;  /* 0x000000160a067228 */ /* 0x000fd00000000000 */
[----:B------:R-:W-:-:S08]  /*4ef0*/  DFMA R8, R6, -R8, R22 ;  /* 0x800000080608722b */ /* 0x000fd00000000016 */
[----:B------:R-:W-:Y:S01]  /*4f00*/  DFMA R6, R10, R8, R6 ;  /* 0x000000080a06722b */ /* 0x000fe20000000006 */
[----:B------:R-:W2:Y:S09]  /*4f10*/  F2I.F64.FLOOR R10, R4 ;  /* 0x00000004000a7311 */ /* 0x000eb20000305100 */
[----:B------:R-:W-:-:S05]  /*4f20*/  FFMA R0, RZ, UR5, R7 ;  /* 0x00000005ff007c23 */ /* 0x000fca0008000007 */
[----:B------:R-:W-:Y:S01]  /*4f30*/  FSETP.GT.AND P0, PT, |R0|, 1.469367938527859385e-39, PT ;  /* 0x001000000000780b */ /* 0x000fe20003f04200 */
[----:B--2---:R-:W-:-:S12]  /*4f40*/  VIADD R10, R10, UR4 ;  /* 0x000000040a0a7c36 */ /* 0x004fd80008000000 */
        /* <DEDUP_REMOVED lines=10> */
.L_x_170:
[----:B------:R-:W-:Y:S05]  /*4ff0*/  BSYNC.RECONVERGENT B1 ;  /* 0x0000000000017941 */ /* 0x000fea0003800200 */
.L_x_169:
[----:B------:R-:W0:Y:S01]  /*5000*/  LDCU UR4, c[0x0][0x3c8] ;  /* 0x00007900ff0477ac */ /* 0x000e220008000800 */
        /* <DEDUP_REMOVED lines=8> */
[----:B------:R-:W-:Y:S01]  /*5090*/  BSSY.RECONVERGENT B1, `(.L_x_171) ;  /* 0x0000023000017945 */ /* 0x000fe20003800200 */
[----:B------:R-:W-:-:S06]  /*50a0*/  DMUL R18, R30, R18 ;  /* 0x000000121e127228 */ /* 0x000fcc0000000000 */
[-C--:B------:R-:W-:Y:S01]  /*50b0*/  DFMA R22, R20, R20.reuse, R10 ;  /* 0x000000141416722b */ /* 0x080fe2000000000a */
[----:B------:R-:W-:Y:S01]  /*50c0*/  IMAD.MOV.U32 R10, RZ, RZ, 0x0 ;  /* 0x00000000ff0a7424 */ /* 0x000fe200078e00ff */
[----:B------:R-:W-:Y:S01]  /*50d0*/  DFMA R20, R28, R20, R18 ;  /* 0x000000141c14722b */ /* 0x000fe20000000012 */
[----:B------:R-:W-:-:S03]  /*50e0*/  IMAD.MOV.U32 R11, RZ, RZ, 0x3fd80000 ;  /* 0x3fd80000ff0b7424 */ /* 0x000fc600078e00ff */
[----:B------:R-:W0:Y:S04]  /*50f0*/  MUFU.RSQ64H R13, R23 ;  /* 0x00000017000d7308 */ /* 0x000e280000001c00 */
[----:B------:R-:W-:-:S05]  /*5100*/  VIADD R12, R23, 0xfcb00000 ;  /* 0xfcb00000170c7836 */ /* 0x000fca0000000000 */
[----:B------:R-:W-:Y:S01]  /*5110*/  ISETP.GE.U32.AND P0, PT, R12, 0x7ca00000, PT ;  /* 0x7ca000000c00780c */ /* 0x000fe20003f06070 */
[----:B0-----:R-:W-:-:S08]  /*5120*/  DMUL R6, R12, R12 ;  /* 0x0000000c0c067228 */ /* 0x001fd00000000000 */
[----:B------:R-:W-:-:S08]  /*5130*/  DFMA R6, R22, -R6, 1 ;  /* 0x3ff000001606742b */ /* 0x000fd00000000806 */
[----:B------:R-:W-:Y:S02]  /*5140*/  DFMA R10, R6, R10, 0.5 ;  /* 0x3fe00000060a742b */ /* 0x000fe4000000000a */
[----:B------:R-:W-:-:S08]  /*5150*/  DMUL R6, R12, R6 ;  /* 0x000000060c067228 */ /* 0x000fd00000000000 */
[----:B------:R-:W-:-:S10]  /*5160*/  DFMA R10, R10, R6, R12 ;  /* 0x000000060a0a722b */ /* 0x000fd4000000000c */
[----:B------:R-:W-:Y:S01]  /*5170*/  VIADD R15, R11, 0xfff00000 ;  /* 0xfff000000b0f7836 */ /* 0x000fe20000000000 */
[----:B------:R-:W-:Y:S01]  /*5180*/  MOV R14, R10 ;  /* 0x0000000a000e7202 */ /* 0x000fe20000000f00 */
[----:B--2---:R-:W-:Y:S02]  /*5190*/  DADD R8, R38, R8 ;  /* 0x0000000026087229 */ /* 0x004fe40000000008 */
[----:B------:R-:W-:-:S05]  /*51a0*/  DMUL R38, R22, R10 ;  /* 0x0000000a16267228 */ /* 0x000fca0000000000 */
[----:B------:R0:W-:Y:S03]  /*51b0*/  STG.E.64 desc[UR38][R4.64], R8 ;  /* 0x0000000804007986 */ /* 0x0001e6000c101b26 */
[----:B------:R-:W-:-:S08]  /*51c0*/  DFMA R40, R38, -R38, R22 ;  /* 0x800000262628722b */ /* 0x000fd00000000016 */
[----:B------:R-:W-:Y:S01]  /*51d0*/  DFMA R6, R40, R14, R38 ;  /* 0x0000000e2806722b */ /* 0x000fe20000000026 */
[----:B------:R-:W-:Y:S10]  /*51e0*/  @!P0 BRA `(.L_x_172) ;  /* 0x0000000000348947 */ /* 0x000ff40003800000 */
[----:B------:R-:W-:Y:S01]  /*51f0*/  IMAD.MOV.U32 R6, RZ, RZ, R10 ;  /* 0x000000ffff067224 */ /* 0x000fe200078e000a */
[----:B0-----:R-:W-:Y:S01]  /*5200*/  MOV R4, R38 ;  /* 0x0000002600047202 */ /* 0x001fe20000000f00 */
[----:B------:R-:W-:Y:S01]  /*5210*/  IMAD.MOV.U32 R11, RZ, RZ, R22 ;  /* 0x000000ffff0b7224 */ /* 0x000fe200078e0016 */
[----:B------:R-:W-:Y:S01]  /*5220*/  MOV R0, 0x52a0 ;  /* 0x000052a000007802 */ /* 0x000fe20000000f00 */
[----:B------:R-:W-:Y:S02]  /*5230*/  IMAD.MOV.U32 R10, RZ, RZ, R23 ;  /* 0x000000ffff0a7224 */ /* 0x000fe400078e0017 */
[----:B------:R-:W-:Y:S02]  /*5240*/  IMAD.MOV.U32 R8, RZ, RZ, R40 ;  /* 0x000000ffff087224 */ /* 0x000fe400078e0028 */
[----:B------:R-:W-:Y:S02]  /*5250*/  IMAD.MOV.U32 R7, RZ, RZ, R41 ;  /* 0x000000ffff077224 */ /* 0x000fe400078e0029 */
[----:B------:R-:W-:-:S02]  /*5260*/  IMAD.MOV.U32 R3, RZ, RZ, R39 ;  /* 0x000000ffff037224 */ /* 0x000fc400078e0027 */
[----:B------:R-:W-:Y:S02]  /*5270*/  IMAD.MOV.U32 R9, RZ, RZ, R12 ;  /* 0x000000ffff097224 */ /* 0x000fe400078e000c */
[----:B------:R-:W-:-:S07]  /*5280*/  IMAD.MOV.U32 R5, RZ, RZ, R15 ;  /* 0x000000ffff057224 */ /* 0x000fce00078e000f */
[----:B------:R-:W-:Y:S05]  /*5290*/  CALL.REL.NOINC `($__internal_4_$__cuda_sm20_dsqrt_rn_f64_mediumpath_v1) ;  /* 0x0000004000cc7944 */ /* 0x000fea0003c00000 */
[----:B------:R-:W-:Y:S02]  /*52a0*/  IMAD.MOV.U32 R6, RZ, RZ, R4 ;  /* 0x000000ffff067224 */ /* 0x000fe400078e0004 */
[----:B------:R-:W-:-:S07]  /*52b0*/  IMAD.MOV.U32 R7, RZ, RZ, R3 ;  /* 0x000000ffff077224 */ /* 0x000fce00078e0003 */
.L_x_172:
[----:B------:R-:W-:Y:S05]  /*52c0*/  BSYNC.RECONVERGENT B1 ;  /* 0x0000000000017941 */ /* 0x000fea0003800200 */
.L_x_171:
[----:B------:R-:W-:Y:S01]  /*52d0*/  DMUL R24, R6, R24 ;  /* 0x0000001806187228 */ /* 0x000fe20000000000 */
[----:B0-----:R-:W-:Y:S01]  /*52e0*/  MOV R4, 0x1 ;  /* 0x0000000100047802 */ /* 0x001fe20000000f00 */
[----:B------:R-:W-:Y:S01]  /*52f0*/  BSSY.RECONVERGENT B1, `(.L_x_173) ;  /* 0x0000016000017945 */ /* 0x000fe20003800200 */
[----:B------:R-:W-:-:S03]  /*5300*/  FSETP.GEU.AND P1, PT, |R21|, 6.5827683646048100446e-37, PT ;  /* 0x036000001500780b */ /* 0x000fc60003f2e200 */
        /* <DEDUP_REMOVED lines=13> */
[----:B------:R-:W-:Y:S01]  /*53e0*/  MOV R4, 0x5430 ;  /* 0x0000543000047802 */ /* 0x000fe20000000f00 */
[----:B------:R-:W-:Y:S02]  /*53f0*/  IMAD.MOV.U32 R5, RZ, RZ, R21 ;  /* 0x000000ffff057224 */ /* 0x000fe400078e0015 */
[----:B------:R-:W-:Y:S02]  /*5400*/  IMAD.MOV.U32 R0, RZ, RZ, R24 ;  /* 0x000000ffff007224 */ /* 0x000fe400078e0018 */
[----:B------:R-:W-:-:S07]  /*5410*/  IMAD.MOV.U32 R3, RZ, RZ, R25 ;  /* 0x000000ffff037224 */ /* 0x000fce00078e0019 */
[----:B------:R-:W-:Y:S05]  /*5420*/  CALL.REL.NOINC `($__internal_3_$__cuda_sm20_div_rn_f64_full) ;  /* 0x0000003800d47944 */ /* 0x000fea0003c00000 */
[----:B------:R-:W-:Y:S01]  /*5430*/  IMAD.MOV.U32 R4, RZ, RZ, R3 ;  /* 0x000000ffff047224 */ /* 0x000fe200078e0003 */
[----:B------:R-:W-:-:S07]  /*5440*/  MOV R5, R0 ;  /* 0x0000000000057202 */ /* 0x000fce0000000f00 */
.L_x_174:
[----:B------:R-:W-:Y:S05]  /*5450*/  BSYNC.RECONVERGENT B1 ;  /* 0x0000000000017941 */ /* 0x000fea0003800200 */
.L_x_173:
        /* <DEDUP_REMOVED lines=11> */
[----:B------:R-:W-:Y:S01]  /*5510*/  IMAD.MOV.U32 R8, RZ, RZ, 0x66faac4b ;  /* 0x66faac4bff087424 */ /* 0x000fe200078e00ff */
[----:B------:R-:W-:Y:S01]  /*5520*/  UMOV UR4, 0x71155f70 ;  /* 0x71155f7000047882 */ /* 0x000fe20000000000 */
[----:B------:R-:W-:Y:S01]  /*5530*/  IMAD.MOV.U32 R9, RZ, RZ, 0x3ebac2fe ;  /* 0x3ebac2feff097424 */ /* 0x000fe200078e00ff */
[----:B------:R-:W-:-:S05]  /*5540*/  UMOV UR5, 0x3ec715b3 ;  /* 0x3ec715b300057882 */ /* 0x000fca0000000000 */
        /* <DEDUP_REMOVED lines=27> */
[----:B------:R-:W-:Y:S01]  /*5700*/  IADD3 R13, PT, PT, R11, -0x100000, RZ ;  /* 0xfff000000b0d7810 */ /* 0x000fe20007ffe0ff */
[----:B------:R-:W-:Y:S01]  /*5710*/  DFMA R18, R14, -R14, R8 ;  /* 0x8000000e0e12722b */ /* 0x000fe20000000008 */
[----:B------:R-:W-:-:S03]  /*5720*/  IMAD.MOV.U32 R12, RZ, RZ, RZ ;  /* 0x000000ffff0c7224 */ /* 0x000fc600078e00ff */
        /* <DEDUP_REMOVED lines=38> */
.L_x_176:
        /* <DEDUP_REMOVED lines=12> */
[----:B------:R-:W-:Y:S01]  /*5a50*/  @P0 IMAD.MOV.U32 R18, RZ, RZ, 0x33145c07 ;  /* 0x33145c07ff120424 */ /* 0x000fe200078e00ff */
[----:B------:R-:W-:-:S04]  /*5a60*/  @P0 MOV R19, 0x3c91a626 ;  /* 0x3c91a62600130802 */ /* 0x000fc80000000f00 */
        /* <DEDUP_REMOVED lines=31> */
[----:B------:R-:W-:Y:S02]  /*5c60*/  @!P0 IMAD.MOV.U32 R6, RZ, RZ, 0x33145c07 ;  /* 0x33145c07ff068424 */ /* 0x000fe400078e00ff */
[----:B------:R-:W-:-:S05]  /*5c70*/  @!P0 IMAD.MOV.U32 R7, RZ, RZ, 0x3c91a626 ;  /* 0x3c91a626ff078424 */ /* 0x000fca00078e00ff */
[----:B------:R-:W-:-:S08]  /*5c80*/  DFMA R4, |R4|, R8, |R4| ;  /* 0x000000080404722b */ /* 0x000fd00000000604 */
[C---:B------:R-:W-:Y:S02]  /*5c90*/  @P0 DADD R18, R4.reuse, -R18 ;  /* 0x0000000004120229 */ /* 0x040fe40000000812 */
[----:B------:R-:W-:-:S06]  /*5ca0*/  @!P0 DADD R4, R4, R6 ;  /* 0x0000000004048229 */ /* 0x000fcc0000000006 */
[----:B------:R-:W-:Y:S02]  /*5cb0*/  @P0 DADD R18, -R18, UR4 ;  /* 0x0000000412120e29 */ /* 0x000fe40008000100 */
[----:B------:R-:W-:-:S11]  /*5cc0*/  @!P0 DADD R18, R4, UR4 ;  /* 0x0000000404128e29 */ /* 0x000fd60008000000 */
.L_x_177:
[----:B------:R-:W-:Y:S05]  /*5cd0*/  BSYNC.RECONVERGENT B0 ;  /* 0x0000000000007941 */ /* 0x000fea0003800200 */
.L_x_175:
[----:B------:R-:W0:Y:S01]  /*5ce0*/  LDCU UR4, c[0x0][0x3c4] ;  /* 0x00007880ff0477ac */ /* 0x000e220008000800 */
[----:B------:R-:W1:Y:S01]  /*5cf0*/  LDC.64 R6, c[0x0][0x3c0] ;  /* 0x0000f000ff067b82 */ /* 0x000e620000000a00 */
[----:B------:R-:W-:Y:S01]  /*5d00*/  IMAD.MOV.U32 R4, RZ, RZ, 0x1 ;  /* 0x00000001ff047424 */ /* 0x000fe200078e00ff */
[----:B------:R-:W-:Y:S01]  /*5d10*/  FSETP.GEU.AND P1, PT, |R37|, 6.5827683646048100446e-37, PT ;  /* 0x036000002500780b */ /* 0x000fe20003f2e200 */
[----:B------:R-:W-:Y:S01]  /*5d20*/  BSSY.RECONVERGENT B1, `(.L_x_178) ;  /* 0x0000016000017945 */ /* 0x000fe20003800200 */
[----:B0-----:R-:W1:Y:S03]  /*5d30*/  MUFU.RCP64H R5, UR4 ;  /* 0x0000000400057d08 */ /* 0x001e660008001800 */
[----:B-1----:R-:W-:-:S08]  /*5d40*/  DFMA R8, R4, -R6, 1 ;  /* 0x3ff000000408742b */ /* 0x002fd00000000806 */
        /* <DEDUP_REMOVED lines=13> */
[----:B------:R-:W-:Y:S01]  /*5e20*/  IMAD.MOV.U32 R5, RZ, RZ, R37 ;  /* 0x000000ffff057224 */ /* 0x000fe200078e0025 */
[----:B0-----:R-:W-:Y:S01]  /*5e30*/  MOV R0, UR4 ;  /* 0x0000000400007c02 */ /* 0x001fe20008000f00 */
[----:B------:R-:W-:-:S07]  /*5e40*/  IMAD.U32 R3, RZ, RZ, UR5 ;  /* 0x00000005ff037e24 */ /* 0x000fce000f8e00ff */
[----:B------:R-:W-:Y:S05]  /*5e50*/  CALL.REL.NOINC `($__internal_3_$__cuda_sm20_div_rn_f64_full) ;  /* 0x0000003000487944 */ /* 0x000fea0003c00000 */
[----:B------:R-:W-:Y:S02]  /*5e60*/  IMAD.MOV.U32 R4, RZ, RZ, R3 ;  /* 0x000000ffff047224 */ /* 0x000fe400078e0003 */
[----:B------:R-:W-:-:S07]  /*5e70*/  IMAD.MOV.U32 R5, RZ, RZ, R0 ;  /* 0x000000ffff057224 */ /* 0x000fce00078e0000 */
.L_x_179:
[----:B------:R-:W-:Y:S05]  /*5e80*/  BSYNC.RECONVERGENT B1 ;  /* 0x0000000000017941 */ /* 0x000fea0003800200 */
.L_x_178:
[----:B------:R-:W0:Y:S01]  /*5e90*/  LDCU UR5, c[0x0][0x3c8] ;  /* 0x00007900ff0577ac */ /* 0x000e220008000800 */
[----:B------:R-:W0:Y:S01]  /*5ea0*/  F2I.F64.FLOOR R5, R4 ;  /* 0x0000000400057311 */ /* 0x000e220000305100 */
[----:B------:R-:W-:Y:S01]  /*5eb0*/  BSSY.RECONVERGENT B8, `(.L_x_180) ;  /* 0x000000e000087945 */ /* 0x000fe20003800200 */
[----:B------:R-:W1:Y:S01]  /*5ec0*/  LDCU UR4, c[0x0][0x3a8] ;  /* 0x00007500ff0477ac */ /* 0x000e620008000800 */
[----:B0-----:R-:W-:Y:S01]  /*5ed0*/  IMAD R17, R2, UR5, R5 ;  /* 0x0000000502117c24 */ /* 0x001fe2000f8e0205 */
[----:B-1----:R-:W-:-:S06]  /*5ee0*/  UIMAD UR4, UR4, UR5, URZ ;  /* 0x00000005040472a4 */ /* 0x002fcc000f8e02ff */
[----:B------:R-:W-:-:S13]  /*5ef0*/  ISETP.GE.AND P0, PT, R17, UR4, PT ;  /* 0x0000000411007c0c */ /* 0x000fda000bf06270 */
[----:B------:R-:W-:Y:S05]  /*5f00*/  @!P0 BRA `(.L_x_181) ;  /* 0x0000000000208947 */ /* 0x000fea0003800000 */
[----:B------:R-:W-:Y:S01]  /*5f10*/  MOV R0, 0x18 ;  /* 0x0000001800007802 */ /* 0x000fe20000000f00 */
[----:B------:R-:W0:Y:S01]  /*5f20*/  LDCU.64 UR4, c[0x4][URZ] ;  /* 0x01000000ff0477ac */ /* 0x000e220008000a00 */
[----:B------:R-:W-:Y:S02]  /*5f30*/  CS2R R6, SRZ ;  /* 0x0000000000067805 */ /* 0x000fe4000001ff00 */
[----:B------:R1:W2:Y:S01]  /*5f40*/  LDC.64 R8, c[0x4][R0] ;  /* 0x0100000000087b82 */ /* 0x0002a20000000a00 */
[----:B0-----:R-:W-:Y:S02]  /*5f50*/  IMAD.U32 R4, RZ, RZ, UR4 ;  /* 0x00000004ff047e24 */ /* 0x001fe4000f8e00ff */
[----:B-1----:R-:W-:-:S07]  /*5f60*/  IMAD.U32 R5, RZ, RZ, UR5 ;  /* 0x00000005ff057e24 */ /* 0x002fce000f8e00ff */
[----:B------:R-:W-:-:S07]  /*5f70*/  LEPC R20, `(.L_x_181) ;  /* 0x000000001014794e */ /* 0x000fce0000000000 */
[----:B--2---:R-:W-:Y:S05]  /*5f80*/  CALL.ABS.NOINC R8 ;  /* 0x0000000008007343 */ /* 0x004fea0003c00000 */
.L_x_181:
[----:B------:R-:W-:Y:S05]  /*5f90*/  BSYNC.RECONVERGENT B8 ;  /* 0x0000000000087941 */ /* 0x000fea0003800200 */
.L_x_180:
        /* <DEDUP_REMOVED lines=10> */
.L_x_146:
[----:B------:R-:W-:Y:S05]  /*6040*/  BSYNC.RECONVERGENT B6 ;  /* 0x0000000000067941 */ /* 0x000fea0003800200 */
.L_x_145:
[----:B------:R-:W-:-:S07]  /*6050*/  IADD3 R16, PT, PT, R16, 0x1, RZ ;  /* 0x0000000110107810 */ /* 0x000fce0007ffe0ff */
.L_x_144:
[----:B------:R-:W-:Y:S05]  /*6060*/  BSYNC.RECONVERGENT B7 ;  /* 0x0000000000077941 */ /* 0x000fea0003800200 */
.L_x_143:
[----:B------:R-:W1:Y:S02]  /*6070*/  LDCU UR4, c[0x0][0x3a8] ;  /* 0x00007500ff0477ac */ /* 0x000e640008000800 */
[----:B-1----:R-:W-:-:S13]  /*6080*/  ISETP.GE.AND P0, PT, R16, UR4, PT ;  /* 0x0000000410007c0c */ /* 0x002fda000bf06270 */
[----:B------:R-:W-:Y:S05]  /*6090*/  @P0 EXIT ;  /* 0x000000000000094d */ /* 0x000fea0003800000 */
[-C--:B0-----:R-:W-:Y:S01]  /*60a0*/  DMUL R4, R30, R30.reuse ;  /* 0x0000001e1e047228 */ /* 0x081fe20000000000 */
        /* <DEDUP_REMOVED lines=30> */
.L_x_183:
[----:B------:R-:W-:Y:S05]  /*6290*/  BSYNC.RECONVERGENT B1 ;  /* 0x0000000000017941 */ /* 0x000fea0003800200 */
.L_x_182:
        /* <DEDUP_REMOVED lines=23> */
.L_x_185:
[----:B------:R-:W-:Y:S05]  /*6410*/  BSYNC.RECONVERGENT B1 ;  /* 0x0000000000017941 */ /* 0x000fea0003800200 */
.L_x_184:
[C---:B------:R-:W-:Y:S01]  /*6420*/  DSETP.GT.AND P0, PT, R4.reuse, 1, PT ;  /* 0x3ff000000400742a */ /* 0x040fe20003f04000 */
[----:B------:R-:W-:Y:S01]  /*6430*/  UMOV UR4, 0xdc1895e9 ;  /* 0xdc1895e900047882 */ /* 0x000fe20000000000 */
[----:B------:R-:W-:Y:S01]  /*6440*/  DSETP.GEU.AND P1, PT, R4, -1, PT ;  /* 0xbff000000400742a */ /* 0x000fe20003f2e000 */
[----:B------:R-:W-:Y:S01]  /*6450*/  UMOV UR5, 0x3fb0066b ;  /* 0x3fb0066b00057882 */ /* 0x000fe20000000000 */
[----:B------:R-:W-:Y:S01]  /*6460*/  MOV R10, 0x66faac4b ;  /* 0x66faac4b000a7802 */ /* 0x000fe20000000f00 */
[----:B------:R-:W-:Y:S01]  /*6470*/  IMAD.MOV.U32 R11, RZ, RZ, 0x3ebac2fe ;  /* 0x3ebac2feff0b7424 */ /* 0x000fe200078e00ff */
        /* <DEDUP_REMOVED lines=10> */
[----:B------:R-:W0:Y:S01]  /*6520*/  LDC.64 R22, c[0x0][0x3a0] ;  /* 0x0000e800ff167b82 */ /* 0x000e220000000a00 */
[----:B------:R-:W-:Y:S01]  /*6530*/  ISETP.GE.AND P0, PT, R51, RZ, PT ;  /* 0x000000ff3300720c */ /* 0x000fe20003f06270 */
[----:B------:R-:W-:-:S02]  /*6540*/  DMUL R6, R50, R50 ;  /* 0x0000003232067228 */ /* 0x000fc40000000000 */
[----:B------:R-:W-:Y:S02]  /*6550*/  DADD R48, -|R50|, 1 ;  /* 0x3ff0000032307429 */ /* 0x000fe40000000300 */
[----:B------:R-:W-:Y:S02]  /*6560*/  DADD R12, -RZ, |R50| ;  /* 0x00000000ff0c7229 */ /* 0x000fe40000000532 */
[----:B------:R-:W1:Y:S01]  /*6570*/  LDC.64 R24, c[0x0][0x398] ;  /* 0x0000e600ff187b82 */ /* 0x000e620000000a00 */
[----:B------:R-:W-:Y:S02]  /*6580*/  DMUL R46, RZ, |R50| ;  /* 0x40000032ff2e7228 */ /* 0x000fe40000000000 */
[----:B------:R-:W-:Y:S01]  /*6590*/  DFMA R4, R6, UR4, -R4 ;  /* 0x0000000406047c2b */ /* 0x000fe20008000804 */
[----:B------:R-:W-:Y:S01]  /*65a0*/  UMOV UR4, 0xcc2f79ae ;  /* 0xcc2f79ae00047882 */ /* 0x000fe20000000000 */
[----:B------:R-:W-:Y:S01]  /*65b0*/  UMOV UR5, 0x3fb11e52 ;  /* 0x3fb11e5200057882 */ /* 0x000fe20000000000 */
[----:B------:R-:W-:Y:S01]  /*65c0*/  IADD3 R55, PT, PT, R49, -0x100000, RZ ;  /* 0xfff0000031377810 */ /* 0x000fe20007ffe0ff */
[----:B------:R-:W-:Y:S01]  /*65d0*/  IMAD.MOV.U32 R54, RZ, RZ, R48 ;  /* 0x000000ffff367224 */ /* 0x000fe200078e0030 */
[----:B------:R-:W2:Y:S01]  /*65e0*/  LDC.64 R36, c[0x0][0x390] ;  /* 0x0000e400ff247b82 */ /* 0x000ea20000000a00 */
[----:B------:R-:W-:-:S02]  /*65f0*/  IMAD.MOV.U32 R17, RZ, RZ, R13 ;  /* 0x000000ffff117224 */ /* 0x000fc400078e000d */
[----:B------:R-:W-:Y:S01]  /*6600*/  DFMA R4, R6, R4, UR4 ;  /* 0x0000000406047e2b */ /* 0x000fe20008000004 */
[----:B------:R-:W-:Y:S01]  /*6610*/  UMOV UR4, 0x3526861b ;  /* 0x3526861b00047882 */ /* 0x000fe20000000000 */
[----:B------:R-:W-:Y:S01]  /*6620*/  UMOV UR5, 0x3f924eaf ;  /* 0x3f924eaf00057882 */ /* 0x000fe20000000000 */
[----:B0-----:R-:W-:-:S05]  /*6630*/  IMAD.WIDE.U32 R22, R16, 0x8, R22 ;  /* 0x0000000810167825 */ /* 0x001fca00078e0016 */
[----:B------:R-:W-:Y:S01]  /*6640*/  DFMA R4, R6, R4, -UR4 ;  /* 0x8000000406047e2b */ /* 0x000fe20008000004 */
[----:B------:R-:W-:Y:S01]  /*6650*/  UMOV UR4, 0xa31e6cb7 ;  /* 0xa31e6cb700047882 */ /* 0x000fe20000000000 */
[----:B------:R-:W-:Y:S01]  /*6660*/  UMOV UR5, 0x3f91df02 ;  /* 0x3f91df0200057882 */ /* 0x000fe20000000000 */
[----:B-1----:R-:W-:-:S05]  /*6670*/  IMAD.WIDE.U32 R24, R16, 0x8, R24 ;  /* 0x0000000810187825 */ /* 0x002fca00078e0018 */
[----:B------:R-:W-:Y:S01]  /*6680*/  DFMA R4, R6, R4, UR4 ;  /* 0x0000000406047e2b */ /* 0x000fe20008000004 */
[----:B------:R-:W-:Y:S01]  /*6690*/  UMOV UR4, 0xb0eec6cc ;  /* 0xb0eec6cc00047882 */ /* 0x000fe20000000000 */
[----:B------:R-:W-:Y:S01]  /*66a0*/  UMOV UR5, 0x3f847d18 ;  /* 0x3f847d1800057882 */ /* 0x000fe20000000000 */
[----:B--2---:R-:W-:-:S05]  /*66b0*/  IMAD.WIDE.U32 R36, R16, 0x8, R36 ;  /* 0x0000000810247825 */ /* 0x004fca00078e0024 */
[----:B------:R-:W-:Y:S01]  /*66c0*/  DFMA R4, R6, R4, UR4 ;  /* 0x0000000406047e2b */ /* 0x000fe20008000004 */
[----:B------:R-:W-:Y:S01]  /*66d0*/  UMOV UR4, 0x61ba53b0 ;  /* 0x61ba53b000047882 */ /* 0x000fe20000000000 */
[----:B------:R-:W-:-:S06]  /*66e0*/  UMOV UR5, 0x3f8d0af9 ;  /* 0x3f8d0af900057882 */ /* 0x000fcc0000000000 */
[----:B------:R-:W-:Y:S01]  /*66f0*/  DFMA R8, R6, R4, UR4 ;  /* 0x0000000406087e2b */ /* 0x000fe20008000004 */
[----:B------:R-:W-:Y:S01]  /*6700*/  UMOV UR4, 0x71155f70 ;  /* 0x71155f7000047882 */ /* 0x000fe20000000000 */
[----:B------:R-:W-:Y:S02]  /*6710*/  UMOV UR5, 0x3ec715b3 ;  /* 0x3ec715b300057882 */ /* 0x000fe40000000000 */
[----:B------:R-:W-:Y:S01]  /*6720*/  DFMA R4, R48, UR4, -R10 ;  /* 0x0000000430047c2b */ /* 0x000fe2000800080a */
[----:B------:R-:W-:Y:S01]  /*6730*/  UMOV UR4, 0x8efcd9b8 ;  /* 0x8efcd9b800047882 */ /* 0x000fe20000000000 */
[----:B------:R-:W-:Y:S01]  /*6740*/  UMOV UR5, 0x3ed9a9b8 ;  /* 0x3ed9a9b800057882 */ /* 0x000fe20000000000 */
[----:B------:R-:W0:Y:S01]  /*6750*/  LDC.64 R10, c[0x0][0x388] ;  /* 0x0000e200ff0a7b82 */ /* 0x000e220000000a00 */
[----:B------:R-:W-:Y:S01]  /*6760*/  DFMA R8, R6, R8, UR6 ;  /* 0x0000000606087e2b */ /* 0x000fe20008000008 */
[----:B------:R-:W-:Y:S01]  /*6770*/  UMOV UR6, 0x83144ef7 ;  /* 0x83144ef700067882 */ /* 0x000fe20000000000 */
[----:B------:R-:W-:-:S02]  /*6780*/  UMOV UR7, 0x3f96e914 ;  /* 0x3f96e91400077882 */ /* 0x000fc40000000000 */
[----:B------:R-:W-:Y:S01]  /*6790*/  DFMA R4, R48, R4, UR4 ;  /* 0x0000000430047e2b */ /* 0x000fe20008000004 */
[----:B------:R-:W-:Y:S01]  /*67a0*/  UMOV UR4, 0xa8a0c4c3 ;  /* 0xa8a0c4c300047882 */ /* 0x000fe20000000000 */
[----:B------:R-:W-:Y:S02]  /*67b0*/  UMOV UR5, 0x3edd0f40 ;  /* 0x3edd0f4000057882 */ /* 0x000fe40000000000 */
[----:B------:R-:W-:Y:S01]  /*67c0*/  DFMA R8, R6, R8, UR6 ;  /* 0x0000000606087e2b */ /* 0x000fe20008000008 */
[----:B------:R-:W-:Y:S01]  /*67d0*/  UMOV UR6, 0xa4f9f81 ;  /* 0x0a4f9f8100067882 */ /* 0x000fe20000000000 */
[----:B------:R-:W-:Y:S02]  /*67e0*/  UMOV UR7, 0x3f9f1c6e ;  /* 0x3f9f1c6e00077882 */ /* 0x000fe40000000000 */
        /* <DEDUP_REMOVED lines=27> */
[----:B------:R-:W-:-:S04]  /*69a0*/  DMUL R8, R6, R8 ;  /* 0x0000000806087228 */ /* 0x000fc80000000000 */
[----:B------:R-:W-:Y:S01]  /*69b0*/  DFMA R4, R48, R4, UR4 ;  /* 0x0000000430047e2b */ /* 0x000fe20008000004 */
[----:B------:R-:W-:Y:S01]  /*69c0*/  UMOV UR4, 0xc62b05a2 ;  /* 0xc62b05a200047882 */ /* 0x000fe20000000000 */
[----:B------:R-:W-:Y:S02]  /*69d0*/  UMOV UR5, 0x3f5f1c71 ;  /* 0x3f5f1c7100057882 */ /* 0x000fe40000000000 */
[----:B------:R-:W-:-:S04]  /*69e0*/  DFMA R8, |R50|, R8, |R50| ;  /* 0x000000083208722b */ /* 0x000fc80000000632 */
[----:B------:R-:W-:Y:S01]  /*69f0*/  DFMA R4, R48, R4, UR4 ;  /* 0x0000000430047e2b */ /* 0x000fe20008000004 */
[----:B------:R-:W-:Y:S01]  /*6a00*/  UMOV UR4, 0xb6dc9f2c ;  /* 0xb6dc9f2c00047882 */ /* 0x000fe20000000000 */
[----:B------:R-:W-:Y:S02]  /*6a10*/  UMOV UR5, 0x3f76db6d ;  /* 0x3f76db6d00057882 */ /* 0x000fe40000000000 */
[C---:B------:R-:W-:Y:S01]  /*6a20*/  DADD R6, R8.reuse, -UR6 ;  /* 0x8000000608067e29 */ /* 0x040fe20008000000 */
[----:B------:R-:W-:Y:S01]  /*6a30*/  UMOV UR6, 0x54442d18 ;  /* 0x54442d1800067882 */ /* 0x000fe20000000000 */
[----:B------:R-:W-:Y:S01]  /*6a40*/  DADD R8, R8, UR8 ;  /* 0x0000000808087e29 */ /* 0x000fe20008000000 */
[----:B------:R-:W-:Y:S01]  /*6a50*/  UMOV UR7, 0x3ff921fb ;  /* 0x3ff921fb00077882 */ /* 0x000fe20000000000 */
[----:B------:R-:W-:Y:S01]  /*6a60*/  DFMA R4, R48, R4, UR4 ;  /* 0x0000000430047e2b */ /* 0x000fe20008000004 */
[----:B------:R-:W-:Y:S01]  /*6a70*/  UMOV UR4, 0x3333329c ;  /* 0x3333329c00047882 */ /* 0x000fe20000000000 */
[----:B------:R-:W-:-:S02]  /*6a80*/  UMOV UR5, 0x3f933333 ;  /* 0x3f93333300057882 */ /* 0x000fc40000000000 */
[----:B------:R-:W-:Y:S02]  /*6a90*/  DADD R6, -R6, UR6 ;  /* 0x0000000606067e29 */ /* 0x000fe40008000100 */
[----:B------:R-:W-:Y:S01]  /*6aa0*/  DADD R8, R8, UR6 ;  /* 0x0000000608087e29 */ /* 0x000fe20008000000 */
[----:B------:R-:W1:Y:S01]  /*6ab0*/  LDCU UR6, c[0x0][0x3a8] ;  /* 0x00007500ff0677ac */ /* 0x000e620008000800 */
[----:B------:R-:W-:Y:S01]  /*6ac0*/  DFMA R4, R48, R4, UR4 ;  /* 0x0000000430047e2b */ /* 0x000fe20008000004 */
[----:B------:R-:W-:Y:S01]  /*6ad0*/  UMOV UR4, 0x55555555 ;  /* 0x5555555500047882 */ /* 0x000fe20000000000 */
[----:B------:R-:W-:-:S06]  /*6ae0*/  UMOV UR5, 0x3fb55555 ;  /* 0x3fb5555500057882 */ /* 0x000fcc0000000000 */
[----:B------:R-:W-:Y:S01]  /*6af0*/  DFMA R4, R48, R4, UR4 ;  /* 0x0000000430047e2b */ /* 0x000fe20008000004 */
[----:B------:R-:W-:Y:S02]  /*6b00*/  FSEL R18, R8, R6, !P0 ;  /* 0x0000000608127208 */ /* 0x000fe40004000000 */
[----:B------:R-:W-:Y:S01]  /*6b10*/  FSEL R19, R9, R7, !P0 ;  /* 0x0000000709137208 */ /* 0x000fe20004000000 */
[----:B0-----:R-:W-:-:S04]  /*6b20*/  IMAD.WIDE.U32 R6, R16, 0x8, R10 ;  /* 0x0000000810067825 */ /* 0x001fc800078e000a */
[----:B------:R-:W-:Y:S01]  /*6b30*/  DMUL R42, R48, R4 ;  /* 0x00000004302a7228 */ /* 0x000fe20000000000 */
[----:B------:R-:W-:Y:S02]  /*6b40*/  IMAD.MOV.U32 R39, RZ, RZ, R6 ;  /* 0x000000ffff277224 */ /* 0x000fe400078e0006 */
[----:B------:R-:W-:Y:S02]  /*6b50*/  IMAD.MOV.U32 R38, RZ, RZ, R7 ;  /* 0x000000ffff267224 */ /* 0x000fe400078e0007 */
[----:B-1----:R-:W-:-:S07]  /*6b60*/  VIADD R16, R16, -UR6 ;  /* 0x8000000610107c36 */ /* 0x002fce0008000000 */
.L_x_218:
[----:B0-----:R-:W-:Y:S01]  /*6b70*/  IMAD.MOV.U32 R8, RZ, RZ, R39 ;  /* 0x000000ffff087224 */ /* 0x001fe200078e0027 */
[----:B------:R-:W2:Y:S01]  /*6b80*/  LDG.E.64 R58, desc[UR38][R36.64] ;  /* 0x00000026243a7981 */ /* 0x000ea2000c1e1b00 */
[----:B------:R-:W-:-:S06]  /*6b90*/  IMAD.MOV.U32 R9, RZ, RZ, R38 ;  /* 0x000000ffff097224 */ /* 0x000fcc00078e0026 */
[----:B------:R-:W3:Y:S01]  /*6ba0*/  LDG.E.64 R8, desc[UR38][R8.64] ;  /* 0x0000002608087981 */ /* 0x000ee2000c1e1b00 */
[----:B------:R-:W-:Y:S01]  /*6bb0*/  VIADD R16, R16, 0x1 ;  /* 0x0000000110107836 */ /* 0x000fe20000000000 */
[----:B------:R-:W-:Y:S01]  /*6bc0*/  BSSY.RECONVERGENT B1, `(.L_x_186) ;  /* 0x000002b000017945 */ /* 0x000fe20003800200 */
[----:B---3--:R-:W-:-:S06]  /*6bd0*/  DSETP.GEU.AND P0, PT, R8, R32, PT ;  /* 0x000000200800722a */ /* 0x008fcc0003f0e000 */
[----:B------:R-:W-:-:S14]  /*6be0*/  DSETP.GT.AND P0, PT, R8, R34, !P0 ;  /* 0x000000220800722a */ /* 0x000fdc0004704000 */
        /* <DEDUP_REMOVED lines=8> */
[----:B------:R-:W-:Y:S02]  /*6c70*/  @P0 DADD R62, -R44, R8 ;  /* 0x000000002c3e0229 */ /* 0x000fe40000000108 */
[----:B--2---:R-:W-:-:S06]  /*6c80*/  DADD R58, -R26, R58 ;  /* 0x000000001a3a7229 */ /* 0x004fcc000000013a */
[----:B------:R-:W-:-:S08]  /*6c90*/  DMUL R20, R62, R62 ;  /* 0x0000003e3e147228 */ /* 0x000fd00000000000 */
        /* <DEDUP_REMOVED lines=12> */
[----:B------:R-:W-:Y:S02]  /*6d60*/  VIADD R5, R7, 0xfff00000 ;  /* 0xfff0000007057836 */ /* 0x000fe40000000000 */
[----:B------:R-:W-:-:S04]  /*6d70*/  IMAD.MOV.U32 R4, RZ, RZ, R6 ;  /* 0x000000ffff047224 */ /* 0x000fc800078e0006 */
[----:B------:R-:W-:Y:S01]  /*6d80*/  DFMA R8, R14, -R14, R20 ;  /* 0x8000000e0e08722b */ /* 0x000fe20000000014 */
[----:B------:R-:W-:-:S04]  /*6d90*/  ISETP.NE.AND P1, PT, R16, RZ, PT ;  /* 0x000000ff1000720c */ /* 0x000fc80003f25270 */
[----:B------:R-:W-:-:S03]  /*6da0*/  P2R R40, PR, RZ, 0x2 ;  /* 0x00000002ff287803 */ /* 0x000fc60000000000 */
[----:B------:R-:W-:Y:S01]  /*6db0*/  DFMA R60, R8, R4, R14 ;  /* 0x00000004083c722b */ /* 0x000fe2000000000e */
[----:B------:R-:W-:Y:S10]  /*6dc0*/  @!P0 BRA `(.L_x_187) ;  /* 0x0000000000288947 */ /* 0x000ff40003800000 */
        /* <DEDUP_REMOVED lines=10> */
.L_x_187:
[----:B------:R-:W-:Y:S05]  /*6e70*/  BSYNC.RECONVERGENT B1 ;  /* 0x0000000000017941 */ /* 0x000fea0003800200 */
.L_x_186:
[----:B------:R-:W0:Y:S01]  /*6e80*/  LDCU.64 UR4, c[0x0][0x3b8] ;  /* 0x00007700ff0477ac */ /* 0x000e220008000a00 */
[----:B------:R-:W-:Y:S01]  /*6e90*/  BSSY.RECONVERGENT B6, `(.L_x_188) ;  /* 0x0000203000067945 */ /* 0x000fe20003800200 */
[----:B0-----:R-:W-:-:S14]  /*6ea0*/  DSETP.GT.AND P0, PT, R60, UR4, PT ;  /* 0x000000043c007e2a */ /* 0x001fdc000bf04000 */
[----:B------:R-:W-:Y:S05]  /*6eb0*/  @P0 BRA `(.L_x_189) ;  /* 0x0000002000000947 */ /* 0x000fea0003800000 */
[----:B------:R-:W-:Y:S01]  /*6ec0*/  ISETP.GE.AND P0, PT, R17, 0x3fe26666, PT ;  /* 0x3fe266661100780c */ /* 0x000fe20003f06270 */
[----:B------:R-:W-:Y:S01]  /*6ed0*/  BSSY.RECONVERGENT B0, `(.L_x_190) ;  /* 0x0000023000007945 */ /* 0x000fe20003800200 */
[----:B------:R-:W-:Y:S01]  /*6ee0*/  MOV R4, 0x54442d18 ;  /* 0x54442d1800047802 */ /* 0x000fe20000000f00 */
[----:B------:R-:W-:Y:S02]  /*6ef0*/  IMAD.MOV.U32 R5, RZ, RZ, 0x3ff921fb ;  /* 0x3ff921fbff057424 */ /* 0x000fe400078e00ff */
[----:B------:R-:W-:Y:S02]  /*6f00*/  IMAD.MOV.U32 R66, RZ, RZ, R18 ;  /* 0x000000ffff427224 */ /* 0x000fe400078e0012 */
[----:B------:R-:W-:-:S06]  /*6f10*/  IMAD.MOV.U32 R67, RZ, RZ, R19 ;  /* 0x000000ffff437224 */ /* 0x000fcc00078e0013 */
[----:B------:R-:W-:Y:S05]  /*6f20*/  @!P0 BRA `(.L_x_191) ;  /* 0x0000000000748947 */ /* 0x000fea0003800000 */
[----:B------:R-:W0:Y:S01]  /*6f30*/  MUFU.RSQ64H R9, R55 ;  /* 0x0000003700097308 */ /* 0x000e220000001c00 */
[----:B------:R-:W-:Y:S01]  /*6f40*/  IMAD.MOV.U32 R8, RZ, RZ, RZ ;  /* 0x000000ffff087224 */ /* 0x000fe200078e00ff */
[----:B------:R-:W-:Y:S01]  /*6f50*/  MOV R6, RZ ;  /* 0x000000ff00067202 */ /* 0x000fe20000000f00 */
[----:B------:R-:W-:Y:S01]  /*6f60*/  UMOV UR4, 0x33145c07 ;  /* 0x33145c0700047882 */ /* 0x000fe20000000000 */
[----:B------:R-:W-:Y:S01]  /*6f70*/  ISETP.GE.AND P0, PT, R49, 0x1, PT ;  /* 0x000000013100780c */ /* 0x000fe20003f06270 */
[----:B------:R-:W-:Y:S02]  /*6f80*/  UMOV UR5, 0x3ca1a626 ;  /* 0x3ca1a62600057882 */ /* 0x000fe40000000000 */
        /* <DEDUP_REMOVED lines=23> */
.L_x_191:
[----:B------:R-:W-:Y:S05]  /*7100*/  BSYNC.RECONVERGENT B0 ;  /* 0x0000000000007941 */ /* 0x000fea0003800200 */
.L_x_190:
[----:B------:R-:W-:Y:S01]  /*7110*/  DSETP.GT.AND P0, PT, R66, R4, PT ;  /* 0x000000044200722a */ /* 0x000fe20003f04000 */
[----:B------:R-:W-:-:S13]  /*7120*/  BSSY.RECONVERGENT B0, `(.L_x_192) ;  /* 0x0000018000007945 */ /* 0x000fda0003800200 */
[----:B------:R-:W-:Y:S05]  /*7130*/  @P0 BRA `(.L_x_193) ;  /* 0x0000000000380947 */ /* 0x000fea0003800000 */
[----:B------:R-:W-:-:S14]  /*7140*/  DSETP.GEU.AND P0, PT, R66, R4, PT ;  /* 0x000000044200722a */ /* 0x000fdc0003f0e000 */
[----:B------:R-:W-:Y:S05]  /*7150*/  @P0 BRA `(.L_x_194) ;  /* 0x0000000000500947 */ /* 0x000fea0003800000 */
[----:B------:R-:W-:-:S14]  /*7160*/  DSETP.GEU.AND P0, PT, R30, RZ, PT ;  /* 0x000000ff1e00722a */ /* 0x000fdc0003f0e000 */
[----:B------:R-:W-:Y:S02]  /*7170*/  @P0 IMAD.MOV.U32 R4, RZ, RZ, 0x54442d18 ;  /* 0x54442d18ff040424 */ /* 0x000fe400078e00ff */
[----:B------:R-:W-:Y:S02]  /*7180*/  @P0 IMAD.MOV.U32 R5, RZ, RZ, 0x3ff921fb ;  /* 0x3ff921fbff050424 */ /* 0x000fe400078e00ff */
[----:B------:R-:W-:Y:S02]  /*7190*/  @P0 IMAD.MOV.U32 R6, RZ, RZ, 0x54442d18 ;  /* 0x54442d18ff060424 */ /* 0x000fe400078e00ff */
[----:B------:R-:W-:Y:S02]  /*71a0*/  @P0 IMAD.MOV.U32 R7, RZ, RZ, 0x401921fb ;  /* 0x401921fbff070424 */ /* 0x000fe400078e00ff */
[----:B------:R-:W-:-:S08]  /*71b0*/  @P0 DADD R4, R66, -R4 ;  /* 0x0000000042040229 */ /* 0x000fd00000000804 */
[----:B------:R-:W-:Y:S01]  /*71c0*/  @P0 DADD R66, R4, R6 ;  /* 0x0000000004420229 */ /* 0x000fe20000000006 */
[----:B------:R-:W-:Y:S01]  /*71d0*/  @!P0 MOV R4, 0x7f3321d2 ;  /* 0x7f3321d200048802 */ /* 0x000fe20000000f00 */
[----:B------:R-:W-:-:S06]  /*71e0*/  @!P0 IMAD.MOV.U32 R5, RZ, RZ, 0x4012d97c ;  /* 0x4012d97cff058424 */ /* 0x000fcc00078e00ff */
[----:B------:R-:W-:-:S08]  /*71f0*/  @!P0 DADD R4, R66, -R4 ;  /* 0x0000000042048229 */ /* 0x000fd00000000804 */
[----:B------:R-:W-:Y:S01]  /*7200*/  @!P0 DADD R66, -RZ, |R4| ;  /* 0x00000000ff428229 */ /* 0x000fe20000000504 */
[----:B------:R-:W-:Y:S10]  /*7210*/  BRA `(.L_x_194) ;  /* 0x0000000000207947 */ /* 0x000ff40003800000 */
.L_x_193:
[----:B------:R-:W-:-:S14]  /*7220*/  DSETP.GEU.AND P0, PT, R30, RZ, PT ;  /* 0x000000ff1e00722a */ /* 0x000fdc0003f0e000 */
[----:B------:R-:W-:Y:S02]  /*7230*/  @P0 IMAD.MOV.U32 R4, RZ, RZ, 0x54442d18 ;  /* 0x54442d18ff040424 */ /* 0x000fe400078e00ff */
[----:B------:R-:W-:-:S06]  /*7240*/  @P0 IMAD.MOV.U32 R5, RZ, RZ, 0x3ff921fb ;  /* 0x3ff921fbff050424 */ /* 0x000fcc00078e00ff */
[----:B------:R-:W-:Y:S01]  /*7250*/  @P0 DADD R66, R66, -R4 ;  /* 0x0000000042420229 */ /* 0x000fe20000000804 */
[----:B------:R-:W-:Y:S02]  /*7260*/  @!P0 IMAD.MOV.U32 R4, RZ, RZ, 0x7f3321d2 ;  /* 0x7f3321d2ff048424 */ /* 0x000fe400078e00ff */
[----:B------:R-:W-:-:S06]  /*7270*/  @!P0 IMAD.MOV.U32 R5, RZ, RZ, 0x4012d97c ;  /* 0x4012d97cff058424 */ /* 0x000fcc00078e00ff */
[----:B------:R-:W-:-:S08]  /*7280*/  @!P0 DADD R4, R66, -R4 ;  /* 0x0000000042048229 */ /* 0x000fd00000000804 */
[----:B------:R-:W-:-:S11]  /*7290*/  @!P0 DADD R66, -RZ, |R4| ;  /* 0x00000000ff428229 */ /* 0x000fd60000000504 */
.L_x_194:
[----:B------:R-:W-:Y:S05]  /*72a0*/  BSYNC.RECONVERGENT B0 ;  /* 0x0000000000007941 */ /* 0x000fea0003800200 */
.L_x_192:
[----:B------:R0:W5:Y:S04]  /*72b0*/  LDG.E.64 R56, desc[UR38][R24.64] ;  /* 0x0000002618387981 */ /* 0x000168000c1e1b00 */
[----:B------:R0:W5:Y:S01]  /*72c0*/  LDG.E.64 R20, desc[UR38][R22.64] ;  /* 0x0000002616147981 */ /* 0x000162000c1e1b00 */
[----:B------:R-:W-:Y:S01]  /*72d0*/  DSETP.NEU.AND P4, PT, |R66|, +INF , PT ;  /* 0x7ff000004200742a */ /* 0x000fe20003f8d200 */
[----:B------:R-:W-:-:S13]  /*72e0*/  BSSY.RECONVERGENT B2, `(.L_x_195) ;  /* 0x000001f000027945 */ /* 0x000fda0003800200 */
[----:B0-----:R-:W-:Y:S05]  /*72f0*/  @!P4 BRA `(.L_x_196) ;  /* 0x00000000006cc947 */ /* 0x001fea0003800000 */
        /* <DEDUP_REMOVED lines=23> */
[----:B------:R-:W-:-:S07]  /*7470*/  IMAD.MOV.U32 R71, RZ, RZ, R7 ;  /* 0x000000ffff477224 */ /* 0x000fce00078e0007 */
.L_x_198:
[----:B------:R-:W-:Y:S05]  /*7480*/  BSYNC.RECONVERGENT B3 ;  /* 0x0000000000037941 */ /* 0x000fea0003800200 */
.L_x_197:
[----:B------:R-:W-:Y:S01]  /*7490*/  VIADD R0, R0, 0x1 ;  /* 0x0000000100007836 */ /* 0x000fe20000000000 */
[----:B------:R-:W-:Y:S06]  /*74a0*/  BRA `(.L_x_199) ;  /* 0x0000000000087947 */ /* 0x000fec0003800000 */
.L_x_196:
[----:B------:R-:W-:Y:S01]  /*74b0*/  DMUL R70, RZ, R66 ;  /* 0x00000042ff467228 */ /* 0x000fe20000000000 */
[----:B------:R-:W-:-:S10]  /*74c0*/  MOV R0, 0x1 ;  /* 0x0000000100007802 */ /* 0x000fd40000000f00 */
.L_x_199:
[----:B------:R-:W-:Y:S05]  /*74d0*/  BSYNC.RECONVERGENT B2 ;  /* 0x0000000000027941 */ /* 0x000fea0003800200 */
.L_x_195:
        /* <DEDUP_REMOVED lines=48> */
[----:B------:R-:W-:Y:S02]  /*77e0*/  MOV R13, R67 ;  /* 0x00000043000d7202 */ /* 0x000fe40000000f00 */
[----:B------:R-:W-:-:S07]  /*77f0*/  MOV R12, 0x7810 ;  /* 0x00007810000c7802 */ /* 0x000fce0000000f00 */
[----:B-----5:R-:W-:Y:S05]  /*7800*/  CALL.REL.NOINC `($VelVelCorrelation$__internal_trig_reduction_slowpathd) ;  /* 0x00000020002c7944 */ /* 0x020fea0003c00000 */
[----:B------:R-:W-:Y:S02]  /*7810*/  IMAD.MOV.U32 R0, RZ, RZ, R4 ;  /* 0x000000ffff007224 */ /* 0x000fe400078e0004 */
[----:B------:R-:W-:Y:S02]  /*7820*/  IMAD.MOV.U32 R68, RZ, RZ, R6 ;  /* 0x000000ffff447224 */ /* 0x000fe400078e0006 */
[----:B------:R-:W-:Y:S01]  /*7830*/  IMAD.MOV.U32 R69, RZ, RZ, R7 ;  /* 0x000000ffff457224 */ /* 0x000fe200078e0007 */
[----:B------:R-:W-:Y:S06]  /*7840*/  BRA `(.L_x_202) ;  /* 0x0000000000087947 */ /* 0x000fec0003800000 */
.L_x_201:
[----:B------:R-:W-:Y:S01]  /*7850*/  DMUL R68, RZ, R66 ;  /* 0x00000042ff447228 */ /* 0x000fe20000000000 */
[----:B------:R-:W-:-:S10]  /*7860*/  IMAD.MOV.U32 R0, RZ, RZ, RZ ;  /* 0x000000ffff007224 */ /* 0x000fd400078e00ff */
.L_x_202:
[----:B------:R-:W-:Y:S05]  /*7870*/  BSYNC.RECONVERGENT B2 ;  /* 0x0000000000027941 */ /* 0x000fea0003800200 */
.L_x_200:
        /* <DEDUP_REMOVED lines=18> */
[----:B------:R-:W-:Y:S01]  /*79a0*/  DFMA R4, R70, R4, R6 ;  /* 0x000000044604722b */ /* 0x000fe20000000006 */
[----:B0-----:R-:W0:Y:S01]  /*79b0*/  MUFU.RCP64H R7, UR4 ;  /* 0x0000000400077d08 */ /* 0x001e220008001800 */
        /* <DEDUP_REMOVED lines=41> */
[----:B------:R-:W-:Y:S02]  /*7c50*/  MOV R5, R7 ;  /* 0x0000000700057202 */ /* 0x000fe40000000f00 */
[----:B------:R-:W-:Y:S01]  /*7c60*/  MOV R4, 0x7ca0 ;  /* 0x00007ca000047802 */ /* 0x000fe20000000f00 */
[----:B0-----:R-:W-:Y:S02]  /*7c70*/  IMAD.U32 R0, RZ, RZ, UR4 ;  /* 0x00000004ff007e24 */ /* 0x001fe4000f8e00ff */
[----:B------:R-:W-:-:S07]  /*7c80*/  IMAD.U32 R3, RZ, RZ, UR5 ;  /* 0x00000005ff037e24 */ /* 0x000fce000f8e00ff */
[----:B------:R-:W-:Y:S05]  /*7c90*/  CALL.REL.NOINC `($__internal_3_$__cuda_sm20_div_rn_f64_full) ;  /* 0x0000001000b87944 */ /* 0x000fea0003c00000 */
[----:B------:R-:W-:Y:S02]  /*7ca0*/  IMAD.MOV.U32 R4, RZ, RZ, R3 ;  /* 0x000000ffff047224 */ /* 0x000fe400078e0003 */
[----:B------:R-:W-:-:S07]  /*7cb0*/  IMAD.MOV.U32 R5, RZ, RZ, R0 ;  /* 0x000000ffff057224 */ /* 0x000fce00078e0000 */
.L_x_204:
[----:B------:R-:W-:Y:S05]  /*7cc0*/  BSYNC.RECONVERGENT B1 ;  /* 0x0000000000017941 */ /* 0x000fea0003800200 */
.L_x_203:
[----:B------:R-:W0:Y:S01]  /*7cd0*/  LDCU UR5, c[0x0][0x3c4] ;  /* 0x00007880ff0577ac */ /* 0x000e220008000800 */
[----:B------:R-:W1:Y:S01]  /*7ce0*/  LDC.64 R10, c[0x0][0x3c0] ;  /* 0x0000f000ff0a7b82 */ /* 0x000e620000000a00 */
[----:B------:R-:W-:Y:S01]  /*7cf0*/  MOV R8, 0x1 ;  /* 0x0000000100087802 */ /* 0x000fe20000000f00 */
[----:B------:R-:W-:Y:S01]  /*7d00*/  BSSY.RECONVERGENT B1, `(.L_x_205) ;  /* 0x000001a000017945 */ /* 0x000fe20003800200 */
[----:B------:R-:W2:Y:S01]  /*7d10*/  LDCU UR4, c[0x0][0x3c8] ;  /* 0x00007900ff0477ac */ /* 0x000ea20008000800 */
[----:B------:R-:W-:Y:S01]  /*7d20*/  FSETP.GEU.AND P1, PT, |R67|, 6.5827683646048100446e-37, PT ;  /* 0x036000004300780b */ /* 0x000fe20003f2e200 */
        /* <DEDUP_REMOVED lines=8> */
[----:B------:R-:W-:Y:S02]  /*7db0*/  DFMA R6, R8, R10, R6 ;  /* 0x0000000a0806722b */ /* 0x000fe40000000006 */
[----:B------:R-:W2:Y:S08]  /*7dc0*/  F2I.F64.FLOOR R10, R4 ;  /* 0x00000004000a7311 */ /* 0x000eb00000305100 */
[----:B------:R-:W-:-:S05]  /*7dd0*/  FFMA R0, RZ, UR5, R7 ;  /* 0x00000005ff007c23 */ /* 0x000fca0008000007 */
[----:B------:R-:W-:Y:S01]  /*7de0*/  FSETP.GT.AND P0, PT, |R0|, 1.469367938527859385e-39, PT ;  /* 0x001000000000780b */ /* 0x000fe20003f04200 */
[----:B--2---:R-:W-:-:S12]  /*7df0*/  VIADD R10, R10, UR4 ;  /* 0x000000040a0a7c36 */ /* 0x004fd80008000000 */
[----:B------:R-:W-:Y:S05]  /*7e00*/  @P0 BRA P1, `(.L_x_206) ;  /* 0x0000000000240947 */ /* 0x000fea0000800000 */
[----:B------:R-:W0:Y:S01]  /*7e10*/  LDCU.64 UR4, c[0x0][0x3c0] ;  /* 0x00007800ff0477ac */ /* 0x000e220008000a00 */
[----:B------:R-:W-:Y:S01]  /*7e20*/  IMAD.MOV.U32 R6, RZ, RZ, R66 ;  /* 0x000000ffff067224 */ /* 0x000fe200078e0042 */
[----:B------:R-:W-:Y:S01]  /*7e30*/  MOV R4, 0x7e80 ;  /* 0x00007e8000047802 */ /* 0x000fe20000000f00 */
[----:B------:R-:W-:Y:S02]  /*7e40*/  IMAD.MOV.U32 R5, RZ, RZ, R67 ;  /* 0x000000ffff057224 */ /* 0x000fe400078e0043 */
[----:B0-----:R-:W-:Y:S01]  /*7e50*/  IMAD.U32 R0, RZ, RZ, UR4 ;  /* 0x00000004ff007e24 */ /* 0x001fe2000f8e00ff */
[----:B------:R-:W-:-:S07]  /*7e60*/  MOV R3, UR5 ;  /* 0x0000000500037c02 */ /* 0x000fce0008000f00 */
[----:B------:R-:W-:Y:S05]  /*7e70*/  CALL.REL.NOINC `($__internal_3_$__cuda_sm20_div_rn_f64_full) ;  /* 0x0000001000407944 */ /* 0x000fea0003c00000 */
[----:B------:R-:W-:Y:S02]  /*7e80*/  IMAD.MOV.U32 R6, RZ, RZ, R3 ;  /* 0x000000ffff067224 */ /* 0x000fe400078e0003 */
[----:B------:R-:W-:-:S07]  /*7e90*/  IMAD.MOV.U32 R7, RZ, RZ, R0 ;  /* 0x000000ffff077224 */ /* 0x000fce00078e0000 */
.L_x_206:
[----:B------:R-:W-:Y:S05]  /*7ea0*/  BSYNC.RECONVERGENT B1 ;  /* 0x0000000000017941 */ /* 0x000fea0003800200 */
.L_x_205:
[----:B------:R-:W0:Y:S01]  /*7eb0*/  LDCU UR4, c[0x0][0x3c8] ;  /* 0x00007900ff0477ac */ /* 0x000e220008000800 */
[----:B------:R-:W0:Y:S01]  /*7ec0*/  F2I.F64.FLOOR R6, R6 ;  /* 0x0000000600067311 */ /* 0x000e220000305100 */
[----:B------:R-:W1:Y:S01]  /*7ed0*/  LDC.64 R4, c[0x0][0x380] ;  /* 0x0000e000ff047b82 */ /* 0x000e620000000a00 */
[----:B0-----:R-:W-:-:S04]  /*7ee0*/  VIADD R0, R6, UR4 ;  /* 0x0000000406007c36 */ /* 0x001fc80008000000 */
        /* <DEDUP_REMOVED lines=23> */
[----:B------:R-:W-:Y:S02]  /*8060*/  VIADD R5, R7, 0xfff00000 ;  /* 0xfff0000007057836 */ /* 0x000fe40000000000 */
[----:B------:R-:W-:-:S06]  /*8070*/  IMAD.MOV.U32 R4, RZ, RZ, R6 ;  /* 0x000000ffff047224 */ /* 0x000fcc00078e0006 */
[----:B------:R-:W-:Y:S01]  /*8080*/  DFMA R10, R8, R4, R14 ;  /* 0x00000004080a722b */ /* 0x000fe2000000000e */
[----:B------:R-:W-:Y:S10]  /*8090*/  @!P0 BRA `(.L_x_208) ;  /* 0x0000000000288947 */ /* 0x000ff40003800000 */
[----:B------:R-:W-:Y:S01]  /*80a0*/  IMAD.MOV.U32 R7, RZ, RZ, R9 ;  /* 0x000000ffff077224 */ /* 0x000fe200078e0009 */
[----:B------:R-:W-:Y:S01]  /*80b0*/  MOV R11, R58 ;  /* 0x0000003a000b7202 */ /* 0x000fe20000000f00 */
[----:B------:R-:W-:Y:S01]  /*80c0*/  IMAD.MOV.U32 R10, RZ, RZ, R59 ;  /* 0x000000ffff0a7224 */ /* 0x000fe200078e003b */
[----:B------:R-:W-:Y:S01]  /*80d0*/  MOV R9, R12 ;  /* 0x0000000c00097202 */ /* 0x000fe20000000f00 */
[----:B------:R-:W-:Y:S01]  /*80e0*/  IMAD.MOV.U32 R4, RZ, RZ, R14 ;  /* 0x000000ffff047224 */ /* 0x000fe200078e000e */
[----:B------:R-:W-:Y:S01]  /*80f0*/  MOV R0, 0x8120 ;  /* 0x0000812000007802 */ /* 0x000fe20000000f00 */
[----:B------:R-:W-:-:S07]  /*8100*/  IMAD.MOV.U32 R3, RZ, RZ, R15 ;  /* 0x000000ffff037224 */ /* 0x000fce00078e000f */
[----:B------:R-:W-:Y:S05]  /*8110*/  CALL.REL.NOINC `($__internal_4_$__cuda_sm20_dsqrt_rn_f64_mediumpath_v1) ;  /* 0x00000014002c7944 */ /* 0x000fea0003c00000 */
[----:B------:R-:W-:Y:S02]  /*8120*/  IMAD.MOV.U32 R10, RZ, RZ, R4 ;  /* 0x000000ffff0a7224 */ /* 0x000fe400078e0004 */
[----:B------:R-:W-:-:S07]  /*8130*/  IMAD.MOV.U32 R11, RZ, RZ, R3 ;  /* 0x000000ffff0b7224 */ /* 0x000fce00078e0003 */
.L_x_208:
[----:B------:R-:W-:Y:S05]  /*8140*/  BSYNC.RECONVERGENT B1 ;  /* 0x0000000000017941 */ /* 0x000fea0003800200 */
.L_x_207:
        /* <DEDUP_REMOVED lines=24> */
.L_x_210:
[----:B------:R-:W-:Y:S05]  /*82d0*/  BSYNC.RECONVERGENT B1 ;  /* 0x0000000000017941 */ /* 0x000fea0003800200 */
.L_x_209:
        /* <DEDUP_REMOVED lines=14> */
[----:B------:R-:W-:Y:S01]  /*83c0*/  UMOV UR5, 0x3ec715b3 ;  /* 0x3ec715b300057882 */ /* 0x000fe20000000000 */
[----:B------:R-:W-:-:S03]  /*83d0*/  IMAD.MOV.U32 R14, RZ, RZ, RZ ;  /* 0x000000ffff0e7224 */ /* 0x000fc600078e00ff */
        /* <DEDUP_REMOVED lines=24> */
[----:B------:R-:W-:-:S04]  /*8560*/  IADD3 R15, PT, PT, R9, -0x100000, RZ ;  /* 0xfff00000090f7810 */ /* 0x000fc80007ffe0ff */
[----:B------:R-:W-:Y:S01]  /*8570*/  DFMA R20, R56, R20, UR4 ;  /* 0x0000000438147e2b */ /* 0x000fe20008000014 */
[----:B------:R-:W-:Y:S01]  /*8580*/  UMOV UR4, 0x60009c8f ;  /* 0x60009c8f00047882 */ /* 0x000fe20000000000 */
[----:B------:R-:W-:Y:S01]  /*8590*/  UMOV UR5, 0x3f46e8ba ;  /* 0x3f46e8ba00057882 */ /* 0x000fe20000000000 */
[----:B------:R-:W-:-:S05]  /*85a0*/  DFMA R12, R10, -R10, R6 ;  /* 0x8000000a0a0c722b */ /* 0x000fca0000000006 */
[----:B------:R-:W-:Y:S01]  /*85b0*/  DFMA R20, R56, R20, UR4 ;  /* 0x0000000438147e2b */ /* 0x000fe20008000014 */
[----:B------:R-:W-:Y:S01]  /*85c0*/  UMOV UR4, 0xc62b05a2 ;  /* 0xc62b05a200047882 */ /* 0x000fe20000000000 */
[----:B------:R-:W-:Y:S01]  /*85d0*/  UMOV UR5, 0x3f5f1c71 ;  /* 0x3f5f1c7100057882 */ /* 0x000fe20000000000 */
[----:B------:R-:W-:-:S05]  /*85e0*/  DFMA R12, R14, R12, R10 ;  /* 0x0000000c0e0c722b */ /* 0x000fca000000000a */
        /* <DEDUP_REMOVED lines=12> */
[----:B------:R-:W-:Y:S02]  /*86b0*/  DFMA R6, R8, R6, R12 ;  /* 0x000000060806722b */ /* 0x000fe4000000000c */
[----:B------:R-:W-:-:S03]  /*86c0*/  DMUL R8, RZ, |R4| ;  /* 0x40000004ff087228 */ /* 0x000fc60000000000 */
        /* <DEDUP_REMOVED lines=20> */
.L_x_212:
        /* <DEDUP_REMOVED lines=12> */
[----:B------:R-:W-:Y:S01]  /*88d0*/  @P0 MOV R56, 0x33145c07 ;  /* 0x33145c0700380802 */ /* 0x000fe20000000f00 */
[----:B------:R-:W-:-:S04]  /*88e0*/  @P0 IMAD.MOV.U32 R57, RZ, RZ, 0x3c91a626 ;  /* 0x3c91a626ff390424 */ /* 0x000fc800078e00ff */
        /* <DEDUP_REMOVED lines=38> */
.L_x_213:
[----:B------:R-:W-:Y:S05]  /*8b50*/  BSYNC.RECONVERGENT B0 ;  /* 0x0000000000007941 */ /* 0x000fea0003800200 */
.L_x_211:
        /* <DEDUP_REMOVED lines=24> */
[----:B------:R-:W-:Y:S01]  /*8ce0*/  IMAD.MOV.U32 R4, RZ, RZ, R3 ;  /* 0x000000ffff047224 */ /* 0x000fe200078e0003 */
[----:B------:R-:W-:-:S07]  /*8cf0*/  MOV R5, R0 ;  /* 0x0000000000057202 */ /* 0x000fce0000000f00 */
.L_x_215:
[----:B------:R-:W-:Y:S05]  /*8d00*/  BSYNC.RECONVERGENT B1 ;  /* 0x0000000000017941 */ /* 0x000fea0003800200 */
.L_x_214:
        /* <DEDUP_REMOVED lines=16> */
.L_x_217:
[----:B------:R-:W-:Y:S05]  /*8e10*/  BSYNC.RECONVERGENT B7 ;  /* 0x0000000000077941 */ /* 0x000fea0003800200 */
.L_x_216:
        /* <DEDUP_REMOVED lines=10> */
.L_x_189:
[----:B------:R-:W-:Y:S05]  /*8ec0*/  BSYNC.RECONVERGENT B6 ;  /* 0x0000000000067941 */ /* 0x000fea0003800200 */
.L_x_188:
        /* <DEDUP_REMOVED lines=10> */
[----:B------:R-:W-:Y:S05]  /*8f70*/  EXIT ;  /* 0x000000000000794d */ /* 0x000fea0003800000 */
        .weak           $__internal_3_$__cuda_sm20_div_rn_f64_full
        .type           $__internal_3_$__cuda_sm20_div_rn_f64_full,@function
        .size           $__internal_3_$__cuda_sm20_div_rn_f64_full,($__internal_4_$__cuda_sm20_dsqrt_rn_f64_mediumpath_v1 - $__internal_3_$__cuda_sm20_div_rn_f64_full)
$__internal_3_$__cuda_sm20_div_rn_f64_full:
[C---:B------:R-:W-:Y:S01]  /*8f80*/  FSETP.GEU.AND P0, PT, |R3|.reuse, 1.469367938527859385e-39, PT ;  /* 0x001000000300780b */ /* 0x040fe20003f0e200 */
[--C-:B------:R-:W-:Y:S01]  /*8f90*/  IMAD.MOV.U32 R8, RZ, RZ, R0.reuse ;  /* 0x000000ffff087224 */ /* 0x100fe200078e0000 */
[----:B------:R-:W-:Y:S01]  /*8fa0*/  LOP3.LUT R7, R3, 0x800fffff, RZ, 0xc0, !PT ;  /* 0x800fffff03077812 */ /* 0x000fe200078ec0ff */
[----:B------:R-:W-:Y:S01]  /*8fb0*/  IMAD.MOV.U32 R9, RZ, RZ, R3 ;  /* 0x000000ffff097224 */ /* 0x000fe200078e0003 */
[----:B------:R-:W-:Y:S01]  /*8fc0*/  MOV R58, R6 ;  /* 0x00000006003a7202 */ /* 0x000fe20000000f00 */
[----:B------:R-:W-:Y:S01]  /*8fd0*/  IMAD.MOV.U32 R12, RZ, RZ, R0 ;  /* 0x000000ffff0c7224 */ /* 0x000fe200078e0000 */
[----:B------:R-:W-:Y:S01]  /*8fe0*/  LOP3.LUT R13, R7, 0x3ff00000, RZ, 0xfc, !PT ;  /* 0x3ff00000070d7812 */ /* 0x000fe200078efcff */
[----:B------:R-:W-:Y:S01]  /*8ff0*/  IMAD.MOV.U32 R59, RZ, RZ, R5 ;  /* 0x000000ffff3b7224 */ /* 0x000fe200078e0005 */
[----:B------:R-:W-:Y:S01]  /*9000*/  LOP3.LUT R7, R3, 0x7ff00000, RZ, 0xc0, !PT ;  /* 0x7ff0000003077812 */ /* 0x000fe200078ec0ff */
[----:B------:R-:W-:Y:S01]  /*9010*/  IMAD.MOV.U32 R14, RZ, RZ, 0x1 ;  /* 0x00000001ff0e7424 */ /* 0x000fe200078e00ff */
[----:B------:R-:W-:Y:S01]  /*9020*/  BSSY.RECONVERGENT B0, `(.L_x_219) ;  /* 0x0000056000007945 */ /* 0x000fe20003800200 */
[----:B------:R-:W-:Y:S01]  /*9030*/  IMAD.MOV.U32 R3, RZ, RZ, 0x1ca00000 ;  /* 0x1ca00000ff037424 */ /* 0x000fe200078e00ff */
[C---:B------:R-:W-:Y:S01]  /*9040*/  FSETP.GEU.AND P2, PT, |R59|.reuse, 1.469367938527859385e-39, PT ;  /* 0x001000003b00780b */ /* 0x040fe20003f4e200 */
[----:B------:R-:W-:Y:S01]  /*9050*/  @!P0 DMUL R12, R8, 8.98846567431157953865e+307 ;  /* 0x7fe00000080c8828 */ /* 0x000fe20000000000 */
[----:B------:R-:W-:-:S04]  /*9060*/  LOP3.LUT R0, R59, 0x7ff00000, RZ, 0xc0, !PT ;  /* 0x7ff000003b007812 */ /* 0x000fc800078ec0ff */
[----:B------:R-:W-:Y:S01]  /*9070*/  ISETP.GE.U32.AND P1, PT, R0, R7, PT ;  /* 0x000000070000720c */ /* 0x000fe20003f26070 */
[----:B------:R-:W0:Y:S03]  /*9080*/  MUFU.RCP64H R15, R13 ;  /* 0x0000000d000f7308 */ /* 0x000e260000001800 */
[----:B------:R-:W-:Y:S02]  /*9090*/  SEL R6, R3, 0x63400000, !P1 ;  /* 0x6340000003067807 */ /* 0x000fe40004800000 */
[----:B------:R-:W-:Y:S02]  /*90a0*/  @!P0 LOP3.LUT R7, R13, 0x7ff00000, RZ, 0xc0, !PT ;  /* 0x7ff000000d078812 */ /* 0x000fe400078ec0ff */
[----:B------:R-:W-:Y:S02]  /*90b0*/  @!P2 LOP3.LUT R5, R9, 0x7ff00000, RZ, 0xc0, !PT ;  /* 0x7ff000000905a812 */ /* 0x000fe400078ec0ff */
[----:B------:R-:W-:-:S02]  /*90c0*/  @!P2 MOV R64, RZ ;  /* 0x000000ff0040a202 */ /* 0x000fc40000000f00 */
[----:B------:R-:W-:-:S04]  /*90d0*/  @!P2 ISETP.GE.U32.AND P3, PT, R0, R5, PT ;  /* 0x000000050000a20c */ /* 0x000fc80003f66070 */
[----:B------:R-:W-:Y:S01]  /*90e0*/  @!P2 SEL R5, R3, 0x63400000, !P3 ;  /* 0x634000000305a807 */ /* 0x000fe20005800000 */
[----:B0-----:R-:W-:-:S03]  /*90f0*/  DFMA R62, R14, -R12, 1 ;  /* 0x3ff000000e3e742b */ /* 0x001fc6000000080c */
[----:B------:R-:W-:-:S04]  /*9100*/  @!P2 LOP3.LUT R5, R5, 0x80000000, R59, 0xf8, !PT ;  /* 0x800000000505a812 */ /* 0x000fc800078ef83b */
[----:B------:R-:W-:Y:S01]  /*9110*/  @!P2 LOP3.LUT R65, R5, 0x100000, RZ, 0xfc, !PT ;  /* 0x001000000541a812 */ /* 0x000fe200078efcff */
[----:B------:R-:W-:-:S08]  /*9120*/  DFMA R62, R62, R62, R62 ;  /* 0x0000003e3e3e722b */ /* 0x000fd0000000003e */
[----:B------:R-:W-:Y:S01]  /*9130*/  DFMA R14, R14, R62, R14 ;  /* 0x0000003e0e0e722b */ /* 0x000fe2000000000e */
[----:B------:R-:W-:Y:S01]  /*9140*/  LOP3.LUT R63, R6, 0x800fffff, R59, 0xf8, !PT ;  /* 0x800fffff063f7812 */ /* 0x000fe200078ef83b */
[----:B------:R-:W-:Y:S02]  /*9150*/  IMAD.MOV.U32 R62, RZ, RZ, R58 ;  /* 0x000000ffff3e7224 */ /* 0x000fe400078e003a */
[----:B------:R-:W-:-:S04]  /*9160*/  IMAD.MOV.U32 R6, RZ, RZ, R0 ;  /* 0x000000ffff067224 */ /* 0x000fc800078e0000 */
[----:B------:R-:W-:Y:S02]  /*9170*/  DFMA R70, R14, -R12, 1 ;  /* 0x3ff000000e46742b */ /* 0x000fe4000000080c */
[----:B------:R-:W-:-:S06]  /*9180*/  @!P2 DFMA R62, R62, 2, -R64 ;  /* 0x400000003e3ea82b */ /* 0x000fcc0000000840 */
[----:B------:R-:W-:-:S04]  /*9190*/  DFMA R70, R14, R70, R14 ;  /* 0x000000460e46722b */ /* 0x000fc8000000000e */
[----:B------:R-:W-:-:S04]  /*91a0*/  @!P2 LOP3.LUT R6, R63, 0x7ff00000, RZ, 0xc0, !PT ;  /* 0x7ff000003f06a812 */ /* 0x000fc800078ec0ff */
[----:B------:R-:W-:Y:S01]  /*91b0*/  DMUL R64, R70, R62 ;  /* 0x0000003e46407228 */ /* 0x000fe20000000000 */
[----:B------:R-:W-:-:S05]  /*91c0*/  VIADD R5, R6, 0xffffffff ;  /* 0xffffffff06057836 */ /* 0x000fca0000000000 */
[----:B------:R-:W-:Y:S01]  /*91d0*/  ISETP.GT.U32.AND P0, PT, R5, 0x7feffffe, PT ;  /* 0x7feffffe0500780c */ /* 0x000fe20003f04070 */
[----:B------:R-:W-:Y:S01]  /*91e0*/  VIADD R5, R7, 0xffffffff ;  /* 0xffffffff07057836 */ /* 0x000fe20000000000 */
[----:B------:R-:W-:-:S04]  /*91f0*/  DFMA R14, R64, -R12, R62 ;  /* 0x8000000c400e722b */ /* 0x000fc8000000003e */
[----:B------:R-:W-:-:S04]  /*9200*/  ISETP.GT.U32.OR P0, PT, R5, 0x7feffffe, P0 ;  /* 0x7feffffe0500780c */ /* 0x000fc80000704470 */
[----:B------:R-:W-:-:S09]  /*9210*/  DFMA R14, R70, R14, R64 ;  /* 0x0000000e460e722b */ /* 0x000fd20000000040 */
        /* <DEDUP_REMOVED lines=18> */
[----:B------:R-:W-:Y:S01]  /*9340*/  IMAD.MOV R7, RZ, RZ, -R3 ;  /* 0x000000ffff077224 */ /* 0x000fe200078e0a03 */
[----:B------:R-:W-:Y:S01]  /*9350*/  IADD3 R3, PT, PT, -R3, -0x43300000, RZ ;  /* 0xbcd0000003037810 */ /* 0x000fe20007ffe1ff */
[----:B------:R-:W-:-:S06]  /*9360*/  IMAD.MOV.U32 R6, RZ, RZ, RZ ;  /* 0x000000ffff067224 */ /* 0x000fcc00078e00ff */
[----:B------:R-:W-:Y:S02]  /*9370*/  DFMA R6, R64, -R6, R14 ;  /* 0x800000064006722b */ /* 0x000fe4000000000e */
[----:B------:R-:W-:-:S08]  /*9380*/  DMUL.RP R14, R14, R8 ;  /* 0x000000080e0e7228 */ /* 0x000fd00000008000 */
[----:B------:R-:W-:Y:S02]  /*9390*/  FSETP.NEU.AND P0, PT, |R7|, R3, PT ;  /* 0x000000030700720b */ /* 0x000fe40003f0d200 */
[----:B------:R-:W-:Y:S02]  /*93a0*/  LOP3.LUT R0, R15, R0, RZ, 0x3c, !PT ;  /* 0x000000000f007212 */ /* 0x000fe400078e3cff */
[----:B------:R-:W-:Y:S02]  /*93b0*/  FSEL R3, R14, R64, !P0 ;  /* 0x000000400e037208 */ /* 0x000fe40004000000 */
[----:B------:R-:W-:Y:S02]  /*93c0*/  FSEL R0, R0, R65, !P0 ;  /* 0x0000004100007208 */ /* 0x000fe40004000000 */
[----:B------:R-:W-:-:S03]  /*93d0*/  MOV R64, R3 ;  /* 0x0000000300407202 */ /* 0x000fc60000000f00 */
[----:B------:R-:W-:Y:S01]  /*93e0*/  IMAD.MOV.U32 R65, RZ, RZ, R0 ;  /* 0x000000ffff417224 */ /* 0x000fe200078e0000 */
[----:B------:R-:W-:Y:S06]  /*93f0*/  BRA `(.L_x_221) ;  /* 0x0000000000607947 */ /* 0x000fec0003800000 */
.L_x_220:
        /* <DEDUP_REMOVED lines=12> */
[----:B------:R-:W-:Y:S01]  /*94c0*/  @!P0 IMAD.MOV.U32 R64, RZ, RZ, RZ ;  /* 0x000000ffff408224 */ /* 0x000fe200078e00ff */
[----:B------:R-:W-:Y:S01]  /*94d0*/  @!P0 MOV R65, R0 ;  /* 0x0000000000418202 */ /* 0x000fe20000000f00 */
[----:B------:R-:W-:Y:S02]  /*94e0*/  @P0 IMAD.MOV.U32 R64, RZ, RZ, RZ ;  /* 0x000000ffff400224 */ /* 0x000fe400078e00ff */
[----:B------:R-:W-:Y:S01]  /*94f0*/  @P0 IMAD.MOV.U32 R65, RZ, RZ, R3 ;  /* 0x000000ffff410224 */ /* 0x000fe200078e0003 */
[----:B------:R-:W-:Y:S06]  /*9500*/  BRA `(.L_x_221) ;  /* 0x00000000001c7947 */ /* 0x000fec0003800000 */
.L_x_223:
[----:B------:R-:W-:Y:S01]  /*9510*/  LOP3.LUT R0, R9, 0x80000, RZ, 0xfc, !PT ;  /* 0x0008000009007812 */ /* 0x000fe200078efcff */
[----:B------:R-:W-:-:S04]  /*9520*/  IMAD.MOV.U32 R64, RZ, RZ, R8 ;  /* 0x000000ffff407224 */ /* 0x000fc800078e0008 */
[----:B------:R-:W-:Y:S01]  /*9530*/  IMAD.MOV.U32 R65, RZ, RZ, R0 ;  /* 0x000000ffff417224 */ /* 0x000fe200078e0000 */
[----:B------:R-:W-:Y:S06]  /*9540*/  BRA `(.L_x_221) ;  /* 0x00000000000c7947 */ /* 0x000fec0003800000 */
.L_x_222:
[----:B------:R-:W-:Y:S02]  /*9550*/  LOP3.LUT R0, R59, 0x80000, RZ, 0xfc, !PT ;  /* 0x000800003b007812 */ /* 0x000fe400078efcff */
[----:B------:R-:W-:-:S03]  /*9560*/  MOV R64, R58 ;  /* 0x0000003a00407202 */ /* 0x000fc60000000f00 */
[----:B------:R-:W-:-:S07]  /*9570*/  IMAD.MOV.U32 R65, RZ, RZ, R0 ;  /* 0x000000ffff417224 */ /* 0x000fce00078e0000 */
.L_x_221:
[----:B------:R-:W-:Y:S05]  /*9580*/  BSYNC.RECONVERGENT B0 ;  /* 0x0000000000007941 */ /* 0x000fea0003800200 */
.L_x_219:
[----:B------:R-:W-:Y:S02]  /*9590*/  IMAD.MOV.U32 R5, RZ, RZ, 0x0 ;  /* 0x00000000ff057424 */ /* 0x000fe400078e00ff */
[----:B------:R-:W-:Y:S02]  /*95a0*/  IMAD.MOV.U32 R3, RZ, RZ, R64 ;  /* 0x000000ffff037224 */ /* 0x000fe400078e0040 */
[----:B------:R-:W-:Y:S01]  /*95b0*/  IMAD.MOV.U32 R0, RZ, RZ, R65 ;  /* 0x000000ffff007224 */ /* 0x000fe200078e0041 */
[----:B------:R-:W-:Y:S06]  /*95c0*/  RET.REL.NODEC R4 `(VelVelCorrelation) ;  /* 0xffffff68048c7950 */ /* 0x000fec0003c3ffff */
        .weak           $__internal_4_$__cuda_sm20_dsqrt_rn_f64_mediumpath_v1
        .type           $__internal_4_$__cuda_sm20_dsqrt_rn_f64_mediumpath_v1,@function
        .size           $__internal_4_$__cuda_sm20_dsqrt_rn_f64_mediumpath_v1,($VelVelCorrelation$__internal_trig_reduction_slowpathd - $__internal_4_$__cuda_sm20_dsqrt_rn_f64_mediumpath_v1)
$__internal_4_$__cuda_sm20_dsqrt_rn_f64_mediumpath_v1:
[----:B------:R-:W-:Y:S01]  /*95d0*/  ISETP.GE.U32.AND P0, PT, R9, -0x3400000, PT ;  /* 0xfcc000000900780c */ /* 0x000fe20003f06070 */
[----:B------:R-:W-:Y:S01]  /*95e0*/  BSSY.RECONVERGENT B0, `(.L_x_224) ;  /* 0x0000029000007945 */ /* 0x000fe20003800200 */
[-C--:B------:R-:W-:Y:S02]  /*95f0*/  LOP3.LUT R11, R11, R10.reuse, RZ, 0x3c, !PT ;  /* 0x0000000a0b0b7212 */ /* 0x080fe400078e3cff */
[----:B------:R-:W-:Y:S01]  /*9600*/  MOV R9, R7 ;  /* 0x0000000700097202 */ /* 0x000fe20000000f00 */
[----:B------:R-:W-:Y:S01]  /*9610*/  IMAD.MOV.U32 R7, RZ, RZ, R5 ;  /* 0x000000ffff077224 */ /* 0x000fe200078e0005 */
[----:B------:R-:W-:Y:S01]  /*9620*/  LOP3.LUT R10, R11, R10, RZ, 0x3c, !PT ;  /* 0x0000000a0b0a7212 */ /* 0x000fe200078e3cff */
[----:B------:R-:W-:-:S03]  /*9630*/  IMAD.MOV.U32 R5, RZ, RZ, R3 ;  /* 0x000000ffff057224 */ /* 0x000fc600078e0003 */
[----:B------:R-:W-:-:S03]  /*9640*/  LOP3.LUT R11, R11, R10, RZ, 0x3c, !PT ;  /* 0x0000000a0b0b7212 */ /* 0x000fc600078e3cff */
        /* <DEDUP_REMOVED lines=9> */
.L_x_225:
[----:B------:R-:W-:-:S14]  /*96e0*/  DSETP.NE.AND P0, PT, R10, RZ, PT ;  /* 0x000000ff0a00722a */ /* 0x000fdc0003f05000 */
[----:B------:R-:W-:Y:S05]  /*96f0*/  @!P0 BRA `(.L_x_227) ;  /* 0x0000000000588947 */ /* 0x000fea0003800000 */
[----:B------:R-:W-:-:S13]  /*9700*/  ISETP.GE.AND P0, PT, R11, RZ, PT ;  /* 0x000000ff0b00720c */ /* 0x000fda0003f06270 */
[----:B------:R-:W-:Y:S01]  /*9710*/  @!P0 IMAD.MOV.U32 R4, RZ, RZ, 0x0 ;  /* 0x00000000ff048424 */ /* 0x000fe200078e00ff */
[----:B------:R-:W-:Y:S01]  /*9720*/  @!P0 MOV R5, 0xfff80000 ;  /* 0xfff8000000058802 */ /* 0x000fe20000000f00 */
[----:B------:R-:W-:Y:S06]  /*9730*/  @!P0 BRA `(.L_x_226) ;  /* 0x00000000004c8947 */ /* 0x000fec0003800000 */
[----:B------:R-:W-:-:S13]  /*9740*/  ISETP.GT.AND P0, PT, R11, 0x7fefffff, PT ;  /* 0x7fefffff0b00780c */ /* 0x000fda0003f04270 */
[----:B------:R-:W-:Y:S05]  /*9750*/  @P0 BRA `(.L_x_227) ;  /* 0x0000000000400947 */ /* 0x000fea0003800000 */
[----:B------:R-:W-:Y:S01]  /*9760*/  DMUL R10, R10, 8.11296384146066816958e+31 ;  /* 0x469000000a0a7828 */ /* 0x000fe20000000000 */
[----:B------:R-:W-:Y:S02]  /*9770*/  IMAD.MOV.U32 R8, RZ, RZ, RZ ;  /* 0x000000ffff087224 */ /* 0x000fe400078e00ff */
[----:B------:R-:W-:Y:S02]  /*9780*/  IMAD.MOV.U32 R4, RZ, RZ, 0x0 ;  /* 0x00000000ff047424 */ /* 0x000fe400078e00ff */
[----:B------:R-:W-:Y:S01]  /*9790*/  IMAD.MOV.U32 R5, RZ, RZ, 0x3fd80000 ;  /* 0x3fd80000ff057424 */ /* 0x000fe200078e00ff */
        /* <DEDUP_REMOVED lines=12> */
.L_x_227:
[----:B------:R-:W-:-:S11]  /*9860*/  DADD R4, R10, R10 ;  /* 0x000000000a047229 */ /* 0x000fd6000000000a */
.L_x_226:
[----:B------:R-:W-:Y:S05]  /*9870*/  BSYNC.RECONVERGENT B0 ;  /* 0x0000000000007941 */ /* 0x000fea0003800200 */
.L_x_224:
[----:B------:R-:W-:Y:S02]  /*9880*/  IMAD.MOV.U32 R6, RZ, RZ, R0 ;  /* 0x000000ffff067224 */ /* 0x000fe400078e0000 */
[----:B------:R-:W-:Y:S02]  /*9890*/  IMAD.MOV.U32 R7, RZ, RZ, 0x0 ;  /* 0x00000000ff077424 */ /* 0x000fe400078e00ff */
[----:B------:R-:W-:Y:S02]  /*98a0*/  IMAD.MOV.U32 R3, RZ, RZ, R5 ;  /* 0x000000ffff037224 */ /* 0x000fe400078e0005 */
[----:B------:R-:W-:Y:S05]  /*98b0*/  RET.REL.NODEC R6 `(VelVelCorrelation) ;  /* 0xffffff6406d07950 */ /* 0x000fea0003c3ffff */
        .type           $VelVelCorrelation$__internal_trig_reduction_slowpathd,@function
        .size           $VelVelCorrelation$__internal_trig_reduction_slowpathd,(.L_x_241 - $VelVelCorrelation$__internal_trig_reduction_slowpathd)
$VelVelCorrelation$__internal_trig_reduction_slowpathd:
[----:B------:R-:W-:Y:S01]  /*98c0*/  SHF.R.U32.HI R14, RZ, 0x14, R13 ;  /* 0x00000014ff0e7819 */ /* 0x000fe2000001160d */
[----:B------:R-:W-:Y:S01]  /*98d0*/  IMAD.MOV.U32 R7, RZ, RZ, R3 ;  /* 0x000000ffff077224 */ /* 0x000fe200078e0003 */
[----:B------:R-:W-:Y:S01]  /*98e0*/  MOV R5, R13 ;  /* 0x0000000d00057202 */ /* 0x000fe20000000f00 */
[----:B------:R-:W-:Y:S01]  /*98f0*/  IMAD.MOV.U32 R4, RZ, RZ, RZ ;  /* 0x000000ffff047224 */ /* 0x000fe200078e00ff */
[----:B------:R-:W-:-:S04]  /*9900*/  LOP3.LUT R0, R14, 0x7ff, RZ, 0xc0, !PT ;  /* 0x000007ff0e007812 */ /* 0x000fc800078ec0ff */
[----:B------:R-:W-:-:S13]  /*9910*/  ISETP.NE.AND P0, PT, R0, 0x7ff, PT ;  /* 0x000007ff0000780c */ /* 0x000fda0003f05270 */
[----:B------:R-:W-:Y:S05]  /*9920*/  @!P0 BRA `(.L_x_228) ;  /* 0x00000008004c8947 */ /* 0x000fea0003800000 */
[----:B------:R-:W-:Y:S01]  /*9930*/  VIADD R3, R0, 0xfffffc00 ;  /* 0xfffffc0000037836 */ /* 0x000fe20000000000 */
[----:B------:R-:W-:Y:S01]  /*9940*/  BSSY.RECONVERGENT B0, `(.L_x_229) ;  /* 0x0000030000007945 */ /* 0x000fe20003800200 */
[----:B------:R-:W-:-:S03]  /*9950*/  CS2R R72, SRZ ;  /* 0x0000000000487805 */ /* 0x000fc6000001ff00 */
[----:B------:R-:W-:Y:S02]  /*9960*/  SHF.R.U32.HI R0, RZ, 0x6, R3 ;  /* 0x00000006ff007819 */ /* 0x000fe40000011603 */
[----:B------:R-:W-:Y:S02]  /*9970*/  ISETP.GE.U32.AND P0, PT, R3, 0x80, PT ;  /* 0x000000800300780c */ /* 0x000fe40003f06070 */
[C---:B------:R-:W-:Y:S02]  /*9980*/  IADD3 R6, PT, PT, -R0.reuse, 0x13, RZ ;  /* 0x0000001300067810 */ /* 0x040fe40007ffe1ff */
[----:B------:R-:W-:Y:S02]  /*9990*/  IADD3 R4, PT, PT, -R0, 0xf, RZ ;  /* 0x0000000f00047810 */ /* 0x000fe40007ffe1ff */
[----:B------:R-:W-:-:S04]  /*99a0*/  SEL R6, R6, 0x12, P0 ;  /* 0x0000001206067807 */ /* 0x000fc80000000000 */
[----:B------:R-:W-:-:S13]  /*99b0*/  ISETP.GE.AND P0, PT, R4, R6, PT ;  /* 0x000000060400720c */ /* 0x000fda0003f06270 */
[----:B------:R-:W-:Y:S05]  /*99c0*/  @P0 BRA `(.L_x_230) ;  /* 0x00000000009c0947 */ /* 0x000fea0003800000 */
[----:B------:R-:W0:Y:S01]  /*99d0*/  LDC.64 R68, c[0x0][0x358] ;  /* 0x0000d600ff447b82 */ /* 0x000e220000000a00 */
[C---:B------:R-:W-:Y:S01]  /*99e0*/  SHF.L.U64.HI R3, R7.reuse, 0xb, R5 ;  /* 0x0000000b07037819 */ /* 0x040fe20000010205 */
[----:B------:R-:W-:Y:S01]  /*99f0*/  HFMA2 R10, -RZ, RZ, 0, 0 ;  /* 0x00000000ff0a7431 */ /* 0x000fe200000001ff */
[----:B------:R-:W-:Y:S01]  /*9a00*/  BSSY.RECONVERGENT B1, `(.L_x_231) ;  /* 0x0000022000017945 */ /* 0x000fe20003800200 */
[----:B------:R-:W-:Y:S01]  /*9a10*/  IMAD.SHL.U32 R7, R7, 0x800, RZ ;  /* 0x0000080007077824 */ /* 0x000fe200078e00ff */
[----:B------:R-:W-:Y:S01]  /*9a20*/  IADD3 R11, PT, PT, RZ, -R0, -R6 ;  /* 0x80000000ff0b7210 */ /* 0x000fe20007ffe806 */
[----:B------:R-:W-:Y:S01]  /*9a30*/  IMAD.MOV.U32 R9, RZ, RZ, R4 ;  /* 0x000000ffff097224 */ /* 0x000fe200078e0004 */
[----:B------:R-:W-:Y:S02]  /*9a40*/  LOP3.LUT R3, R3, 0x80000000, RZ, 0xfc, !PT ;  /* 0x8000000003037812 */ /* 0x000fe400078efcff */
[----:B------:R-:W-:-:S07]  /*9a50*/  CS2R R72, SRZ ;  /* 0x0000000000487805 */ /* 0x000fce000001ff00 */
.L_x_232:
[----:B------:R-:W1:Y:S01]  /*9a60*/  LDC.64 R4, c[0x4][0x8] ;  /* 0x01000200ff047b82 */ /* 0x000e620000000a00 */
[----:B0-----:R-:W-:Y:S02]  /*9a70*/  R2UR UR4, R68 ;  /* 0x00000000440472ca */ /* 0x001fe400000e0000 */
[----:B------:R-:W-:Y:S01]  /*9a80*/  R2UR UR5, R69 ;  /* 0x00000000450572ca */ /* 0x000fe200000e0000 */
[----:B-1----:R-:W-:-:S12]  /*9a90*/  IMAD.WIDE R4, R9, 0x8, R4 ;  /* 0x0000000809047825 */ /* 0x002fd800078e0204 */
[----:B------:R-:W2:Y:S01]  /*9aa0*/  LDG.E.64.CONSTANT R70, desc[UR4][R4.64] ;  /* 0x0000000404467981 */ /* 0x000ea2000c1e9b00 */
[----:B------:R-:W-:Y:S02]  /*9ab0*/  VIADD R11, R11, 0x1 ;  /* 0x000000010b0b7836 */ /* 0x000fe40000000000 */
[----:B------:R-:W-:Y:S02]  /*9ac0*/  VIADD R9, R9, 0x1 ;  /* 0x0000000109097836 */ /* 0x000fe40000000000 */
[----:B--2---:R-:W-:-:S04]  /*9ad0*/  IMAD.WIDE.U32 R72, P2, R70, R7, R72 ;  /* 0x0000000746487225 */ /* 0x004fc80007840048 */
[----:B------:R-:W-:Y:S02]  /*9ae0*/  IMAD R5, R70, R3, RZ ;  /* 0x0000000346057224 */ /* 0x000fe400078e02ff */
[CC--:B------:R-:W-:Y:S02]  /*9af0*/  IMAD R4, R71.reuse, R7.reuse, RZ ;  /* 0x0000000747047224 */ /* 0x0c0fe400078e02ff */
[----:B------:R-:W-:Y:S01]  /*9b00*/  IMAD.HI.U32 R8, R71, R7, RZ ;  /* 0x0000000747087227 */ /* 0x000fe200078e00ff */
[----:B------:R-:W-:-:S04]  /*9b10*/  IADD3 R5, P0, PT, R5, R73, RZ ;  /* 0x0000004905057210 */ /* 0x000fc80007f1e0ff */
[----:B------:R-:W-:Y:S01]  /*9b20*/  IADD3 R73, P1, PT, R4, R5, RZ ;  /* 0x0000000504497210 */ /* 0x000fe20007f3e0ff */
[----:B------:R-:W-:Y:S02]  /*9b30*/  IMAD R4, R10, 0x8, R1 ;  /* 0x000000080a047824 */ /* 0x000fe400078e0201 */
[----:B------:R-:W-:-:S03]  /*9b40*/  IMAD.HI.U32 R5, R71, R3, RZ ;  /* 0x0000000347057227 */ /* 0x000fc600078e00ff */
[----:B------:R0:W-:Y:S01]  /*9b50*/  STL.64 [R4], R72 ;  /* 0x0000004804007387 */ /* 0x0001e20000100a00 */
[----:B------:R-:W-:Y:S02]  /*9b60*/  VIADD R10, R10, 0x1 ;  /* 0x000000010a0a7836 */ /* 0x000fe40000000000 */
[----:B0-----:R-:W-:-:S04]  /*9b70*/  IMAD.HI.U32 R4, R70, R3, RZ ;  /* 0x0000000346047227 */ /* 0x001fc800078e00ff */
[----:B------:R-:W-:-:S05]  /*9b80*/  IMAD.X R4, RZ, RZ, R4, P2 ;  /* 0x000000ffff047224 */ /* 0x000fca00010e0604 */
[----:B------:R-:W-:Y:S01]  /*9b90*/  IADD3.X R8, P0, PT, R8, R4, RZ, P0, !PT ;  /* 0x0000000408087210 */ /* 0x000fe2000071e4ff */
[----:B------:R-:W-:-:S04]  /*9ba0*/  IMAD R4, R71, R3, RZ ;  /* 0x0000000347047224 */ /* 0x000fc800078e02ff */
[----:B------:R-:W-:Y:S01]  /*9bb0*/  IMAD.X R5, RZ, RZ, R5, P0 ;  /* 0x000000ffff057224 */ /* 0x000fe200000e0605 */
[----:B------:R-:W-:Y:S02]  /*9bc0*/  ISETP.NE.AND P0, PT, R11, -0xf, PT ;  /* 0xfffffff10b00780c */ /* 0x000fe40003f05270 */
[----:B------:R-:W-:-:S04]  /*9bd0*/  IADD3.X R4, P1, PT, R4, R8, RZ, P1, !PT ;  /* 0x0000000804047210 */ /* 0x000fc80000f3e4ff */
[----:B------:R-:W-:Y:S01]  /*9be0*/  IADD3.X R5, PT, PT, RZ, R5, RZ, P1, !PT ;  /* 0x00000005ff057210 */ /* 0x000fe20000ffe4ff */
[----:B------:R-:W-:-:S04]  /*9bf0*/  IMAD.MOV.U32 R72, RZ, RZ, R4 ;  /* 0x000000ffff487224 */ /* 0x000fc800078e0004 */
[----:B------:R-:W-:Y:S02]  /*9c00*/  IMAD.MOV.U32 R73, RZ, RZ, R5 ;  /* 0x000000ffff497224 */ /* 0x000fe400078e0005 */
[----:B------:R-:W-:Y:S05]  /*9c10*/  @P0 BRA `(.L_x_232) ;  /* 0xfffffffc00900947 */ /* 0x000fea000383ffff */
[----:B------:R-:W-:Y:S05]  /*9c20*/  BSYNC.RECONVERGENT B1 ;  /* 0x0000000000017941 */ /* 0x000fea0003800200 */
.L_x_231:
[----:B------:R-:W-:-:S07]  /*9c30*/  MOV R4, R6 ;  /* 0x0000000600047202 */ /* 0x000fce0000000f00 */
.L_x_230:
[----:B------:R-:W-:Y:S05]  /*9c40*/  BSYNC.RECONVERGENT B0 ;  /* 0x0000000000007941 */ /* 0x000fea0003800200 */
.L_x_229:
[----:B------:R-:W-:Y:S01]  /*9c50*/  LOP3.LUT P0, R14, R14, 0x3f, RZ, 0xc0, !PT ;  /* 0x0000003f0e0e7812 */ /* 0x000fe2000780c0ff */
[----:B------:R-:W-:-:S04]  /*9c60*/  IMAD.IADD R0, R0, 0x1, R4 ;  /* 0x0000000100007824 */ /* 0x000fc800078e0204 */
[----:B------:R-:W-:-:S05]  /*9c70*/  IMAD.U32 R0, R0, 0x8, R1 ;  /* 0x0000000800007824 */ /* 0x000fca00078e0001 */
[----:B------:R0:W-:Y:S04]  /*9c80*/  STL.64 [R0+-0x78], R72 ;  /* 0xffff884800007387 */ /* 0x0001e80000100a00 */
[----:B------:R-:W2:Y:S04]  /*9c90*/  @P0 LDL.64 R8, [R1+0x8] ;  /* 0x0000080001080983 */ /* 0x000ea80000100a00 */
[----:B------:R-:W3:Y:S04]  /*9ca0*/  LDL.64 R4, [R1+0x10] ;  /* 0x0000100001047983 */ /* 0x000ee80000100a00 */
[----:B------:R-:W4:Y:S01]  /*9cb0*/  LDL.64 R6, [R1+0x18] ;  /* 0x0000180001067983 */ /* 0x000f220000100a00 */
[----:B------:R-:W-:Y:S01]  /*9cc0*/  @P0 LOP3.LUT R3, R14, 0x3f, RZ, 0x3c, !PT ;  /* 0x0000003f0e030812 */ /* 0x000fe200078e3cff */
[----:B------:R-:W-:Y:S01]  /*9cd0*/  BSSY.RECONVERGENT B0, `(.L_x_233) ;  /* 0x0000034000007945 */ /* 0x000fe20003800200 */
[----:B--2---:R-:W-:-:S02]  /*9ce0*/  @P0 SHF.R.U64 R11, R8, 0x1, R9 ;  /* 0x00000001080b0819 */ /* 0x004fc40000001209 */
[----:B------:R-:W-:Y:S02]  /*9cf0*/  @P0 SHF.R.U32.HI R10, RZ, 0x1, R9 ;  /* 0x00000001ff0a0819 */ /* 0x000fe40000011609 */
[CC--:B---3--:R-:W-:Y:S02]  /*9d00*/  @P0 SHF.L.U32 R9, R4.reuse, R14.reuse, RZ ;  /* 0x0000000e04090219 */ /* 0x0c8fe400000006ff */
[----:B------:R-:W-:Y:S02]  /*9d10*/  @P0 SHF.R.U64 R11, R11, R3, R10 ;  /* 0x000000030b0b0219 */ /* 0x000fe4000000120a */
[C-C-:B------:R-:W-:Y:S02]  /*9d20*/  @P0 SHF.R.U64 R8, R4.reuse, 0x1, R5.reuse ;  /* 0x0000000104080819 */ /* 0x140fe40000001205 */
[----:B0-----:R-:W-:Y:S02]  /*9d30*/  @P0 SHF.L.U64.HI R0, R4, R14, R5 ;  /* 0x0000000e04000219 */ /* 0x001fe40000010205 */
[----:B------:R-:W-:-:S02]  /*9d40*/  @P0 LOP3.LUT R4, R9, R11, RZ, 0xfc, !PT ;  /* 0x0000000b09040212 */ /* 0x000fc400078efcff */
[----:B------:R-:W-:Y:S02]  /*9d50*/  @P0 SHF.R.U32.HI R9, RZ, 0x1, R5 ;  /* 0x00000001ff090819 */ /* 0x000fe40000011605 */
[-C--:B------:R-:W-:Y:S02]  /*9d60*/  @P0 SHF.R.U32.HI R10, RZ, R3.reuse, R10 ;  /* 0x00000003ff0a0219 */ /* 0x080fe4000001160a */
[----:B------:R-:W-:Y:S02]  /*9d70*/  @P0 SHF.R.U64 R8, R8, R3, R9 ;  /* 0x0000000308080219 */ /* 0x000fe40000001209 */
[----:B----4-:R-:W-:Y:S02]  /*9d80*/  @P0 SHF.L.U32 R11, R6, R14, RZ ;  /* 0x0000000e060b0219 */ /* 0x010fe400000006ff */
[----:B------:R-:W-:Y:S01]  /*9d90*/  @P0 LOP3.LUT R5, R0, R10, RZ, 0xfc, !PT ;  /* 0x0000000a00050212 */ /* 0x000fe200078efcff */
[----:B------:R-:W-:Y:S01]  /*9da0*/  IMAD.SHL.U32 R0, R4, 0x4, RZ ;  /* 0x0000000404007824 */ /* 0x000fe200078e00ff */
[----:B------:R-:W-:-:S02]  /*9db0*/  @P0 SHF.L.U64.HI R14, R6, R14, R7 ;  /* 0x0000000e060e0219 */ /* 0x000fc40000010207 */
[----:B------:R-:W-:Y:S02]  /*9dc0*/  @P0 SHF.R.U32.HI R3, RZ, R3, R9 ;  /* 0x00000003ff030219 */ /* 0x000fe40000011609 */
[----:B------:R-:W-:Y:S02]  /*9dd0*/  @P0 LOP3.LUT R6, R11, R8, RZ, 0xfc, !PT ;  /* 0x000000080b060212 */ /* 0x000fe400078efcff */
[----:B------:R-:W-:Y:S02]  /*9de0*/  SHF.L.U64.HI R4, R4, 0x2, R5 ;  /* 0x0000000204047819 */ /* 0x000fe40000010205 */
[----:B------:R-:W-:Y:S02]  /*9df0*/  @P0 LOP3.LUT R7, R14, R3, RZ, 0xfc, !PT ;  /* 0x000000030e070212 */ /* 0x000fe400078efcff */
[----:B------:R-:W-:Y:S02]  /*9e00*/  SHF.L.W.U32.HI R5, R5, 0x2, R6 ;  /* 0x0000000205057819 */ /* 0x000fe40000010e06 */
[----:B------:R-:W-:-:S02]  /*9e10*/  IADD3 RZ, P0, PT, RZ, -R0, RZ ;  /* 0x80000000ffff7210 */ /* 0x000fc40007f1e0ff */
[----:B------:R-:W-:Y:S02]  /*9e20*/  LOP3.LUT R3, RZ, R4, RZ, 0x33, !PT ;  /* 0x00000004ff037212 */ /* 0x000fe400078e33ff */
[----:B------:R-:W-:Y:S02]  /*9e30*/  SHF.L.W.U32.HI R8, R6, 0x2, R7 ;  /* 0x0000000206087819 */ /* 0x000fe40000010e07 */
[----:B------:R-:W-:Y:S02]  /*9e40*/  LOP3.LUT R9, RZ, R5, RZ, 0x33, !PT ;  /* 0x00000005ff097212 */ /* 0x000fe400078e33ff */
[----:B------:R-:W-:Y:S02]  /*9e50*/  IADD3.X R6, P1, PT, RZ, R3, RZ, P0, !PT ;  /* 0x00000003ff067210 */ /* 0x000fe4000073e4ff */
[----:B------:R-:W-:Y:S02]  /*9e60*/  LOP3.LUT R3, RZ, R8, RZ, 0x33, !PT ;  /* 0x00000008ff037212 */ /* 0x000fe400078e33ff */
[----:B------:R-:W-:-:S02]  /*9e70*/  IADD3.X R9, P1, PT, RZ, R9, RZ, P1, !PT ;  /* 0x00000009ff097210 */ /* 0x000fc40000f3e4ff */
[----:B------:R-:W-:-:S03]  /*9e80*/  ISETP.GT.U32.AND P0, PT, R5, -0x1, PT ;  /* 0xffffffff0500780c */ /* 0x000fc60003f04070 */
[----:B------:R-:W-:Y:S01]  /*9e90*/  IMAD.X R3, RZ, RZ, R3, P1 ;  /* 0x000000ffff037224 */ /* 0x000fe200008e0603 */
[----:B------:R-:W-:-:S04]  /*9ea0*/  ISETP.GT.AND.EX P0, PT, R8, -0x1, PT, P0 ;  /* 0xffffffff0800780c */ /* 0x000fc80003f04300 */
[----:B------:R-:W-:Y:S02]  /*9eb0*/  SEL R3, R8, R3, P0 ;  /* 0x0000000308037207 */ /* 0x000fe40000000000 */
[----:B------:R-:W-:Y:S02]  /*9ec0*/  SEL R5, R5, R9, P0 ;  /* 0x0000000905057207 */ /* 0x000fe40000000000 */
[----:B------:R-:W-:Y:S02]  /*9ed0*/  ISETP.NE.U32.AND P1, PT, R3, RZ, PT ;  /* 0x000000ff0300720c */ /* 0x000fe40003f25070 */
[----:B------:R-:W-:Y:S02]  /*9ee0*/  SEL R6, R4, R6, P0 ;  /* 0x0000000604067207 */ /* 0x000fe40000000000 */
[----:B------:R-:W-:Y:S01]  /*9ef0*/  SEL R9, R5, R3, !P1 ;  /* 0x0000000305097207 */ /* 0x000fe20004800000 */
[----:B------:R-:W-:-:S05]  /*9f00*/  @!P0 IMAD.MOV R0, RZ, RZ, -R0 ;  /* 0x000000ffff008224 */ /* 0x000fca00078e0a00 */
[----:B------:R-:W0:Y:S02]  /*9f10*/  FLO.U32 R9, R9 ;  /* 0x0000000900097300 */ /* 0x000e2400000e0000 */
[C---:B0-----:R-:W-:Y:S02]  /*9f20*/  IADD3 R10, PT, PT, -R9.reuse, 0x1f, RZ ;  /* 0x0000001f090a7810 */ /* 0x041fe40007ffe1ff */
[----:B------:R-:W-:Y:S02]  /*9f30*/  IADD3 R9, PT, PT, -R9, 0x3f, RZ ;  /* 0x0000003f09097810 */ /* 0x000fe40007ffe1ff */
[----:B------:R-:W-:-:S04]  /*9f40*/  @P1 IADD3 R9, PT, PT, R10, RZ, RZ ;  /* 0x000000ff0a091210 */ /* 0x000fc80007ffe0ff */
[----:B------:R-:W-:-:S13]  /*9f50*/  ISETP.NE.AND P1, PT, R9, RZ, PT ;  /* 0x000000ff0900720c */ /* 0x000fda0003f25270 */
[----:B------:R-:W-:Y:S05]  /*9f60*/  @!P1 BRA `(.L_x_234) ;  /* 0x0000000000289947 */ /* 0x000fea0003800000 */
[----:B------:R-:W-:Y:S02]  /*9f70*/  LOP3.LUT R4, R9, 0x3f, RZ, 0xc0, !PT ;  /* 0x0000003f09047812 */ /* 0x000fe400078ec0ff */
[--C-:B------:R-:W-:Y:S02]  /*9f80*/  SHF.R.U64 R0, R0, 0x1, R6.reuse ;  /* 0x0000000100007819 */ /* 0x100fe40000001206 */
[CC--:B------:R-:W-:Y:S02]  /*9f90*/  SHF.L.U64.HI R3, R5.reuse, R4.reuse, R3 ;  /* 0x0000000405037219 */ /* 0x0c0fe40000010203 */
[----:B------:R-:W-:Y:S02]  /*9fa0*/  SHF.L.U32 R5, R5, R4, RZ ;  /* 0x0000000405057219 */ /* 0x000fe400000006ff */
[----:B------:R-:W-:Y:S02]  /*9fb0*/  SHF.R.U32.HI R6, RZ, 0x1, R6 ;  /* 0x00000001ff067819 */ /* 0x000fe40000011606 */
[----:B------:R-:W-:-:S04]  /*9fc0*/  LOP3.LUT R4, R9, 0x3f, RZ, 0xc, !PT ;  /* 0x0000003f09047812 */ /* 0x000fc800078e0cff */
[-CC-:B------:R-:W-:Y:S02]  /*9fd0*/  SHF.R.U64 R0, R0, R4.reuse, R6.reuse ;  /* 0x0000000400007219 */ /* 0x180fe40000001206 */
[----:B------:R-:W-:Y:S02]  /*9fe0*/  SHF.R.U32.HI R4, RZ, R4, R6 ;  /* 0x00000004ff047219 */ /* 0x000fe40000011606 */
[----:B------:R-:W-:Y:S02]  /*9ff0*/  LOP3.LUT R5, R5, R0, RZ, 0xfc, !PT ;  /* 0x0000000005057212 */ /* 0x000fe400078efcff */
[----:B------:R-:W-:-:S07]  /*a000*/  LOP3.LUT R3, R3, R4, RZ, 0xfc, !PT ;  /* 0x0000000403037212 */ /* 0x000fce00078efcff */
.L_x_234:
[----:B------:R-:W-:Y:S05]  /*a010*/  BSYNC.RECONVERGENT B0 ;  /* 0x0000000000007941 */ /* 0x000fea0003800200 */
.L_x_233:
[----:B------:R-:W-:-:S04]  /*a020*/  IMAD.WIDE.U32 R14, R5, 0x2168c235, RZ ;  /* 0x2168c235050e7825 */ /* 0x000fc800078e00ff */
[----:B------:R-:W-:Y:S01]  /*a030*/  IMAD.MOV.U32 R10, RZ, RZ, R15 ;  /* 0x000000ffff0a7224 */ /* 0x000fe200078e000f */
[----:B------:R-:W-:Y:S01]  /*a040*/  IADD3 RZ, P1, PT, R14, R14, RZ ;  /* 0x0000000e0eff7210 */ /* 0x000fe20007f3e0ff */
[----:B------:R-:W-:Y:S02]  /*a050*/  IMAD.MOV.U32 R11, RZ, RZ, RZ ;  /* 0x000000ffff0b7224 */ /* 0x000fe400078e00ff */
[----:B------:R-:W-:-:S04]  /*a060*/  IMAD.HI.U32 R0, R3, -0x36f0255e, RZ ;  /* 0xc90fdaa203007827 */ /* 0x000fc800078e00ff */
[----:B------:R-:W-:-:S04]  /*a070*/  IMAD.WIDE.U32 R10, R5, -0x36f0255e, R10 ;  /* 0xc90fdaa2050a7825 */ /* 0x000fc800078e000a */
[C---:B------:R-:W-:Y:S02]  /*a080*/  IMAD R5, R3.reuse, -0x36f0255e, RZ ;  /* 0xc90fdaa203057824 */ /* 0x040fe400078e02ff */
[----:B------:R-:W-:-:S04]  /*a090*/  IMAD.WIDE.U32 R10, P2, R3, 0x2168c235, R10 ;  /* 0x2168c235030a7825 */ /* 0x000fc8000784000a */
[----:B------:R-:W-:Y:S01]  /*a0a0*/  IMAD.X R0, RZ, RZ, R0, P2 ;  /* 0x000000ffff007224 */ /* 0x000fe200010e0600 */
[----:B------:R-:W-:Y:S02]  /*a0b0*/  IADD3 R5, P2, PT, R5, R11, RZ ;  /* 0x0000000b05057210 */ /* 0x000fe40007f5e0ff */
[----:B------:R-:W-:Y:S02]  /*a0c0*/  IADD3.X RZ, P1, PT, R10, R10, RZ, P1, !PT ;  /* 0x0000000a0aff7210 */ /* 0x000fe40000f3e4ff */
[----:B------:R-:W-:Y:S02]  /*a0d0*/  IADD3.X R4, PT, PT, RZ, R0, RZ, P2, !PT ;  /* 0x00000000ff047210 */ /* 0x000fe400017fe4ff */
[C---:B------:R-:W-:Y:S02]  /*a0e0*/  ISETP.GT.U32.AND P2, PT, R5.reuse, RZ, PT ;  /* 0x000000ff0500720c */ /* 0x040fe40003f44070 */
[----:B------:R-:W-:Y:S02]  /*a0f0*/  IADD3.X R3, P1, PT, R5, R5, RZ, P1, !PT ;  /* 0x0000000505037210 */ /* 0x000fe40000f3e4ff */
[----:B------:R-:W-:-:S03]  /*a100*/  ISETP.GT.AND.EX P2, PT, R4, RZ, PT, P2 ;  /* 0x000000ff0400720c */ /* 0x000fc60003f44320 */
[----:B------:R-:W-:Y:S01]  /*a110*/  IMAD.X R0, R4, 0x1, R4, P1 ;  /* 0x0000000104007824 */ /* 0x000fe200008e0604 */
[----:B------:R-:W-:-:S04]  /*a120*/  SEL R3, R3, R5, P2 ;  /* 0x0000000503037207 */ /* 0x000fc80001000000 */
[----:B------:R-:W-:Y:S02]  /*a130*/  SEL R0, R0, R4, P2 ;  /* 0x0000000400007207 */ /* 0x000fe40001000000 */
[----:B------:R-:W-:-:S05]  /*a140*/  IADD3 R4, P1, PT, R3, 0x1, RZ ;  /* 0x0000000103047810 */ /* 0x000fca0007f3e0ff */
[----:B------:R-:W-:Y:S01]  /*a150*/  IMAD.X R3, RZ, RZ, R0, P1 ;  /* 0x000000ffff037224 */ /* 0x000fe200008e0600 */
[----:B------:R-:W-:-:S04]  /*a160*/  SEL R0, RZ, 0xffffffff, !P2 ;  /* 0xffffffffff007807 */ /* 0x000fc80005000000 */
[----:B------:R-:W-:Y:S01]  /*a170*/  SHF.R.U64 R4, R4, 0xa, R3 ;  /* 0x0000000a04047819 */ /* 0x000fe20000001203 */
[----:B------:R-:W-:-:S03]  /*a180*/  IMAD.IADD R0, R0, 0x1, -R9 ;  /* 0x0000000100007824 */ /* 0x000fc600078e0a09 */
[----:B------:R-:W-:Y:S01]  /*a190*/  IADD3 R4, P1, PT, R4, 0x1, RZ ;  /* 0x0000000104047810 */ /* 0x000fe20007f3e0ff */
[----:B------:R-:W-:-:S03]  /*a1a0*/  IMAD.SHL.U32 R0, R0, 0x100000, RZ ;  /* 0x0010000000007824 */ /* 0x000fc600078e00ff */
[----:B------:R-:W-:Y:S02]  /*a1b0*/  LEA.HI.X R3, R3, RZ, RZ, 0x16, P1 ;  /* 0x000000ff03037211 */ /* 0x000fe400008fb4ff */
[----:B------:R-:W-:Y:S02]  /*a1c0*/  LOP3.LUT P1, R5, R13, 0x80000000, RZ, 0xc0, !PT ;  /* 0x800000000d057812 */ /* 0x000fe4000782c0ff */
[----:B------:R-:W-:Y:S02]  /*a1d0*/  SHF.R.U64 R6, R4, 0x1, R3 ;  /* 0x0000000104067819 */ /* 0x000fe40000001203 */
[----:B------:R-:W-:Y:S02]  /*a1e0*/  SHF.R.U32.HI R4, RZ, 0x1e, R7 ;  /* 0x0000001eff047819 */ /* 0x000fe40000011607 */
[----:B------:R-:W-:Y:S02]  /*a1f0*/  SHF.R.U32.HI R3, RZ, 0x1, R3 ;  /* 0x00000001ff037819 */ /* 0x000fe40000011603 */
[----:B------:R-:W-:-:S02]  /*a200*/  IADD3 R7, P2, P3, RZ, RZ, R6 ;  /* 0x000000ffff077210 */ /* 0x000fc40007b5e006 */
[----:B------:R-:W-:Y:S02]  /*a210*/  LEA.HI R4, R8, R4, RZ, 0x1 ;  /* 0x0000000408047211 */ /* 0x000fe400078f08ff */
[----:B------:R-:W-:Y:S02]  /*a220*/  @!P0 LOP3.LUT R5, R5, 0x80000000, RZ, 0x3c, !PT ;  /* 0x8000000005058812 */ /* 0x000fe400078e3cff */
[----:B------:R-:W-:Y:S02]  /*a230*/  IADD3.X R0, PT, PT, R0, 0x3fe00000, R3, P2, P3 ;  /* 0x3fe0000000007810 */ /* 0x000fe400017e6403 */
[----:B------:R-:W-:Y:S02]  /*a240*/  @P1 IADD3 R4, PT, PT, -R4, RZ, RZ ;  /* 0x000000ff04041210 */ /* 0x000fe40007ffe1ff */
[----:B------:R-:W-:-:S07]  /*a250*/  LOP3.LUT R5, R0, R5, RZ, 0xfc, !PT ;  /* 0x0000000500057212 */ /* 0x000fce00078efcff */
.L_x_228:
[----:B------:R-:W-:Y:S02]  /*a260*/  IMAD.MOV.U32 R13, RZ, RZ, 0x0 ;  /* 0x00000000ff0d7424 */ /* 0x000fe400078e00ff */
[----:B------:R-:W-:Y:S02]  /*a270*/  IMAD.MOV.U32 R6, RZ, RZ, R7 ;  /* 0x000000ffff067224 */ /* 0x000fe400078e0007 */
[----:B------:R-:W-:Y:S01]  /*a280*/  IMAD.MOV.U32 R7, RZ, RZ, R5 ;  /* 0x000000ffff077224 */ /* 0x000fe200078e0005 */
[----:B------:R-:W-:Y:S06]  /*a290*/  RET.REL.NODEC R12 `(VelVelCorrelation) ;  /* 0xffffff5c0c587950 */ /* 0x000fec0003c3ffff */
.L_x_235:
        /* <DEDUP_REMOVED lines=14> */
.L_x_241:


//--------------------- .nv.global.init           --------------------------
	.section	.nv.global.init,"aw",@progbits
	.align	16
.nv.global.init:
	.type		__cudart_sin_cos_coeffs,@object
	.size		__cudart_sin_cos_coeffs,(__cudart_i2opi_d - __cudart_sin_cos_coeffs)
__cudart_sin_cos_coeffs:
        /*0000*/ 	.byte	0x46, 0xd2, 0xb0, 0x2c, 0xf1, 0xe5, 0x5a, 0xbe, 0x92, 0xe3, 0xac, 0x69, 0xe3, 0x1d, 0xc7, 0x3e
        /*0010*/ 	.byte	0xa1, 0x62, 0xdb, 0x19, 0xa0, 0x01, 0x2a, 0xbf, 0x18, 0x08, 0x11, 0x11, 0x11, 0x11, 0x81, 0x3f
        /*0020*/ 	.byte	0x54, 0x55, 0x55, 0x55, 0x55, 0x55, 0xc5, 0xbf, 0x00, 0x00, 0x00, 0x00, 0x00, 0x00, 0x00, 0x00
        /*0030*/ 	.byte	0x00, 0x00, 0x00, 0x00, 0x00, 0x00, 0x00, 0x00, 0x64, 0x81, 0xfd, 0x20, 0x83, 0xff, 0xa8, 0xbd
        /*0040*/ 	.byte	0x28, 0x85, 0xef, 0xc1, 0xa7, 0xee, 0x21, 0x3e, 0xd9, 0xe6, 0x06, 0x8e, 0x4f, 0x7e, 0x92, 0xbe
        /*0050*/ 	.byte	0xe9, 0xbc, 0xdd, 0x19, 0xa0, 0x01, 0xfa, 0x3e, 0x47, 0x5d, 0xc1, 0x16, 0x6c, 0xc1, 0x56, 0xbf
        /*0060*/ 	.byte	0x51, 0x55, 0x55, 0x55, 0x55, 0x55, 0xa5, 0x3f, 0x00, 0x00, 0x00, 0x00, 0x00, 0x00, 0xe0, 0xbf
        /*0070*/ 	.byte	0x00, 0x00, 0x00, 0x00, 0x00, 0x00, 0xf0, 0x3f, 0x00, 0x00, 0x00, 0x00, 0x00, 0x00, 0x00, 0x00
	.type		__cudart_i2opi_d,@object
	.size		__cudart_i2opi_d,($str - __cudart_i2opi_d)
__cudart_i2opi_d:
        /* <DEDUP_REMOVED lines=9> */
	.type		$str,@object
	.size		$str,(.L_0 - $str)
$str:
        /*0110*/ 	.byte	0x79, 0x65, 0x73, 0x20, 0x62, 0x6f, 0x72, 0x64, 0x65, 0x72, 0x20, 0x00
.L_0:


//--------------------- .nv.shared.reserved.0     --------------------------
	.section	.nv.shared.reserved.0,"aw",@nobits
	.weak		__nv_reservedSMEM_offset_0_alias
	.size		__nv_reservedSMEM_offset_0_alias, 0, 64
	.other		__nv_reservedSMEM_offset_0_alias,@"STO_CUDA_RESERVED_SHARED STV_DEFAULT"
__nv_reservedSMEM_offset_0_alias:
	.zero		0
	.zero		64


//--------------------- .nv.constant0.CalcMsd     --------------------------
	.section	.nv.constant0.CalcMsd,"a",@progbits
	.sectionflags	@""
	.align	4
.nv.constant0.CalcMsd:
	.zero		1000


//--------------------- .nv.constant0.ReturnSigma2tDependences --------------------------
	.section	.nv.constant0.ReturnSigma2tDependences,"a",@progbits
	.sectionflags	@""
	.align	4
.nv.constant0.ReturnSigma2tDependences:
	.zero		920


//--------------------- .nv.constant0.CalcImpulsMomentGPU --------------------------
	.section	.nv.constant0.CalcImpulsMomentGPU,"a",@progbits
	.sectionflags	@""
	.align	4
.nv.constant0.CalcImpulsMomentGPU:
	.zero		952


//--------------------- .nv.constant0.VelVelCorrelation --------------------------
	.section	.nv.constant0.VelVelCorrelation,"a",@progbits
	.sectionflags	@""
	.align	4
.nv.constant0.VelVelCorrelation:
	.zero		992


//--------------------- SYMBOLS --------------------------

	.type		.nv.reservedSmem.offset0,@object
	.size		.nv.reservedSmem.offset0,0x4
	.type		vprintf,@function
